	.target	sm_90a

	.elftype	@"ET_EXEC"


//--------------------- .note.nv.tkinfo           --------------------------
	.section	.note.nv.tkinfo,"",@"SHT_NOTE"
	.sectionflags	@"SHF_NOTE_NV_TKINFO"
	.tkinfo
        /*0018*/ 	.word	0x00000002
        /*0030*/ 	.string	""
        /*0030*/ 	.string	"ptxas"
        /*0030*/ 	.string	"Cuda compilation tools, release 13.0, V13.0.88"
        /*0030*/ 	.string	"Build cuda_13.0.r13.0/compiler.36424714_0"
        /*0030*/ 	.string	"-arch sm_90a -m 64 "



//--------------------- .note.nv.cuinfo           --------------------------
	.section	.note.nv.cuinfo,"",@"SHT_NOTE"
	.sectionflags	@"SHF_NOTE_NV_CUINFO"
        /*0018*/ 	.short	0x0002
        /*001a*/ 	.short	0x005a
        /*001c*/ 	.short	0x0082
	.zero		2


//--------------------- .nv.info                  --------------------------
	.section	.nv.info,"",@"SHT_CUDA_INFO"
	.align	4


	//----- nvinfo : EIATTR_REGCOUNT
	.align		4
        /*0000*/ 	.byte	0x04, 0x2f
        /*0002*/ 	.short	(.L_21 - .L_20)
	.align		4
.L_20:
        /*0004*/ 	.word	index@(_ZN7cutlass13device_kernelIN5flash11enable_sm90INS1_16FlashAttnFwdSm90INS1_25CollectiveMainloopFwdSm90ILi2EN4cute5tupleIJNS5_1CILi1EEES8_S8_EEENS6_IJNS7_ILi192EEENS7_ILi160EEENS7_ILi64EEEEEELi64ENS_12float_e4m3_tEfNS_4arch4Sm90ELb1ELb0ELb0ELb1ELb0ELb1ELb0ELb1ELb1ELb0ELb0ELb0EEENS1_21CollectiveEpilogueFwdINS6_IJSA_SC_SB_EEES9_NS_10bfloat16_tESG_Li384ELb1ELb0ELb0ELb1EEENS1_36VarlenDynamicPersistentTileSchedulerILi192ELi160ELi384ELi128ELb0ELb0ELb1ELb1ELb1ELb1EEEEEEEEEvNT_6ParamsE)
        /*0008*/ 	.word	0x00000080


	//----- nvinfo : EIATTR_FRAME_SIZE
	.align		4
.L_21:
        /*000c*/ 	.byte	0x04, 0x11
        /*000e*/ 	.short	(.L_23 - .L_22)
	.align		4
.L_22:
        /*0010*/ 	.word	index@(_ZN7cutlass13device_kernelIN5flash11enable_sm90INS1_16FlashAttnFwdSm90INS1_25CollectiveMainloopFwdSm90ILi2EN4cute5tupleIJNS5_1CILi1EEES8_S8_EEENS6_IJNS7_ILi192EEENS7_ILi160EEENS7_ILi64EEEEEELi64ENS_12float_e4m3_tEfNS_4arch4Sm90ELb1ELb0ELb0ELb1ELb0ELb1ELb0ELb1ELb1ELb0ELb0ELb0EEENS1_21CollectiveEpilogueFwdINS6_IJSA_SC_SB_EEES9_NS_10bfloat16_tESG_Li384ELb1ELb0ELb0ELb1EEENS1_36VarlenDynamicPersistentTileSchedulerILi192ELi160ELi384ELi128ELb0ELb0ELb1ELb1ELb1ELb1EEEEEEEEEvNT_6ParamsE)
        /*0014*/ 	.word	0x00000078


	//----- nvinfo : EIATTR_REGCOUNT
	.align		4
.L_23:
        /*0018*/ 	.byte	0x04, 0x2f
        /*001a*/ 	.short	(.L_25 - .L_24)
	.align		4
.L_24:
        /*001c*/ 	.word	index@(_ZN7cutlass13device_kernelIN5flash11enable_sm90INS1_16FlashAttnFwdSm90INS1_25CollectiveMainloopFwdSm90ILi2EN4cute5tupleIJNS5_1CILi1EEES8_S8_EEENS6_IJNS7_ILi192EEENS7_ILi160EEENS7_ILi64EEEEEELi64ENS_12float_e4m3_tEfNS_4arch4Sm90ELb1ELb0ELb0ELb1ELb0ELb0ELb0ELb1ELb1ELb0ELb0ELb0EEENS1_21CollectiveEpilogueFwdINS6_IJSA_SC_SB_EEES9_NS_10bfloat16_tESG_Li384ELb1ELb0ELb0ELb1EEENS1_36VarlenDynamicPersistentTileSchedulerILi192ELi160ELi384ELi128ELb0ELb0ELb1ELb1ELb1ELb1EEEEEEEEEvNT_6ParamsE)
        /*0020*/ 	.word	0x00000080


	//----- nvinfo : EIATTR_FRAME_SIZE
	.align		4
.L_25:
        /*0024*/ 	.byte	0x04, 0x11
        /*0026*/ 	.short	(.L_27 - .L_26)
	.align		4
.L_26:
        /*0028*/ 	.word	index@(_ZN7cutlass13device_kernelIN5flash11enable_sm90INS1_16FlashAttnFwdSm90INS1_25CollectiveMainloopFwdSm90ILi2EN4cute5tupleIJNS5_1CILi1EEES8_S8_EEENS6_IJNS7_ILi192EEENS7_ILi160EEENS7_ILi64EEEEEELi64ENS_12float_e4m3_tEfNS_4arch4Sm90ELb1ELb0ELb0ELb1ELb0ELb0ELb0ELb1ELb1ELb0ELb0ELb0EEENS1_21CollectiveEpilogueFwdINS6_IJSA_SC_SB_EEES9_NS_10bfloat16_tESG_Li384ELb1ELb0ELb0ELb1EEENS1_36VarlenDynamicPersistentTileSchedulerILi192ELi160ELi384ELi128ELb0ELb0ELb1ELb1ELb1ELb1EEEEEEEEEvNT_6ParamsE)
        /*002c*/ 	.word	0x00000008


	//----- nvinfo : EIATTR_REGCOUNT
	.align		4
.L_27:
        /*0030*/ 	.byte	0x04, 0x2f
        /*0032*/ 	.short	(.L_29 - .L_28)
	.align		4
.L_28:
        /*0034*/ 	.word	index@(_ZN7cutlass13device_kernelIN5flash11enable_sm90INS1_16FlashAttnFwdSm90INS1_25CollectiveMainloopFwdSm90ILi2EN4cute5tupleIJNS5_1CILi1EEES8_S8_EEENS6_IJNS7_ILi192EEENS7_ILi160EEENS7_ILi64EEEEEELi64ENS_12float_e4m3_tEfNS_4arch4Sm90ELb1ELb0ELb0ELb0ELb0ELb0ELb0ELb1ELb1ELb0ELb0ELb0EEENS1_21CollectiveEpilogueFwdINS6_IJSA_SC_SB_EEES9_NS_10bfloat16_tESG_Li384ELb0ELb0ELb0ELb1EEENS1_30DynamicPersistentTileSchedulerILi384ELi128ELb0ELb0ELb1EEEEEEEEEvNT_6ParamsE)
        /*0038*/ 	.word	0x00000080


	//----- nvinfo : EIATTR_FRAME_SIZE
	.align		4
.L_29:
        /*003c*/ 	.byte	0x04, 0x11
        /*003e*/ 	.short	(.L_31 - .L_30)
	.align		4
.L_30:
        /*0040*/ 	.word	index@(_ZN7cutlass13device_kernelIN5flash11enable_sm90INS1_16FlashAttnFwdSm90INS1_25CollectiveMainloopFwdSm90ILi2EN4cute5tupleIJNS5_1CILi1EEES8_S8_EEENS6_IJNS7_ILi192EEENS7_ILi160EEENS7_ILi64EEEEEELi64ENS_12float_e4m3_tEfNS_4arch4Sm90ELb1ELb0ELb0ELb0ELb0ELb0ELb0ELb1ELb1ELb0ELb0ELb0EEENS1_21CollectiveEpilogueFwdINS6_IJSA_SC_SB_EEES9_NS_10bfloat16_tESG_Li384ELb0ELb0ELb0ELb1EEENS1_30DynamicPersistentTileSchedulerILi384ELi128ELb0ELb0ELb1EEEEEEEEEvNT_6ParamsE)
        /*0044*/ 	.word	0x00000010


	//----- nvinfo : EIATTR_REGCOUNT
	.align		4
.L_31:
        /*0048*/ 	.byte	0x04, 0x2f
        /*004a*/ 	.short	(.L_33 - .L_32)
	.align		4
.L_32:
        /*004c*/ 	.word	index@(_ZN7cutlass13device_kernelIN5flash11enable_sm90INS1_16FlashAttnFwdSm90INS1_25CollectiveMainloopFwdSm90ILi2EN4cute5tupleIJNS5_1CILi1EEES8_S8_EEENS6_IJNS7_ILi192EEENS7_ILi160EEENS7_ILi64EEEEEELi64ENS_12float_e4m3_tEfNS_4arch4Sm90ELb0ELb1ELb0ELb1ELb0ELb1ELb0ELb1ELb1ELb0ELb0ELb0EEENS1_21CollectiveEpilogueFwdINS6_IJSA_SC_SB_EEES9_NS_10bfloat16_tESG_Li384ELb1ELb0ELb0ELb1EEENS1_36VarlenDynamicPersistentTileSchedulerILi192ELi160ELi384ELi128ELb0ELb0ELb1ELb1ELb0ELb1EEEEEEEEEvNT_6ParamsE)
        /*0050*/ 	.word	0x00000080


	//----- nvinfo : EIATTR_FRAME_SIZE
	.align		4
.L_33:
        /*0054*/ 	.byte	0x04, 0x11
        /*0056*/ 	.short	(.L_35 - .L_34)
	.align		4
.L_34:
        /*0058*/ 	.word	index@(_ZN7cutlass13device_kernelIN5flash11enable_sm90INS1_16FlashAttnFwdSm90INS1_25CollectiveMainloopFwdSm90ILi2EN4cute5tupleIJNS5_1CILi1EEES8_S8_EEENS6_IJNS7_ILi192EEENS7_ILi160EEENS7_ILi64EEEEEELi64ENS_12float_e4m3_tEfNS_4arch4Sm90ELb0ELb1ELb0ELb1ELb0ELb1ELb0ELb1ELb1ELb0ELb0ELb0EEENS1_21CollectiveEpilogueFwdINS6_IJSA_SC_SB_EEES9_NS_10bfloat16_tESG_Li384ELb1ELb0ELb0ELb1EEENS1_36VarlenDynamicPersistentTileSchedulerILi192ELi160ELi384ELi128ELb0ELb0ELb1ELb1ELb0ELb1EEEEEEEEEvNT_6ParamsE)
        /*005c*/ 	.word	0x00000078


	//----- nvinfo : EIATTR_REGCOUNT
	.align		4
.L_35:
        /*0060*/ 	.byte	0x04, 0x2f
        /*0062*/ 	.short	(.L_37 - .L_36)
	.align		4
.L_36:
        /*0064*/ 	.word	index@(_ZN7cutlass13device_kernelIN5flash11enable_sm90INS1_16FlashAttnFwdSm90INS1_25CollectiveMainloopFwdSm90ILi2EN4cute5tupleIJNS5_1CILi1EEES8_S8_EEENS6_IJNS7_ILi192EEENS7_ILi160EEENS7_ILi64EEEEEELi64ENS_12float_e4m3_tEfNS_4arch4Sm90ELb0ELb1ELb0ELb1ELb0ELb0ELb0ELb1ELb1ELb0ELb0ELb0EEENS1_21CollectiveEpilogueFwdINS6_IJSA_SC_SB_EEES9_NS_10bfloat16_tESG_Li384ELb1ELb0ELb0ELb1EEENS1_36VarlenDynamicPersistentTileSchedulerILi192ELi160ELi384ELi128ELb0ELb0ELb1ELb1ELb0ELb1EEEEEEEEEvNT_6ParamsE)
        /*0068*/ 	.word	0x00000080


	//----- nvinfo : EIATTR_FRAME_SIZE
	.align		4
.L_37:
        /*006c*/ 	.byte	0x04, 0x11
        /*006e*/ 	.short	(.L_39 - .L_38)
	.align		4
.L_38:
        /*0070*/ 	.word	index@(_ZN7cutlass13device_kernelIN5flash11enable_sm90INS1_16FlashAttnFwdSm90INS1_25CollectiveMainloopFwdSm90ILi2EN4cute5tupleIJNS5_1CILi1EEES8_S8_EEENS6_IJNS7_ILi192EEENS7_ILi160EEENS7_ILi64EEEEEELi64ENS_12float_e4m3_tEfNS_4arch4Sm90ELb0ELb1ELb0ELb1ELb0ELb0ELb0ELb1ELb1ELb0ELb0ELb0EEENS1_21CollectiveEpilogueFwdINS6_IJSA_SC_SB_EEES9_NS_10bfloat16_tESG_Li384ELb1ELb0ELb0ELb1EEENS1_36VarlenDynamicPersistentTileSchedulerILi192ELi160ELi384ELi128ELb0ELb0ELb1ELb1ELb0ELb1EEEEEEEEEvNT_6ParamsE)
        /*0074*/ 	.word	0x00000008


	//----- nvinfo : EIATTR_REGCOUNT
	.align		4
.L_39:
        /*0078*/ 	.byte	0x04, 0x2f
        /*007a*/ 	.short	(.L_41 - .L_40)
	.align		4
.L_40:
        /*007c*/ 	.word	index@(_ZN7cutlass13device_kernelIN5flash11enable_sm90INS1_16FlashAttnFwdSm90INS1_25CollectiveMainloopFwdSm90ILi2EN4cute5tupleIJNS5_1CILi1EEES8_S8_EEENS6_IJNS7_ILi192EEENS7_ILi160EEENS7_ILi64EEEEEELi64ENS_12float_e4m3_tEfNS_4arch4Sm90ELb0ELb1ELb0ELb0ELb0ELb0ELb0ELb1ELb1ELb0ELb0ELb0EEENS1_21CollectiveEpilogueFwdINS6_IJSA_SC_SB_EEES9_NS_10bfloat16_tESG_Li384ELb0ELb0ELb0ELb1EEENS1_30DynamicPersistentTileSchedulerILi384ELi128ELb0ELb0ELb1EEEEEEEEEvNT_6ParamsE)
        /*0080*/ 	.word	0x00000080


	//----- nvinfo : EIATTR_FRAME_SIZE
	.align		4
.L_41:
        /*0084*/ 	.byte	0x04, 0x11
        /*0086*/ 	.short	(.L_43 - .L_42)
	.align		4
.L_42:
        /*0088*/ 	.word	index@(_ZN7cutlass13device_kernelIN5flash11enable_sm90INS1_16FlashAttnFwdSm90INS1_25CollectiveMainloopFwdSm90ILi2EN4cute5tupleIJNS5_1CILi1EEES8_S8_EEENS6_IJNS7_ILi192EEENS7_ILi160EEENS7_ILi64EEEEEELi64ENS_12float_e4m3_tEfNS_4arch4Sm90ELb0ELb1ELb0ELb0ELb0ELb0ELb0ELb1ELb1ELb0ELb0ELb0EEENS1_21CollectiveEpilogueFwdINS6_IJSA_SC_SB_EEES9_NS_10bfloat16_tESG_Li384ELb0ELb0ELb0ELb1EEENS1_30DynamicPersistentTileSchedulerILi384ELi128ELb0ELb0ELb1EEEEEEEEEvNT_6ParamsE)
        /*008c*/ 	.word	0x00000008


	//----- nvinfo : EIATTR_REGCOUNT
	.align		4
.L_43:
        /*0090*/ 	.byte	0x04, 0x2f
        /*0092*/ 	.short	(.L_45 - .L_44)
	.align		4
.L_44:
        /*0094*/ 	.word	index@(_ZN7cutlass13device_kernelIN5flash11enable_sm90INS1_16FlashAttnFwdSm90INS1_25CollectiveMainloopFwdSm90ILi2EN4cute5tupleIJNS5_1CILi1EEES8_S8_EEENS6_IJNS7_ILi192EEENS7_ILi160EEENS7_ILi64EEEEEELi64ENS_12float_e4m3_tEfNS_4arch4Sm90ELb0ELb0ELb0ELb1ELb0ELb1ELb0ELb1ELb1ELb0ELb0ELb0EEENS1_21CollectiveEpilogueFwdINS6_IJSA_SC_SB_EEES9_NS_10bfloat16_tESG_Li384ELb1ELb0ELb0ELb1EEENS1_36VarlenDynamicPersistentTileSchedulerILi192ELi160ELi384ELi128ELb0ELb0ELb1ELb0ELb1ELb1EEEEEEEEEvNT_6ParamsE)
        /*0098*/ 	.word	0x00000080


	//----- nvinfo : EIATTR_FRAME_SIZE
	.align		4
.L_45:
        /*009c*/ 	.byte	0x04, 0x11
        /*009e*/ 	.short	(.L_47 - .L_46)
	.align		4
.L_46:
        /*00a0*/ 	.word	index@(_ZN7cutlass13device_kernelIN5flash11enable_sm90INS1_16FlashAttnFwdSm90INS1_25CollectiveMainloopFwdSm90ILi2EN4cute5tupleIJNS5_1CILi1EEES8_S8_EEENS6_IJNS7_ILi192EEENS7_ILi160EEENS7_ILi64EEEEEELi64ENS_12float_e4m3_tEfNS_4arch4Sm90ELb0ELb0ELb0ELb1ELb0ELb1ELb0ELb1ELb1ELb0ELb0ELb0EEENS1_21CollectiveEpilogueFwdINS6_IJSA_SC_SB_EEES9_NS_10bfloat16_tESG_Li384ELb1ELb0ELb0ELb1EEENS1_36VarlenDynamicPersistentTileSchedulerILi192ELi160ELi384ELi128ELb0ELb0ELb1ELb0ELb1ELb1EEEEEEEEEvNT_6ParamsE)
        /*00a4*/ 	.word	0x00000060


	//----- nvinfo : EIATTR_REGCOUNT
	.align		4
.L_47:
        /*00a8*/ 	.byte	0x04, 0x2f
        /*00aa*/ 	.short	(.L_49 - .L_48)
	.align		4
.L_48:
        /*00ac*/ 	.word	index@(_ZN7cutlass13device_kernelIN5flash11enable_sm90INS1_16FlashAttnFwdSm90INS1_25CollectiveMainloopFwdSm90ILi2EN4cute5tupleIJNS5_1CILi1EEES8_S8_EEENS6_IJNS7_ILi192EEENS7_ILi160EEENS7_ILi64EEEEEELi64ENS_12float_e4m3_tEfNS_4arch4Sm90ELb0ELb0ELb0ELb1ELb0ELb0ELb0ELb1ELb1ELb0ELb0ELb0EEENS1_21CollectiveEpilogueFwdINS6_IJSA_SC_SB_EEES9_NS_10bfloat16_tESG_Li384ELb1ELb0ELb0ELb1EEENS1_36VarlenDynamicPersistentTileSchedulerILi192ELi160ELi384ELi128ELb0ELb0ELb1ELb0ELb1ELb1EEEEEEEEEvNT_6ParamsE)
        /*00b0*/ 	.word	0x00000080


	//----- nvinfo : EIATTR_FRAME_SIZE
	.align		4
.L_49:
        /*00b4*/ 	.byte	0x04, 0x11
        /*00b6*/ 	.short	(.L_51 - .L_50)
	.align		4
.L_50:
        /*00b8*/ 	.word	index@(_ZN7cutlass13device_kernelIN5flash11enable_sm90INS1_16FlashAttnFwdSm90INS1_25CollectiveMainloopFwdSm90ILi2EN4cute5tupleIJNS5_1CILi1EEES8_S8_EEENS6_IJNS7_ILi192EEENS7_ILi160EEENS7_ILi64EEEEEELi64ENS_12float_e4m3_tEfNS_4arch4Sm90ELb0ELb0ELb0ELb1ELb0ELb0ELb0ELb1ELb1ELb0ELb0ELb0EEENS1_21CollectiveEpilogueFwdINS6_IJSA_SC_SB_EEES9_NS_10bfloat16_tESG_Li384ELb1ELb0ELb0ELb1EEENS1_36VarlenDynamicPersistentTileSchedulerILi192ELi160ELi384ELi128ELb0ELb0ELb1ELb0ELb1ELb1EEEEEEEEEvNT_6ParamsE)
        /*00bc*/ 	.word	0x00000008


	//----- nvinfo : EIATTR_REGCOUNT
	.align		4
.L_51:
        /*00c0*/ 	.byte	0x04, 0x2f
        /*00c2*/ 	.short	(.L_53 - .L_52)
	.align		4
.L_52:
        /*00c4*/ 	.word	index@(_ZN7cutlass13device_kernelIN5flash11enable_sm90INS1_16FlashAttnFwdSm90INS1_25CollectiveMainloopFwdSm90ILi2EN4cute5tupleIJNS5_1CILi1EEES8_S8_EEENS6_IJNS7_ILi192EEENS7_ILi160EEENS7_ILi64EEEEEELi64ENS_12float_e4m3_tEfNS_4arch4Sm90ELb0ELb0ELb0ELb0ELb0ELb0ELb0ELb1ELb1ELb0ELb0ELb0EEENS1_21CollectiveEpilogueFwdINS6_IJSA_SC_SB_EEES9_NS_10bfloat16_tESG_Li384ELb0ELb0ELb0ELb1EEENS1_29StaticPersistentTileSchedulerILb0EEEEEEEEEvNT_6ParamsE)
        /*00c8*/ 	.word	0x00000080


	//----- nvinfo : EIATTR_FRAME_SIZE
	.align		4
.L_53:
        /*00cc*/ 	.byte	0x04, 0x11
        /*00ce*/ 	.short	(.L_55 - .L_54)
	.align		4
.L_54:
        /*00d0*/ 	.word	index@(_ZN7cutlass13device_kernelIN5flash11enable_sm90INS1_16FlashAttnFwdSm90INS1_25CollectiveMainloopFwdSm90ILi2EN4cute5tupleIJNS5_1CILi1EEES8_S8_EEENS6_IJNS7_ILi192EEENS7_ILi160EEENS7_ILi64EEEEEELi64ENS_12float_e4m3_tEfNS_4arch4Sm90ELb0ELb0ELb0ELb0ELb0ELb0ELb0ELb1ELb1ELb0ELb0ELb0EEENS1_21CollectiveEpilogueFwdINS6_IJSA_SC_SB_EEES9_NS_10bfloat16_tESG_Li384ELb0ELb0ELb0ELb1EEENS1_29StaticPersistentTileSchedulerILb0EEEEEEEEEvNT_6ParamsE)
        /*00d4*/ 	.word	0x00000000


	//----- nvinfo : EIATTR_MIN_STACK_SIZE
	.align		4
.L_55:
        /*00d8*/ 	.byte	0x04, 0x12
        /*00da*/ 	.short	(.L_57 - .L_56)
	.align		4
.L_56:
        /*00dc*/ 	.word	index@(_ZN7cutlass13device_kernelIN5flash11enable_sm90INS1_16FlashAttnFwdSm90INS1_25CollectiveMainloopFwdSm90ILi2EN4cute5tupleIJNS5_1CILi1EEES8_S8_EEENS6_IJNS7_ILi192EEENS7_ILi160EEENS7_ILi64EEEEEELi64ENS_12float_e4m3_tEfNS_4arch4Sm90ELb0ELb0ELb0ELb0ELb0ELb0ELb0ELb1ELb1ELb0ELb0ELb0EEENS1_21CollectiveEpilogueFwdINS6_IJSA_SC_SB_EEES9_NS_10bfloat16_tESG_Li384ELb0ELb0ELb0ELb1EEENS1_29StaticPersistentTileSchedulerILb0EEEEEEEEEvNT_6ParamsE)
        /*00e0*/ 	.word	0x00000000


	//----- nvinfo : EIATTR_MIN_STACK_SIZE
	.align		4
.L_57:
        /*00e4*/ 	.byte	0x04, 0x12
        /*00e6*/ 	.short	(.L_59 - .L_58)
	.align		4
.L_58:
        /*00e8*/ 	.word	index@(_ZN7cutlass13device_kernelIN5flash11enable_sm90INS1_16FlashAttnFwdSm90INS1_25CollectiveMainloopFwdSm90ILi2EN4cute5tupleIJNS5_1CILi1EEES8_S8_EEENS6_IJNS7_ILi192EEENS7_ILi160EEENS7_ILi64EEEEEELi64ENS_12float_e4m3_tEfNS_4arch4Sm90ELb0ELb0ELb0ELb1ELb0ELb0ELb0ELb1ELb1ELb0ELb0ELb0EEENS1_21CollectiveEpilogueFwdINS6_IJSA_SC_SB_EEES9_NS_10bfloat16_tESG_Li384ELb1ELb0ELb0ELb1EEENS1_36VarlenDynamicPersistentTileSchedulerILi192ELi160ELi384ELi128ELb0ELb0ELb1ELb0ELb1ELb1EEEEEEEEEvNT_6ParamsE)
        /*00ec*/ 	.word	0x00000008


	//----- nvinfo : EIATTR_MIN_STACK_SIZE
	.align		4
.L_59:
        /*00f0*/ 	.byte	0x04, 0x12
        /*00f2*/ 	.short	(.L_61 - .L_60)
	.align		4
.L_60:
        /*00f4*/ 	.word	index@(_ZN7cutlass13device_kernelIN5flash11enable_sm90INS1_16FlashAttnFwdSm90INS1_25CollectiveMainloopFwdSm90ILi2EN4cute5tupleIJNS5_1CILi1EEES8_S8_EEENS6_IJNS7_ILi192EEENS7_ILi160EEENS7_ILi64EEEEEELi64ENS_12float_e4m3_tEfNS_4arch4Sm90ELb0ELb0ELb0ELb1ELb0ELb1ELb0ELb1ELb1ELb0ELb0ELb0EEENS1_21CollectiveEpilogueFwdINS6_IJSA_SC_SB_EEES9_NS_10bfloat16_tESG_Li384ELb1ELb0ELb0ELb1EEENS1_36VarlenDynamicPersistentTileSchedulerILi192ELi160ELi384ELi128ELb0ELb0ELb1ELb0ELb1ELb1EEEEEEEEEvNT_6ParamsE)
        /*00f8*/ 	.word	0x00000060


	//----- nvinfo : EIATTR_MIN_STACK_SIZE
	.align		4
.L_61:
        /*00fc*/ 	.byte	0x04, 0x12
        /*00fe*/ 	.short	(.L_63 - .L_62)
	.align		4
.L_62:
        /*0100*/ 	.word	index@(_ZN7cutlass13device_kernelIN5flash11enable_sm90INS1_16FlashAttnFwdSm90INS1_25CollectiveMainloopFwdSm90ILi2EN4cute5tupleIJNS5_1CILi1EEES8_S8_EEENS6_IJNS7_ILi192EEENS7_ILi160EEENS7_ILi64EEEEEELi64ENS_12float_e4m3_tEfNS_4arch4Sm90ELb0ELb1ELb0ELb0ELb0ELb0ELb0ELb1ELb1ELb0ELb0ELb0EEENS1_21CollectiveEpilogueFwdINS6_IJSA_SC_SB_EEES9_NS_10bfloat16_tESG_Li384ELb0ELb0ELb0ELb1EEENS1_30DynamicPersistentTileSchedulerILi384ELi128ELb0ELb0ELb1EEEEEEEEEvNT_6ParamsE)
        /*0104*/ 	.word	0x00000008


	//----- nvinfo : EIATTR_MIN_STACK_SIZE
	.align		4
.L_63:
        /*0108*/ 	.byte	0x04, 0x12
        /*010a*/ 	.short	(.L_65 - .L_64)
	.align		4
.L_64:
        /*010c*/ 	.word	index@(_ZN7cutlass13device_kernelIN5flash11enable_sm90INS1_16FlashAttnFwdSm90INS1_25CollectiveMainloopFwdSm90ILi2EN4cute5tupleIJNS5_1CILi1EEES8_S8_EEENS6_IJNS7_ILi192EEENS7_ILi160EEENS7_ILi64EEEEEELi64ENS_12float_e4m3_tEfNS_4arch4Sm90ELb0ELb1ELb0ELb1ELb0ELb0ELb0ELb1ELb1ELb0ELb0ELb0EEENS1_21CollectiveEpilogueFwdINS6_IJSA_SC_SB_EEES9_NS_10bfloat16_tESG_Li384ELb1ELb0ELb0ELb1EEENS1_36VarlenDynamicPersistentTileSchedulerILi192ELi160ELi384ELi128ELb0ELb0ELb1ELb1ELb0ELb1EEEEEEEEEvNT_6ParamsE)
        /*0110*/ 	.word	0x00000008


	//----- nvinfo : EIATTR_MIN_STACK_SIZE
	.align		4
.L_65:
        /*0114*/ 	.byte	0x04, 0x12
        /*0116*/ 	.short	(.L_67 - .L_66)
	.align		4
.L_66:
        /*0118*/ 	.word	index@(_ZN7cutlass13device_kernelIN5flash11enable_sm90INS1_16FlashAttnFwdSm90INS1_25CollectiveMainloopFwdSm90ILi2EN4cute5tupleIJNS5_1CILi1EEES8_S8_EEENS6_IJNS7_ILi192EEENS7_ILi160EEENS7_ILi64EEEEEELi64ENS_12float_e4m3_tEfNS_4arch4Sm90ELb0ELb1ELb0ELb1ELb0ELb1ELb0ELb1ELb1ELb0ELb0ELb0EEENS1_21CollectiveEpilogueFwdINS6_IJSA_SC_SB_EEES9_NS_10bfloat16_tESG_Li384ELb1ELb0ELb0ELb1EEENS1_36VarlenDynamicPersistentTileSchedulerILi192ELi160ELi384ELi128ELb0ELb0ELb1ELb1ELb0ELb1EEEEEEEEEvNT_6ParamsE)
        /*011c*/ 	.word	0x00000078


	//----- nvinfo : EIATTR_MIN_STACK_SIZE
	.align		4
.L_67:
        /*0120*/ 	.byte	0x04, 0x12
        /*0122*/ 	.short	(.L_69 - .L_68)
	.align		4
.L_68:
        /*0124*/ 	.word	index@(_ZN7cutlass13device_kernelIN5flash11enable_sm90INS1_16FlashAttnFwdSm90INS1_25CollectiveMainloopFwdSm90ILi2EN4cute5tupleIJNS5_1CILi1EEES8_S8_EEENS6_IJNS7_ILi192EEENS7_ILi160EEENS7_ILi64EEEEEELi64ENS_12float_e4m3_tEfNS_4arch4Sm90ELb1ELb0ELb0ELb0ELb0ELb0ELb0ELb1ELb1ELb0ELb0ELb0EEENS1_21CollectiveEpilogueFwdINS6_IJSA_SC_SB_EEES9_NS_10bfloat16_tESG_Li384ELb0ELb0ELb0ELb1EEENS1_30DynamicPersistentTileSchedulerILi384ELi128ELb0ELb0ELb1EEEEEEEEEvNT_6ParamsE)
        /*0128*/ 	.word	0x00000010


	//----- nvinfo : EIATTR_MIN_STACK_SIZE
	.align		4
.L_69:
        /*012c*/ 	.byte	0x04, 0x12
        /*012e*/ 	.short	(.L_71 - .L_70)
	.align		4
.L_70:
        /*0130*/ 	.word	index@(_ZN7cutlass13device_kernelIN5flash11enable_sm90INS1_16FlashAttnFwdSm90INS1_25CollectiveMainloopFwdSm90ILi2EN4cute5tupleIJNS5_1CILi1EEES8_S8_EEENS6_IJNS7_ILi192EEENS7_ILi160EEENS7_ILi64EEEEEELi64ENS_12float_e4m3_tEfNS_4arch4Sm90ELb1ELb0ELb0ELb1ELb0ELb0ELb0ELb1ELb1ELb0ELb0ELb0EEENS1_21CollectiveEpilogueFwdINS6_IJSA_SC_SB_EEES9_NS_10bfloat16_tESG_Li384ELb1ELb0ELb0ELb1EEENS1_36VarlenDynamicPersistentTileSchedulerILi192ELi160ELi384ELi128ELb0ELb0ELb1ELb1ELb1ELb1EEEEEEEEEvNT_6ParamsE)
        /*0134*/ 	.word	0x00000008


	//----- nvinfo : EIATTR_MIN_STACK_SIZE
	.align		4
.L_71:
        /*0138*/ 	.byte	0x04, 0x12
        /*013a*/ 	.short	(.L_73 - .L_72)
	.align		4
.L_72:
        /*013c*/ 	.word	index@(_ZN7cutlass13device_kernelIN5flash11enable_sm90INS1_16FlashAttnFwdSm90INS1_25CollectiveMainloopFwdSm90ILi2EN4cute5tupleIJNS5_1CILi1EEES8_S8_EEENS6_IJNS7_ILi192EEENS7_ILi160EEENS7_ILi64EEEEEELi64ENS_12float_e4m3_tEfNS_4arch4Sm90ELb1ELb0ELb0ELb1ELb0ELb1ELb0ELb1ELb1ELb0ELb0ELb0EEENS1_21CollectiveEpilogueFwdINS6_IJSA_SC_SB_EEES9_NS_10bfloat16_tESG_Li384ELb1ELb0ELb0ELb1EEENS1_36VarlenDynamicPersistentTileSchedulerILi192ELi160ELi384ELi128ELb0ELb0ELb1ELb1ELb1ELb1EEEEEEEEEvNT_6ParamsE)
        /*0140*/ 	.word	0x00000078
.L_73:


//--------------------- .nv.compat                --------------------------
	.section	.nv.compat,"",@"SHT_CUDA_COMPAT_INFO"
	.align	4
        /*0000*/ 	.byte	0x02, 0x09, 0x01, 0x00, 0x02, 0x02, 0x04, 0x00, 0x02, 0x05, 0x05, 0x00, 0x03, 0x07, 0x01, 0x01
        /*0010*/ 	.byte	0x02, 0x03, 0x01, 0x00, 0x02, 0x06, 0x01, 0x00, 0x04, 0x0b, 0x08, 0x00, 0x00, 0x00, 0x00, 0x00
        /*0020*/ 	.byte	0x00, 0x00, 0x00, 0x00


//--------------------- .nv.info._ZN7cutlass13device_kernelIN5flash11enable_sm90INS1_16FlashAttnFwdSm90INS1_25CollectiveMainloopFwdSm90ILi2EN4cute5tupleIJNS5_1CILi1EEES8_S8_EEENS6_IJNS7_ILi192EEENS7_ILi160EEENS7_ILi64EEEEEELi64ENS_12float_e4m3_tEfNS_4arch4Sm90ELb0ELb0ELb0ELb0ELb0ELb0ELb0ELb1ELb1ELb0ELb0ELb0EEENS1_21CollectiveEpilogueFwdINS6_IJSA_SC_SB_EEES9_NS_10bfloat16_tESG_Li384ELb0ELb0ELb0ELb1EEENS1_29StaticPersistentTileSchedulerILb0EEEEEEEEEvNT_6ParamsE --------------------------
	.section	.nv.info._ZN7cutlass13device_kernelIN5flash11enable_sm90INS1_16FlashAttnFwdSm90INS1_25CollectiveMainloopFwdSm90ILi2EN4cute5tupleIJNS5_1CILi1EEES8_S8_EEENS6_IJNS7_ILi192EEENS7_ILi160EEENS7_ILi64EEEEEELi64ENS_12float_e4m3_tEfNS_4arch4Sm90ELb0ELb0ELb0ELb0ELb0ELb0ELb0ELb1ELb1ELb0ELb0ELb0EEENS1_21CollectiveEpilogueFwdINS6_IJSA_SC_SB_EEES9_NS_10bfloat16_tESG_Li384ELb0ELb0ELb0ELb1EEENS1_29StaticPersistentTileSchedulerILb0EEEEEEEEEvNT_6ParamsE,"",@"SHT_CUDA_INFO"
	.sectionflags	@""
	.align	4


	//----- nvinfo : EIATTR_CUDA_API_VERSION
	.align		4
        /*0000*/ 	.byte	0x04, 0x37
        /*0002*/ 	.short	(.L_75 - .L_74)
.L_74:
        /*0004*/ 	.word	0x00000082


	//----- nvinfo : EIATTR_KPARAM_INFO
	.align		4
.L_75:
        /*0008*/ 	.byte	0x04, 0x17
        /*000a*/ 	.short	(.L_77 - .L_76)
.L_76:
        /*000c*/ 	.word	0x00000000
        /*0010*/ 	.short	0x0000
        /*0012*/ 	.short	0x0070
        /*0014*/ 	.byte	0x00, 0xf0, 0x01, 0x2e


	//----- nvinfo : EIATTR_SPARSE_MMA_MASK
	.align		4
.L_77:
        /*0018*/ 	.byte	0x03, 0x50
        /*001a*/ 	.short	0x0000


	//----- nvinfo : EIATTR_MAXREG_COUNT
	.align		4
        /*001c*/ 	.byte	0x03, 0x1b
        /*001e*/ 	.short	0x0080


	//----- nvinfo : EIATTR_NUM_BARRIERS
	.align		4
        /*0020*/ 	.byte	0x02, 0x4c
        /*0022*/ 	.byte	0x09
	.zero		1


	//----- nvinfo : EIATTR_EXTERNS
	.align		4
        /*0024*/ 	.byte	0x04, 0x0f
        /*0026*/ 	.short	(.L_79 - .L_78)


	//   ....[0]....
	.align		4
.L_78:
        /*0028*/ 	.word	index@(__assertfail)


	//----- nvinfo : EIATTR_MERCURY_ISA_VERSION
	.align		4
.L_79:
        /*002c*/ 	.byte	0x03, 0x5f
        /*002e*/ 	.short	0x0101


	//----- nvinfo : EIATTR_INT_WARP_WIDE_INSTR_OFFSETS
	.align		4
        /*0030*/ 	.byte	0x04, 0x31
        /*0032*/ 	.short	(.L_81 - .L_80)


	//   ....[0]....
.L_80:
        /*0034*/ 	.word	0x00000180


	//   ....[1]....
        /*0038*/ 	.word	0x000001b0


	//   ....[2]....
        /*003c*/ 	.word	0x000001c0


	//   ....[3]....
        /*0040*/ 	.word	0x00007c90


	//----- nvinfo : EIATTR_COOP_GROUP_MASK_REGIDS
	.align		4
.L_81:
        /*0044*/ 	.byte	0x04, 0x29
        /*0046*/ 	.short	(.L_83 - .L_82)


	//   ....[0]....
.L_82:
        /*0048*/ 	.word	0xffffffff


	//   ....[1]....
        /*004c*/ 	.word	0xffffffff


	//   ....[2]....
        /*0050*/ 	.word	0xffffffff


	//   ....[3]....
        /*0054*/ 	.word	0xffffffff


	//   ....[4]....
        /*0058*/ 	.word	0xffffffff


	//   ....[5]....
        /*005c*/ 	.word	0xffffffff


	//   ....[6]....
        /*0060*/ 	.word	0xffffffff


	//   ....[7]....
        /*0064*/ 	.word	0xffffffff


	//   ....[8]....
        /*0068*/ 	.word	0xffffffff


	//   ....[9]....
        /*006c*/ 	.word	0xffffffff


	//   ....[10]....
        /*0070*/ 	.word	0xffffffff


	//   ....[11]....
        /*0074*/ 	.word	0xffffffff


	//   ....[12]....
        /*0078*/ 	.word	0xffffffff


	//   ....[13]....
        /*007c*/ 	.word	0xffffffff


	//   ....[14]....
        /*0080*/ 	.word	0xffffffff


	//   ....[15]....
        /*0084*/ 	.word	0xffffffff


	//   ....[16]....
        /*0088*/ 	.word	0xffffffff


	//   ....[17]....
        /*008c*/ 	.word	0xffffffff


	//   ....[18]....
        /*0090*/ 	.word	0xffffffff


	//   ....[19]....
        /*0094*/ 	.word	0xffffffff


	//   ....[20]....
        /*0098*/ 	.word	0xffffffff


	//   ....[21]....
        /*009c*/ 	.word	0xffffffff


	//   ....[22]....
        /*00a0*/ 	.word	0xffffffff


	//   ....[23]....
        /*00a4*/ 	.word	0xffffffff


	//   ....[24]....
        /*00a8*/ 	.word	0xffffffff


	//   ....[25]....
        /*00ac*/ 	.word	0xffffffff


	//   ....[26]....
        /*00b0*/ 	.word	0xffffffff


	//   ....[27]....
        /*00b4*/ 	.word	0xffffffff


	//   ....[28]....
        /*00b8*/ 	.word	0xffffffff


	//   ....[29]....
        /*00bc*/ 	.word	0xffffffff


	//   ....[30]....
        /*00c0*/ 	.word	0xffffffff


	//   ....[31]....
        /*00c4*/ 	.word	0xffffffff


	//   ....[32]....
        /*00c8*/ 	.word	0xffffffff


	//   ....[33]....
        /*00cc*/ 	.word	0xffffffff


	//   ....[34]....
        /*00d0*/ 	.word	0xffffffff


	//   ....[35]....
        /*00d4*/ 	.word	0xffffffff


	//   ....[36]....
        /*00d8*/ 	.word	0xffffffff


	//   ....[37]....
        /*00dc*/ 	.word	0xffffffff


	//   ....[38]....
        /*00e0*/ 	.word	0xffffffff


	//   ....[39]....
        /*00e4*/ 	.word	0x0500000f


	//----- nvinfo : EIATTR_COOP_GROUP_INSTR_OFFSETS
	.align		4
.L_83:
        /*00e8*/ 	.byte	0x04, 0x28
        /*00ea*/ 	.short	(.L_85 - .L_84)


	//   ....[0]....
.L_84:
        /*00ec*/ 	.word	0x00000050


	//   ....[1]....
        /*00f0*/ 	.word	0x00000190


	//   ....[2]....
        /*00f4*/ 	.word	0x000001e0


	//   ....[3]....
        /*00f8*/ 	.word	0x000003d0


	//   ....[4]....
        /*00fc*/ 	.word	0x00000530


	//   ....[5]....
        /*0100*/ 	.word	0x00000650


	//   ....[6]....
        /*0104*/ 	.word	0x000007b0


	//   ....[7]....
        /*0108*/ 	.word	0x00000dd0


	//   ....[8]....
        /*010c*/ 	.word	0x00002570


	//   ....[9]....
        /*0110*/ 	.word	0x00002670


	//   ....[10]....
        /*0114*/ 	.word	0x00002930


	//   ....[11]....
        /*0118*/ 	.word	0x00002ae0


	//   ....[12]....
        /*011c*/ 	.word	0x00004920


	//   ....[13]....
        /*0120*/ 	.word	0x00004930


	//   ....[14]....
        /*0124*/ 	.word	0x00004970


	//   ....[15]....
        /*0128*/ 	.word	0x00004990


	//   ....[16]....
        /*012c*/ 	.word	0x00006320


	//   ....[17]....
        /*0130*/ 	.word	0x00006330


	//   ....[18]....
        /*0134*/ 	.word	0x000063b0


	//   ....[19]....
        /*0138*/ 	.word	0x000063c0


	//   ....[20]....
        /*013c*/ 	.word	0x00006da0


	//   ....[21]....
        /*0140*/ 	.word	0x00006db0


	//   ....[22]....
        /*0144*/ 	.word	0x00006dc0


	//   ....[23]....
        /*0148*/ 	.word	0x00006dd0


	//   ....[24]....
        /*014c*/ 	.word	0x00006de0


	//   ....[25]....
        /*0150*/ 	.word	0x00006df0


	//   ....[26]....
        /*0154*/ 	.word	0x00006e00


	//   ....[27]....
        /*0158*/ 	.word	0x00006e10


	//   ....[28]....
        /*015c*/ 	.word	0x00006e40


	//   ....[29]....
        /*0160*/ 	.word	0x00006e50


	//   ....[30]....
        /*0164*/ 	.word	0x00006e80


	//   ....[31]....
        /*0168*/ 	.word	0x00006ea0


	//   ....[32]....
        /*016c*/ 	.word	0x00006ed0


	//   ....[33]....
        /*0170*/ 	.word	0x00006f00


	//   ....[34]....
        /*0174*/ 	.word	0x00006f30


	//   ....[35]....
        /*0178*/ 	.word	0x00006f70


	//   ....[36]....
        /*017c*/ 	.word	0x00006fc0


	//   ....[37]....
        /*0180*/ 	.word	0x00007d90


	//   ....[38]....
        /*0184*/ 	.word	0x00009430


	//   ....[39]....
        /*0188*/ 	.word	0x00009920


	//----- nvinfo : EIATTR_REG_RECONFIG
	.align		4
.L_85:
        /*018c*/ 	.byte	0x01, 0x54
	.zero		2


	//----- nvinfo : EIATTR_SYSCALL_OFFSETS
	.align		4
        /*0190*/ 	.byte	0x04, 0x46
        /*0192*/ 	.short	(.L_87 - .L_86)


	//   ....[0]....
.L_86:
        /*0194*/ 	.word	0x00001460


	//   ....[1]....
        /*0198*/ 	.word	0x000077c0


	//   ....[2]....
        /*019c*/ 	.word	0x00007910


	//   ....[3]....
        /*01a0*/ 	.word	0x00007a50


	//   ....[4]....
        /*01a4*/ 	.word	0x00007b70


	//----- nvinfo : EIATTR_MBARRIER_INSTR_OFFSETS
	.align		4
.L_87:
        /*01a8*/ 	.byte	0x04, 0x39
        /*01aa*/ 	.short	(.L_89 - .L_88)


	//   ....[0]....
.L_88:
        /*01ac*/ 	.word	0x00000280
        /*01b0*/ 	.word	0x000000ff
        /*01b4*/ 	.word	0x00013200
        /*01b8*/ 	.short	0x0100
        /*01ba*/ 	.byte	0x06
	.zero		1


	//   ....[1]....
        /*01bc*/ 	.word	0x00000290
        /*01c0*/ 	.word	0x000000ff
        /*01c4*/ 	.word	0x00013220
        /*01c8*/ 	.short	0x0100
        /*01ca*/ 	.byte	0x06
	.zero		1


	//   ....[2]....
        /*01cc*/ 	.word	0x00000380
        /*01d0*/ 	.word	0x000000ff
        /*01d4*/ 	.word	0x00013230
        /*01d8*/ 	.short	0x0100
        /*01da*/ 	.byte	0x08
	.zero		1


	//   ....[3]....
        /*01dc*/ 	.word	0x00000390
        /*01e0*/ 	.word	0x000000ff
        /*01e4*/ 	.word	0x00013240
        /*01e8*/ 	.short	0x0100
        /*01ea*/ 	.byte	0x08
	.zero		1


	//   ....[4]....
        /*01ec*/ 	.word	0x000003a0
        /*01f0*/ 	.word	0x000000ff
        /*01f4*/ 	.word	0x00013238
        /*01f8*/ 	.short	0x0100
        /*01fa*/ 	.byte	0x08
	.zero		1


	//   ....[5]....
        /*01fc*/ 	.word	0x000003b0
        /*0200*/ 	.word	0x000000ff
        /*0204*/ 	.word	0x00013248
        /*0208*/ 	.short	0x0100
        /*020a*/ 	.byte	0x08
	.zero		1


	//   ....[6]....
        /*020c*/ 	.word	0x000004e0
        /*0210*/ 	.word	0x000000ff
        /*0214*/ 	.word	0x00013250
        /*0218*/ 	.short	0x0100
        /*021a*/ 	.byte	0x08
	.zero		1


	//   ....[7]....
        /*021c*/ 	.word	0x000004f0
        /*0220*/ 	.word	0x000000ff
        /*0224*/ 	.word	0x00013260
        /*0228*/ 	.short	0x0100
        /*022a*/ 	.byte	0x08
	.zero		1


	//   ....[8]....
        /*022c*/ 	.word	0x00000500
        /*0230*/ 	.word	0x000000ff
        /*0234*/ 	.word	0x00013258
        /*0238*/ 	.short	0x0100
        /*023a*/ 	.byte	0x08
	.zero		1


	//   ....[9]....
        /*023c*/ 	.word	0x00000510
        /*0240*/ 	.word	0x000000ff
        /*0244*/ 	.word	0x00013268
        /*0248*/ 	.short	0x0100
        /*024a*/ 	.byte	0x08
	.zero		1


	//   ....[10]....
        /*024c*/ 	.word	0x00000600
        /*0250*/ 	.word	0x000000ff
        /*0254*/ 	.word	0x00013270
        /*0258*/ 	.short	0x0100
        /*025a*/ 	.byte	0x06
	.zero		1


	//   ....[11]....
        /*025c*/ 	.word	0x00000610
        /*0260*/ 	.word	0x000000ff
        /*0264*/ 	.word	0x00013280
        /*0268*/ 	.short	0x0100
        /*026a*/ 	.byte	0x06
	.zero		1


	//   ....[12]....
        /*026c*/ 	.word	0x00000620
        /*0270*/ 	.word	0x000000ff
        /*0274*/ 	.word	0x00013278
        /*0278*/ 	.short	0x0100
        /*027a*/ 	.byte	0x06
	.zero		1


	//   ....[13]....
        /*027c*/ 	.word	0x00000630
        /*0280*/ 	.word	0x000000ff
        /*0284*/ 	.word	0x00013288
        /*0288*/ 	.short	0x0100
        /*028a*/ 	.byte	0x06
	.zero		1


	//   ....[14]....
        /*028c*/ 	.word	0x00000760
        /*0290*/ 	.word	0x000000ff
        /*0294*/ 	.word	0x00013290
        /*0298*/ 	.short	0x0100
        /*029a*/ 	.byte	0x08
	.zero		1


	//   ....[15]....
        /*029c*/ 	.word	0x00000770
        /*02a0*/ 	.word	0x000000ff
        /*02a4*/ 	.word	0x000132a0
        /*02a8*/ 	.short	0x0100
        /*02aa*/ 	.byte	0x08
	.zero		1


	//   ....[16]....
        /*02ac*/ 	.word	0x00000780
        /*02b0*/ 	.word	0x000000ff
        /*02b4*/ 	.word	0x00013298
        /*02b8*/ 	.short	0x0100
        /*02ba*/ 	.byte	0x08
	.zero		1


	//   ....[17]....
        /*02bc*/ 	.word	0x00000790
        /*02c0*/ 	.word	0x000000ff
        /*02c4*/ 	.word	0x000132a8
        /*02c8*/ 	.short	0x0100
        /*02ca*/ 	.byte	0x08
	.zero		1


	//   ....[18]....
        /*02cc*/ 	.word	0x000008c0
        /*02d0*/ 	.word	0x000000ff
        /*02d4*/ 	.word	0x000132b0
        /*02d8*/ 	.short	0x0100
        /*02da*/ 	.byte	0x08
	.zero		1


	//   ....[19]....
        /*02dc*/ 	.word	0x000008d0
        /*02e0*/ 	.word	0x000000ff
        /*02e4*/ 	.word	0x000132c0
        /*02e8*/ 	.short	0x0100
        /*02ea*/ 	.byte	0x08
	.zero		1


	//   ....[20]....
        /*02ec*/ 	.word	0x000008e0
        /*02f0*/ 	.word	0x000000ff
        /*02f4*/ 	.word	0x000132b8
        /*02f8*/ 	.short	0x0100
        /*02fa*/ 	.byte	0x08
	.zero		1


	//   ....[21]....
        /*02fc*/ 	.word	0x000008f0
        /*0300*/ 	.word	0x000000ff
        /*0304*/ 	.word	0x000132c8
        /*0308*/ 	.short	0x0100
        /*030a*/ 	.byte	0x08
	.zero		1


	//   ....[22]....
        /*030c*/ 	.word	0x000014c0
        /*0310*/ 	.word	0x000000ff
        /*0314*/ 	.word	0x00013200
        /*0318*/ 	.short	0x010a
        /*031a*/ 	.byte	0x28
	.zero		1


	//   ....[23]....
        /*031c*/ 	.word	0x00001540
        /*0320*/ 	.word	0x00000004
        /*0324*/ 	.word	0x00013230
        /*0328*/ 	.short	0x010a
        /*032a*/ 	.byte	0x3f
	.zero		1


	//   ....[24]....
        /*032c*/ 	.word	0x00001580
        /*0330*/ 	.word	0x00000004
        /*0334*/ 	.word	0x00013230
        /*0338*/ 	.short	0x010a
        /*033a*/ 	.byte	0x3f
	.zero		1


	//   ....[25]....
        /*033c*/ 	.word	0x00002d70
        /*0340*/ 	.word	0x0000003a
        /*0344*/ 	.word	0x00000000
        /*0348*/ 	.short	0x0101
        /*034a*/ 	.byte	0x3f
	.zero		1


	//   ....[26]....
        /*034c*/ 	.word	0x00003e20
        /*0350*/ 	.word	0x000000ff
        /*0354*/ 	.word	0x00013230
        /*0358*/ 	.short	0x010a
        /*035a*/ 	.byte	0x14
	.zero		1


	//   ....[27]....
        /*035c*/ 	.word	0x00003e60
        /*0360*/ 	.word	0x000000ff
        /*0364*/ 	.word	0x00013230
        /*0368*/ 	.short	0x010a
        /*036a*/ 	.byte	0x14
	.zero		1


	//   ....[28]....
        /*036c*/ 	.word	0x000042b0
        /*0370*/ 	.word	0x000000ff
        /*0374*/ 	.word	0x00013250
        /*0378*/ 	.short	0x010a
        /*037a*/ 	.byte	0x0b
	.zero		1


	//   ....[29]....
        /*037c*/ 	.word	0x000042f0
        /*0380*/ 	.word	0x000000ff
        /*0384*/ 	.word	0x00013250
        /*0388*/ 	.short	0x010a
        /*038a*/ 	.byte	0x0b
	.zero		1


	//   ....[30]....
        /*038c*/ 	.word	0x00005870
        /*0390*/ 	.word	0x00000004
        /*0394*/ 	.word	0x00000000
        /*0398*/ 	.short	0x0101
        /*039a*/ 	.byte	0x3f
	.zero		1


	//   ....[31]....
        /*039c*/ 	.word	0x00005b60
        /*03a0*/ 	.word	0x000000ff
        /*03a4*/ 	.word	0x00000000
        /*03a8*/ 	.short	0x0101
        /*03aa*/ 	.byte	0x06
	.zero		1


	//   ....[32]....
        /*03ac*/ 	.word	0x00006010
        /*03b0*/ 	.word	0x000000ff
        /*03b4*/ 	.word	0x00013250
        /*03b8*/ 	.short	0x010a
        /*03ba*/ 	.byte	0x08
	.zero		1


	//   ....[33]....
        /*03bc*/ 	.word	0x00006050
        /*03c0*/ 	.word	0x000000ff
        /*03c4*/ 	.word	0x00013250
        /*03c8*/ 	.short	0x010a
        /*03ca*/ 	.byte	0x08
	.zero		1


	//   ....[34]....
        /*03cc*/ 	.word	0x00006ab0
        /*03d0*/ 	.word	0x000000ff
        /*03d4*/ 	.word	0x00000000
        /*03d8*/ 	.short	0x0101
        /*03da*/ 	.byte	0x08
	.zero		1


	//   ....[35]....
        /*03dc*/ 	.word	0x000071d0
        /*03e0*/ 	.word	0x000000ff
        /*03e4*/ 	.word	0x00000000
        /*03e8*/ 	.short	0x0101
        /*03ea*/ 	.byte	0x06
	.zero		1


	//   ....[36]....
        /*03ec*/ 	.word	0x00007fa0
        /*03f0*/ 	.word	0x0000000b
        /*03f4*/ 	.word	0x00013280
        /*03f8*/ 	.short	0x010a
        /*03fa*/ 	.byte	0x3f
	.zero		1


	//   ....[37]....
        /*03fc*/ 	.word	0x00008130
        /*0400*/ 	.word	0x0000000b
        /*0404*/ 	.word	0x00013240
        /*0408*/ 	.short	0x010a
        /*040a*/ 	.byte	0x3f
	.zero		1


	//   ....[38]....
        /*040c*/ 	.word	0x000083d0
        /*0410*/ 	.word	0x000000ff
        /*0414*/ 	.word	0x00013220
        /*0418*/ 	.short	0x010a
        /*041a*/ 	.byte	0x28
	.zero		1


	//   ....[39]....
        /*041c*/ 	.word	0x00008640
        /*0420*/ 	.word	0x00000008
        /*0424*/ 	.word	0x00013280
        /*0428*/ 	.short	0x010a
        /*042a*/ 	.byte	0x3f
	.zero		1


	//   ....[40]....
        /*042c*/ 	.word	0x00008870
        /*0430*/ 	.word	0x00000008
        /*0434*/ 	.word	0x00013240
        /*0438*/ 	.short	0x010a
        /*043a*/ 	.byte	0x3f
	.zero		1


	//   ....[41]....
        /*043c*/ 	.word	0x00008b20
        /*0440*/ 	.word	0x0000000d
        /*0444*/ 	.word	0x00013270
        /*0448*/ 	.short	0x010a
        /*044a*/ 	.byte	0x3f
	.zero		1


	//   ....[42]....
        /*044c*/ 	.word	0x00008b90
        /*0450*/ 	.word	0x0000000d
        /*0454*/ 	.word	0x00013260
        /*0458*/ 	.short	0x010a
        /*045a*/ 	.byte	0x3f
	.zero		1


	//   ....[43]....
        /*045c*/ 	.word	0x00008e50
        /*0460*/ 	.word	0x0000000d
        /*0464*/ 	.word	0x00013250
        /*0468*/ 	.short	0x0101
        /*046a*/ 	.byte	0x3f
	.zero		1


	//   ....[44]....
        /*046c*/ 	.word	0x00008ed0
        /*0470*/ 	.word	0x00000004
        /*0474*/ 	.word	0x00000000
        /*0478*/ 	.short	0x0101
        /*047a*/ 	.byte	0x3f
	.zero		1


	//   ....[45]....
        /*047c*/ 	.word	0x00008f90
        /*0480*/ 	.word	0x00000000
        /*0484*/ 	.word	0x00013270
        /*0488*/ 	.short	0x010a
        /*048a*/ 	.byte	0x3f
	.zero		1


	//   ....[46]....
        /*048c*/ 	.word	0x00009000
        /*0490*/ 	.word	0x00000000
        /*0494*/ 	.word	0x00013260
        /*0498*/ 	.short	0x010a
        /*049a*/ 	.byte	0x3f
	.zero		1


	//   ....[47]....
        /*049c*/ 	.word	0x00009320
        /*04a0*/ 	.word	0x00000000
        /*04a4*/ 	.word	0x00013250
        /*04a8*/ 	.short	0x0101
        /*04aa*/ 	.byte	0x3f
	.zero		1


	//   ....[48]....
        /*04ac*/ 	.word	0x00009370
        /*04b0*/ 	.word	0x00000003
        /*04b4*/ 	.word	0x00000000
        /*04b8*/ 	.short	0x0101
        /*04ba*/ 	.byte	0x3f
	.zero		1


	//   ....[49]....
        /*04bc*/ 	.word	0x00009410
        /*04c0*/ 	.word	0x00000006
        /*04c4*/ 	.word	0x00013220
        /*04c8*/ 	.short	0x010a
        /*04ca*/ 	.byte	0x3f
	.zero		1


	//   ....[50]....
        /*04cc*/ 	.word	0x00009530
        /*04d0*/ 	.word	0x00000005
        /*04d4*/ 	.word	0x00000000
        /*04d8*/ 	.short	0x010a
        /*04da*/ 	.byte	0x3f
	.zero		1


	//   ....[51]....
        /*04dc*/ 	.word	0x000095a0
        /*04e0*/ 	.word	0x00000009
        /*04e4*/ 	.word	0x00000000
        /*04e8*/ 	.short	0x010a
        /*04ea*/ 	.byte	0x3f
	.zero		1


	//   ....[52]....
        /*04ec*/ 	.word	0x000095f0
        /*04f0*/ 	.word	0x00000013
        /*04f4*/ 	.word	0x00013260
        /*04f8*/ 	.short	0x010a
        /*04fa*/ 	.byte	0x3f
	.zero		1


	//   ....[53]....
        /*04fc*/ 	.word	0x00009640
        /*0500*/ 	.word	0x00000007
        /*0504*/ 	.word	0x00013260
        /*0508*/ 	.short	0x010a
        /*050a*/ 	.byte	0x3f
	.zero		1


	//   ....[54]....
        /*050c*/ 	.word	0x00009680
        /*0510*/ 	.word	0x00000013
        /*0514*/ 	.word	0x00013280
        /*0518*/ 	.short	0x010a
        /*051a*/ 	.byte	0x3f
	.zero		1


	//   ....[55]....
        /*051c*/ 	.word	0x000096a0
        /*0520*/ 	.word	0x00000007
        /*0524*/ 	.word	0x00013280
        /*0528*/ 	.short	0x010a
        /*052a*/ 	.byte	0x3f
	.zero		1


	//   ....[56]....
        /*052c*/ 	.word	0x00009710
        /*0530*/ 	.word	0x00000003
        /*0534*/ 	.word	0x00013200
        /*0538*/ 	.short	0x010a
        /*053a*/ 	.byte	0x3f
	.zero		1


	//   ....[57]....
        /*053c*/ 	.word	0x00009760
        /*0540*/ 	.word	0x00000004
        /*0544*/ 	.word	0x00013230
        /*0548*/ 	.short	0x010a
        /*054a*/ 	.byte	0x3f
	.zero		1


	//   ....[58]....
        /*054c*/ 	.word	0x000097c0
        /*0550*/ 	.word	0x00000006
        /*0554*/ 	.word	0x00013230
        /*0558*/ 	.short	0x010a
        /*055a*/ 	.byte	0x3f
	.zero		1


	//   ....[59]....
        /*055c*/ 	.word	0x00009820
        /*0560*/ 	.word	0x00000006
        /*0564*/ 	.word	0x00013250
        /*0568*/ 	.short	0x010a
        /*056a*/ 	.byte	0x3f
	.zero		1


	//   ....[60]....
        /*056c*/ 	.word	0x00009880
        /*0570*/ 	.word	0x00000007
        /*0574*/ 	.word	0x00013250
        /*0578*/ 	.short	0x010a
        /*057a*/ 	.byte	0x3f
	.zero		1


	//   ....[61]....
        /*057c*/ 	.word	0x000099d0
        /*0580*/ 	.word	0x0000000b
        /*0584*/ 	.word	0x00013280
        /*0588*/ 	.short	0x010a
        /*058a*/ 	.byte	0x3f
	.zero		1


	//   ....[62]....
        /*058c*/ 	.word	0x00009a20
        /*0590*/ 	.word	0x0000000b
        /*0594*/ 	.word	0x00013240
        /*0598*/ 	.short	0x010a
        /*059a*/ 	.byte	0x3f
	.zero		1


	//   ....[63]....
        /*059c*/ 	.word	0x00009a80
        /*05a0*/ 	.word	0x00000005
        /*05a4*/ 	.word	0x00013220
        /*05a8*/ 	.short	0x010a
        /*05aa*/ 	.byte	0x3f
	.zero		1


	//   ....[64]....
        /*05ac*/ 	.word	0x00009ad0
        /*05b0*/ 	.word	0x00000008
        /*05b4*/ 	.word	0x00013280
        /*05b8*/ 	.short	0x010a
        /*05ba*/ 	.byte	0x3f
	.zero		1


	//   ....[65]....
        /*05bc*/ 	.word	0x00009b20
        /*05c0*/ 	.word	0x00000008
        /*05c4*/ 	.word	0x00013240
        /*05c8*/ 	.short	0x010a
        /*05ca*/ 	.byte	0x3f
	.zero		1


	//   ....[66]....
        /*05cc*/ 	.word	0x00009b70
        /*05d0*/ 	.word	0x0000000d
        /*05d4*/ 	.word	0x00013270
        /*05d8*/ 	.short	0x010a
        /*05da*/ 	.byte	0x3f
	.zero		1


	//   ....[67]....
        /*05dc*/ 	.word	0x00009bc0
        /*05e0*/ 	.word	0x0000000d
        /*05e4*/ 	.word	0x00013260
        /*05e8*/ 	.short	0x010a
        /*05ea*/ 	.byte	0x3f
	.zero		1


	//   ....[68]....
        /*05ec*/ 	.word	0x00009c10
        /*05f0*/ 	.word	0x00000000
        /*05f4*/ 	.word	0x00013270
        /*05f8*/ 	.short	0x010a
        /*05fa*/ 	.byte	0x3f
	.zero		1


	//   ....[69]....
        /*05fc*/ 	.word	0x00009c60
        /*0600*/ 	.word	0x00000000
        /*0604*/ 	.word	0x00013260
        /*0608*/ 	.short	0x010a
        /*060a*/ 	.byte	0x3f
	.zero		1


	//   ....[70]....
        /*060c*/ 	.word	0x00009cb0
        /*0610*/ 	.word	0x00000006
        /*0614*/ 	.word	0x00013220
        /*0618*/ 	.short	0x010a
        /*061a*/ 	.byte	0x3f
	.zero		1


	//   ....[71]....
        /*061c*/ 	.word	0x00009d00
        /*0620*/ 	.word	0x00000005
        /*0624*/ 	.word	0x00000000
        /*0628*/ 	.short	0x010a
        /*062a*/ 	.byte	0x3f
	.zero		1


	//   ....[72]....
        /*062c*/ 	.word	0x00009d50
        /*0630*/ 	.word	0x00000009
        /*0634*/ 	.word	0x00000000
        /*0638*/ 	.short	0x010a
        /*063a*/ 	.byte	0x3f
	.zero		1


	//   ....[73]....
        /*063c*/ 	.word	0x00009da0
        /*0640*/ 	.word	0x00000013
        /*0644*/ 	.word	0x00013260
        /*0648*/ 	.short	0x010a
        /*064a*/ 	.byte	0x3f
	.zero		1


	//   ....[74]....
        /*064c*/ 	.word	0x00009df0
        /*0650*/ 	.word	0x00000007
        /*0654*/ 	.word	0x00013260
        /*0658*/ 	.short	0x010a
        /*065a*/ 	.byte	0x3f
	.zero		1


	//   ....[75]....
        /*065c*/ 	.word	0x00009e40
        /*0660*/ 	.word	0x00000013
        /*0664*/ 	.word	0x00013280
        /*0668*/ 	.short	0x010a
        /*066a*/ 	.byte	0x3f
	.zero		1


	//----- nvinfo : EIATTR_NUM_MBARRIERS
	.align		4
.L_89:
        /*066c*/ 	.byte	0x03, 0x38
        /*066e*/ 	.short	0x0016


	//----- nvinfo : EIATTR_EXIT_INSTR_OFFSETS
	.align		4
        /*0670*/ 	.byte	0x04, 0x1c
        /*0672*/ 	.short	(.L_91 - .L_90)


	//   ....[0]....
.L_90:
        /*0674*/ 	.word	0x00000a10


	//   ....[1]....
        /*0678*/ 	.word	0x00007280


	//   ....[2]....
        /*067c*/ 	.word	0x00009450


	//   ....[3]....
        /*0680*/ 	.word	0x000096f0


	//----- nvinfo : EIATTR_MAX_THREADS
	.align		4
.L_91:
        /*0684*/ 	.byte	0x04, 0x05
        /*0686*/ 	.short	(.L_93 - .L_92)
.L_92:
        /*0688*/ 	.word	0x00000200
        /*068c*/ 	.word	0x00000001
        /*0690*/ 	.word	0x00000001


	//----- nvinfo : EIATTR_CRS_STACK_SIZE
	.align		4
.L_93:
        /*0694*/ 	.byte	0x04, 0x1e
        /*0696*/ 	.short	(.L_95 - .L_94)
.L_94:
        /*0698*/ 	.word	0x00000000


	//----- nvinfo : EIATTR_CBANK_PARAM_SIZE
	.align		4
.L_95:
        /*069c*/ 	.byte	0x03, 0x19
        /*069e*/ 	.short	0x0bf0


	//----- nvinfo : EIATTR_PARAM_CBANK
	.align		4
        /*06a0*/ 	.byte	0x04, 0x0a
        /*06a2*/ 	.short	(.L_97 - .L_96)
	.align		4
.L_96:
        /*06a4*/ 	.word	index@(.nv.constant0._ZN7cutlass13device_kernelIN5flash11enable_sm90INS1_16FlashAttnFwdSm90INS1_25CollectiveMainloopFwdSm90ILi2EN4cute5tupleIJNS5_1CILi1EEES8_S8_EEENS6_IJNS7_ILi192EEENS7_ILi160EEENS7_ILi64EEEEEELi64ENS_12float_e4m3_tEfNS_4arch4Sm90ELb0ELb0ELb0ELb0ELb0ELb0ELb0ELb1ELb1ELb0ELb0ELb0EEENS1_21CollectiveEpilogueFwdINS6_IJSA_SC_SB_EEES9_NS_10bfloat16_tESG_Li384ELb0ELb0ELb0ELb1EEENS1_29StaticPersistentTileSchedulerILb0EEEEEEEEEvNT_6ParamsE)
        /*06a8*/ 	.short	0x0210
        /*06aa*/ 	.short	0x0bf0


	//----- nvinfo : EIATTR_SW_WAR
	.align		4
.L_97:
        /*06ac*/ 	.byte	0x04, 0x36
        /*06ae*/ 	.short	(.L_99 - .L_98)
.L_98:
        /*06b0*/ 	.word	0x00000008
.L_99:


//--------------------- .nv.info._ZN7cutlass13device_kernelIN5flash11enable_sm90INS1_16FlashAttnFwdSm90INS1_25CollectiveMainloopFwdSm90ILi2EN4cute5tupleIJNS5_1CILi1EEES8_S8_EEENS6_IJNS7_ILi192EEENS7_ILi160EEENS7_ILi64EEEEEELi64ENS_12float_e4m3_tEfNS_4arch4Sm90ELb0ELb0ELb0ELb1ELb0ELb0ELb0ELb1ELb1ELb0ELb0ELb0EEENS1_21CollectiveEpilogueFwdINS6_IJSA_SC_SB_EEES9_NS_10bfloat16_tESG_Li384ELb1ELb0ELb0ELb1EEENS1_36VarlenDynamicPersistentTileSchedulerILi192ELi160ELi384ELi128ELb0ELb0ELb1ELb0ELb1ELb1EEEEEEEEEvNT_6ParamsE --------------------------
	.section	.nv.info._ZN7cutlass13device_kernelIN5flash11enable_sm90INS1_16FlashAttnFwdSm90INS1_25CollectiveMainloopFwdSm90ILi2EN4cute5tupleIJNS5_1CILi1EEES8_S8_EEENS6_IJNS7_ILi192EEENS7_ILi160EEENS7_ILi64EEEEEELi64ENS_12float_e4m3_tEfNS_4arch4Sm90ELb0ELb0ELb0ELb1ELb0ELb0ELb0ELb1ELb1ELb0ELb0ELb0EEENS1_21CollectiveEpilogueFwdINS6_IJSA_SC_SB_EEES9_NS_10bfloat16_tESG_Li384ELb1ELb0ELb0ELb1EEENS1_36VarlenDynamicPersistentTileSchedulerILi192ELi160ELi384ELi128ELb0ELb0ELb1ELb0ELb1ELb1EEEEEEEEEvNT_6ParamsE,"",@"SHT_CUDA_INFO"
	.sectionflags	@""
	.align	4


	//----- nvinfo : EIATTR_CUDA_API_VERSION
	.align		4
        /*0000*/ 	.byte	0x04, 0x37
        /*0002*/ 	.short	(.L_101 - .L_100)
.L_100:
        /*0004*/ 	.word	0x00000082


	//----- nvinfo : EIATTR_KPARAM_INFO
	.align		4
.L_101:
        /*0008*/ 	.byte	0x04, 0x17
        /*000a*/ 	.short	(.L_103 - .L_102)
.L_102:
        /*000c*/ 	.word	0x00000000
        /*0010*/ 	.short	0x0000
        /*0012*/ 	.short	0x0070
        /*0014*/ 	.byte	0x00, 0xf0, 0x01, 0x28


	//----- nvinfo : EIATTR_SPARSE_MMA_MASK
	.align		4
.L_103:
        /*0018*/ 	.byte	0x03, 0x50
        /*001a*/ 	.short	0x0000


	//----- nvinfo : EIATTR_MAXREG_COUNT
	.align		4
        /*001c*/ 	.byte	0x03, 0x1b
        /*001e*/ 	.short	0x0080


	//----- nvinfo : EIATTR_NUM_BARRIERS
	.align		4
        /*0020*/ 	.byte	0x02, 0x4c
        /*0022*/ 	.byte	0x09
	.zero		1


	//----- nvinfo : EIATTR_EXTERNS
	.align		4
        /*0024*/ 	.byte	0x04, 0x0f
        /*0026*/ 	.short	(.L_105 - .L_104)


	//   ....[0]....
	.align		4
.L_104:
        /*0028*/ 	.word	index@(__assertfail)


	//----- nvinfo : EIATTR_ANNOTATIONS
	.align		4
.L_105:
        /*002c*/ 	.byte	0x04, 0x55
        /*002e*/ 	.short	(.L_107 - .L_106)


	//   ....[0]....
.L_106:
        /*0030*/ 	.word	0x00000001
        /*0034*/ 	.byte	0x70, 0x0c, 0x00, 0x00, 0x01, 0x00, 0x00, 0x00, 0x50, 0x19, 0x00, 0x00, 0x01, 0x00, 0x00, 0x00
        /*0044*/ 	.byte	0xd0, 0x19, 0x00, 0x00, 0x01, 0x00, 0x00, 0x00, 0x60, 0x6e, 0x00, 0x00, 0x01, 0x00, 0x00, 0x00
        /*0054*/ 	.byte	0x50, 0x8a, 0x00, 0x00, 0x01, 0x00, 0x00, 0x00, 0xc0, 0x8a, 0x00, 0x00, 0x01, 0x00, 0x00, 0x00
        /*0064*/ 	.byte	0x10, 0x9d, 0x00, 0x00, 0x01, 0x00, 0x00, 0x00, 0x70, 0x9d, 0x00, 0x00, 0x01, 0x00, 0x00, 0x00
        /*0074*/ 	.byte	0x10, 0xbb, 0x00, 0x00


	//----- nvinfo : EIATTR_MERCURY_ISA_VERSION
	.align		4
.L_107:
        /*0078*/ 	.byte	0x03, 0x5f
        /*007a*/ 	.short	0x0101


	//----- nvinfo : EIATTR_UNUSED_LOAD_BYTE_OFFSET
	.align		4
        /*007c*/ 	.byte	0x04, 0x44
        /*007e*/ 	.short	(.L_109 - .L_108)


	//   ....[0]....
.L_108:
        /*0080*/ 	.word	0x00000a30
        /*0084*/ 	.word	0x0000fff0


	//   ....[1]....
        /*0088*/ 	.word	0x00006e00
        /*008c*/ 	.word	0x0000fff0


	//----- nvinfo : EIATTR_INT_WARP_WIDE_INSTR_OFFSETS
	.align		4
.L_109:
        /*0090*/ 	.byte	0x04, 0x31
        /*0092*/ 	.short	(.L_111 - .L_110)


	//   ....[0]....
.L_110:
        /*0094*/ 	.word	0x00000160


	//   ....[1]....
        /*0098*/ 	.word	0x000001a0


	//   ....[2]....
        /*009c*/ 	.word	0x00000210


	//   ....[3]....
        /*00a0*/ 	.word	0x00009ae0


	//   ....[4]....
        /*00a4*/ 	.word	0x00009b70


	//   ....[5]....
        /*00a8*/ 	.word	0x0000a270


	//   ....[6]....
        /*00ac*/ 	.word	0x0000b5d0


	//   ....[7]....
        /*00b0*/ 	.word	0x0000b660


	//----- nvinfo : EIATTR_COOP_GROUP_MASK_REGIDS
	.align		4
.L_111:
        /*00b4*/ 	.byte	0x04, 0x29
        /*00b6*/ 	.short	(.L_113 - .L_112)


	//   ....[0]....
.L_112:
        /*00b8*/ 	.word	0xffffffff


	//   ....[1]....
        /*00bc*/ 	.word	0xffffffff


	//   ....[2]....
        /*00c0*/ 	.word	0xffffffff


	//   ....[3]....
        /*00c4*/ 	.word	0xffffffff


	//   ....[4]....
        /*00c8*/ 	.word	0xffffffff


	//   ....[5]....
        /*00cc*/ 	.word	0xffffffff


	//   ....[6]....
        /*00d0*/ 	.word	0xffffffff


	//   ....[7]....
        /*00d4*/ 	.word	0xffffffff


	//   ....[8]....
        /*00d8*/ 	.word	0xffffffff


	//   ....[9]....
        /*00dc*/ 	.word	0xffffffff


	//   ....[10]....
        /*00e0*/ 	.word	0xffffffff


	//   ....[11]....
        /*00e4*/ 	.word	0xffffffff


	//   ....[12]....
        /*00e8*/ 	.word	0xffffffff


	//   ....[13]....
        /*00ec*/ 	.word	0xffffffff


	//   ....[14]....
        /*00f0*/ 	.word	0xffffffff


	//   ....[15]....
        /*00f4*/ 	.word	0xffffffff


	//   ....[16]....
        /*00f8*/ 	.word	0xffffffff


	//   ....[17]....
        /*00fc*/ 	.word	0xffffffff


	//   ....[18]....
        /*0100*/ 	.word	0xffffffff


	//   ....[19]....
        /*0104*/ 	.word	0xffffffff


	//   ....[20]....
        /*0108*/ 	.word	0xffffffff


	//   ....[21]....
        /*010c*/ 	.word	0xffffffff


	//   ....[22]....
        /*0110*/ 	.word	0xffffffff


	//   ....[23]....
        /*0114*/ 	.word	0xffffffff


	//   ....[24]....
        /*0118*/ 	.word	0xffffffff


	//   ....[25]....
        /*011c*/ 	.word	0xffffffff


	//   ....[26]....
        /*0120*/ 	.word	0xffffffff


	//   ....[27]....
        /*0124*/ 	.word	0xffffffff


	//   ....[28]....
        /*0128*/ 	.word	0xffffffff


	//   ....[29]....
        /*012c*/ 	.word	0xffffffff


	//   ....[30]....
        /*0130*/ 	.word	0xffffffff


	//   ....[31]....
        /*0134*/ 	.word	0xffffffff


	//   ....[32]....
        /*0138*/ 	.word	0xffffffff


	//   ....[33]....
        /*013c*/ 	.word	0xffffffff


	//   ....[34]....
        /*0140*/ 	.word	0xffffffff


	//   ....[35]....
        /*0144*/ 	.word	0xffffffff


	//   ....[36]....
        /*0148*/ 	.word	0xffffffff


	//   ....[37]....
        /*014c*/ 	.word	0xffffffff


	//   ....[38]....
        /*0150*/ 	.word	0xffffffff


	//   ....[39]....
        /*0154*/ 	.word	0xffffffff


	//   ....[40]....
        /*0158*/ 	.word	0xffffffff


	//   ....[41]....
        /*015c*/ 	.word	0xffffffff


	//   ....[42]....
        /*0160*/ 	.word	0xffffffff


	//   ....[43]....
        /*0164*/ 	.word	0xffffffff


	//   ....[44]....
        /*0168*/ 	.word	0xffffffff


	//   ....[45]....
        /*016c*/ 	.word	0xffffffff


	//   ....[46]....
        /*0170*/ 	.word	0xffffffff


	//   ....[47]....
        /*0174*/ 	.word	0xffffffff


	//   ....[48]....
        /*0178*/ 	.word	0xffffffff


	//   ....[49]....
        /*017c*/ 	.word	0xffffffff


	//   ....[50]....
        /*0180*/ 	.word	0xffffffff


	//   ....[51]....
        /*0184*/ 	.word	0xffffffff


	//   ....[52]....
        /*0188*/ 	.word	0xffffffff


	//   ....[53]....
        /*018c*/ 	.word	0xffffffff


	//   ....[54]....
        /*0190*/ 	.word	0xffffffff


	//   ....[55]....
        /*0194*/ 	.word	0xffffffff


	//   ....[56]....
        /*0198*/ 	.word	0xffffffff


	//   ....[57]....
        /*019c*/ 	.word	0xffffffff


	//   ....[58]....
        /*01a0*/ 	.word	0xffffffff


	//   ....[59]....
        /*01a4*/ 	.word	0xffffffff


	//   ....[60]....
        /*01a8*/ 	.word	0xffffffff


	//   ....[61]....
        /*01ac*/ 	.word	0xffffffff


	//   ....[62]....
        /*01b0*/ 	.word	0xffffffff


	//   ....[63]....
        /*01b4*/ 	.word	0xffffffff


	//   ....[64]....
        /*01b8*/ 	.word	0xffffffff


	//   ....[65]....
        /*01bc*/ 	.word	0xffffffff


	//   ....[66]....
        /*01c0*/ 	.word	0xffffffff


	//   ....[67]....
        /*01c4*/ 	.word	0xffffffff


	//   ....[68]....
        /*01c8*/ 	.word	0xffffffff


	//   ....[69]....
        /*01cc*/ 	.word	0xffffffff


	//   ....[70]....
        /*01d0*/ 	.word	0xffffffff


	//   ....[71]....
        /*01d4*/ 	.word	0x0500000f


	//   ....[72]....
        /*01d8*/ 	.word	0x0500000f


	//----- nvinfo : EIATTR_COOP_GROUP_INSTR_OFFSETS
	.align		4
.L_113:
        /*01dc*/ 	.byte	0x04, 0x28
        /*01de*/ 	.short	(.L_115 - .L_114)


	//   ....[0]....
.L_114:
        /*01e0*/ 	.word	0x00000060


	//   ....[1]....
        /*01e4*/ 	.word	0x00000170


	//   ....[2]....
        /*01e8*/ 	.word	0x000001c0


	//   ....[3]....
        /*01ec*/ 	.word	0x000003f0


	//   ....[4]....
        /*01f0*/ 	.word	0x00000550


	//   ....[5]....
        /*01f4*/ 	.word	0x00000670


	//   ....[6]....
        /*01f8*/ 	.word	0x000007d0


	//   ....[7]....
        /*01fc*/ 	.word	0x00001600


	//   ....[8]....
        /*0200*/ 	.word	0x00002910


	//   ....[9]....
        /*0204*/ 	.word	0x00002a10


	//   ....[10]....
        /*0208*/ 	.word	0x00002d50


	//   ....[11]....
        /*020c*/ 	.word	0x00002ed0


	//   ....[12]....
        /*0210*/ 	.word	0x00004db0


	//   ....[13]....
        /*0214*/ 	.word	0x00004dc0


	//   ....[14]....
        /*0218*/ 	.word	0x00004df0


	//   ....[15]....
        /*021c*/ 	.word	0x00004e00


	//   ....[16]....
        /*0220*/ 	.word	0x00006840


	//   ....[17]....
        /*0224*/ 	.word	0x00006850


	//   ....[18]....
        /*0228*/ 	.word	0x000068f0


	//   ....[19]....
        /*022c*/ 	.word	0x00006900


	//   ....[20]....
        /*0230*/ 	.word	0x00007320


	//   ....[21]....
        /*0234*/ 	.word	0x00007330


	//   ....[22]....
        /*0238*/ 	.word	0x00007340


	//   ....[23]....
        /*023c*/ 	.word	0x00007350


	//   ....[24]....
        /*0240*/ 	.word	0x00007360


	//   ....[25]....
        /*0244*/ 	.word	0x00007370


	//   ....[26]....
        /*0248*/ 	.word	0x00007390


	//   ....[27]....
        /*024c*/ 	.word	0x000073a0


	//   ....[28]....
        /*0250*/ 	.word	0x000073b0


	//   ....[29]....
        /*0254*/ 	.word	0x000073e0


	//   ....[30]....
        /*0258*/ 	.word	0x00007410


	//   ....[31]....
        /*025c*/ 	.word	0x00007420


	//   ....[32]....
        /*0260*/ 	.word	0x00007430


	//   ....[33]....
        /*0264*/ 	.word	0x00007440


	//   ....[34]....
        /*0268*/ 	.word	0x00007470


	//   ....[35]....
        /*026c*/ 	.word	0x000074a0


	//   ....[36]....
        /*0270*/ 	.word	0x00008a70


	//   ....[37]....
        /*0274*/ 	.word	0x00008c70


	//   ....[38]....
        /*0278*/ 	.word	0x00008ca0


	//   ....[39]....
        /*027c*/ 	.word	0x00008cd0


	//   ....[40]....
        /*0280*/ 	.word	0x00008d00


	//   ....[41]....
        /*0284*/ 	.word	0x00008d30


	//   ....[42]....
        /*0288*/ 	.word	0x00008d70


	//   ....[43]....
        /*028c*/ 	.word	0x00008ef0


	//   ....[44]....
        /*0290*/ 	.word	0x00008f20


	//   ....[45]....
        /*0294*/ 	.word	0x00008f50


	//   ....[46]....
        /*0298*/ 	.word	0x00008f80


	//   ....[47]....
        /*029c*/ 	.word	0x00008fb0


	//   ....[48]....
        /*02a0*/ 	.word	0x00008ff0


	//   ....[49]....
        /*02a4*/ 	.word	0x00009070


	//   ....[50]....
        /*02a8*/ 	.word	0x000090b0


	//   ....[51]....
        /*02ac*/ 	.word	0x00009140


	//   ....[52]....
        /*02b0*/ 	.word	0x0000a390


	//   ....[53]....
        /*02b4*/ 	.word	0x0000bcb0


	//   ....[54]....
        /*02b8*/ 	.word	0x0000bce0


	//   ....[55]....
        /*02bc*/ 	.word	0x0000bd10


	//   ....[56]....
        /*02c0*/ 	.word	0x0000bd20


	//   ....[57]....
        /*02c4*/ 	.word	0x0000bd50


	//   ....[58]....
        /*02c8*/ 	.word	0x0000bd60


	//   ....[59]....
        /*02cc*/ 	.word	0x0000bd90


	//   ....[60]....
        /*02d0*/ 	.word	0x0000bdd0


	//   ....[61]....
        /*02d4*/ 	.word	0x0000bef0


	//   ....[62]....
        /*02d8*/ 	.word	0x0000bf20


	//   ....[63]....
        /*02dc*/ 	.word	0x0000bf50


	//   ....[64]....
        /*02e0*/ 	.word	0x0000bf80


	//   ....[65]....
        /*02e4*/ 	.word	0x0000bfb0


	//   ....[66]....
        /*02e8*/ 	.word	0x0000bff0


	//   ....[67]....
        /*02ec*/ 	.word	0x0000c080


	//   ....[68]....
        /*02f0*/ 	.word	0x0000c0c0


	//   ....[69]....
        /*02f4*/ 	.word	0x0000c160


	//   ....[70]....
        /*02f8*/ 	.word	0x0000c560


	//   ....[71]....
        /*02fc*/ 	.word	0x0000ca40


	//   ....[72]....
        /*0300*/ 	.word	0x0000ceb0


	//----- nvinfo : EIATTR_REG_RECONFIG
	.align		4
.L_115:
        /*0304*/ 	.byte	0x01, 0x54
	.zero		2


	//----- nvinfo : EIATTR_SYSCALL_OFFSETS
	.align		4
        /*0308*/ 	.byte	0x04, 0x46
        /*030a*/ 	.short	(.L_117 - .L_116)


	//   ....[0]....
.L_116:
        /*030c*/ 	.word	0x000017e0


	//   ....[1]....
        /*0310*/ 	.word	0x00009d00


	//   ....[2]....
        /*0314*/ 	.word	0x00009e80


	//   ....[3]....
        /*0318*/ 	.word	0x00009fc0


	//   ....[4]....
        /*031c*/ 	.word	0x0000a0e0


	//----- nvinfo : EIATTR_MBARRIER_INSTR_OFFSETS
	.align		4
.L_117:
        /*0320*/ 	.byte	0x04, 0x39
        /*0322*/ 	.short	(.L_119 - .L_118)


	//   ....[0]....
.L_118:
        /*0324*/ 	.word	0x000002a0
        /*0328*/ 	.word	0x000000ff
        /*032c*/ 	.word	0x00013200
        /*0330*/ 	.short	0x0100
        /*0332*/ 	.byte	0x08
	.zero		1


	//   ....[1]....
        /*0334*/ 	.word	0x000002b0
        /*0338*/ 	.word	0x000000ff
        /*033c*/ 	.word	0x00013220
        /*0340*/ 	.short	0x0100
        /*0342*/ 	.byte	0x08
	.zero		1


	//   ....[2]....
        /*0344*/ 	.word	0x000003a0
        /*0348*/ 	.word	0x000000ff
        /*034c*/ 	.word	0x00013230
        /*0350*/ 	.short	0x0100
        /*0352*/ 	.byte	0x08
	.zero		1


	//   ....[3]....
        /*0354*/ 	.word	0x000003b0
        /*0358*/ 	.word	0x000000ff
        /*035c*/ 	.word	0x00013240
        /*0360*/ 	.short	0x0100
        /*0362*/ 	.byte	0x08
	.zero		1


	//   ....[4]....
        /*0364*/ 	.word	0x000003c0
        /*0368*/ 	.word	0x000000ff
        /*036c*/ 	.word	0x00013238
        /*0370*/ 	.short	0x0100
        /*0372*/ 	.byte	0x08
	.zero		1


	//   ....[5]....
        /*0374*/ 	.word	0x000003d0
        /*0378*/ 	.word	0x000000ff
        /*037c*/ 	.word	0x00013248
        /*0380*/ 	.short	0x0100
        /*0382*/ 	.byte	0x08
	.zero		1


	//   ....[6]....
        /*0384*/ 	.word	0x00000500
        /*0388*/ 	.word	0x000000ff
        /*038c*/ 	.word	0x00013250
        /*0390*/ 	.short	0x0100
        /*0392*/ 	.byte	0x08
	.zero		1


	//   ....[7]....
        /*0394*/ 	.word	0x00000510
        /*0398*/ 	.word	0x000000ff
        /*039c*/ 	.word	0x00013260
        /*03a0*/ 	.short	0x0100
        /*03a2*/ 	.byte	0x08
	.zero		1


	//   ....[8]....
        /*03a4*/ 	.word	0x00000520
        /*03a8*/ 	.word	0x000000ff
        /*03ac*/ 	.word	0x00013258
        /*03b0*/ 	.short	0x0100
        /*03b2*/ 	.byte	0x08
	.zero		1


	//   ....[9]....
        /*03b4*/ 	.word	0x00000530
        /*03b8*/ 	.word	0x000000ff
        /*03bc*/ 	.word	0x00013268
        /*03c0*/ 	.short	0x0100
        /*03c2*/ 	.byte	0x08
	.zero		1


	//   ....[10]....
        /*03c4*/ 	.word	0x00000620
        /*03c8*/ 	.word	0x000000ff
        /*03cc*/ 	.word	0x00013270
        /*03d0*/ 	.short	0x0100
        /*03d2*/ 	.byte	0x06
	.zero		1


	//   ....[11]....
        /*03d4*/ 	.word	0x00000630
        /*03d8*/ 	.word	0x000000ff
        /*03dc*/ 	.word	0x00013280
        /*03e0*/ 	.short	0x0100
        /*03e2*/ 	.byte	0x06
	.zero		1


	//   ....[12]....
        /*03e4*/ 	.word	0x00000640
        /*03e8*/ 	.word	0x000000ff
        /*03ec*/ 	.word	0x00013278
        /*03f0*/ 	.short	0x0100
        /*03f2*/ 	.byte	0x06
	.zero		1


	//   ....[13]....
        /*03f4*/ 	.word	0x00000650
        /*03f8*/ 	.word	0x000000ff
        /*03fc*/ 	.word	0x00013288
        /*0400*/ 	.short	0x0100
        /*0402*/ 	.byte	0x06
	.zero		1


	//   ....[14]....
        /*0404*/ 	.word	0x00000780
        /*0408*/ 	.word	0x000000ff
        /*040c*/ 	.word	0x00013290
        /*0410*/ 	.short	0x0100
        /*0412*/ 	.byte	0x08
	.zero		1


	//   ....[15]....
        /*0414*/ 	.word	0x00000790
        /*0418*/ 	.word	0x000000ff
        /*041c*/ 	.word	0x000132a0
        /*0420*/ 	.short	0x0100
        /*0422*/ 	.byte	0x08
	.zero		1


	//   ....[16]....
        /*0424*/ 	.word	0x000007a0
        /*0428*/ 	.word	0x000000ff
        /*042c*/ 	.word	0x00013298
        /*0430*/ 	.short	0x0100
        /*0432*/ 	.byte	0x08
	.zero		1


	//   ....[17]....
        /*0434*/ 	.word	0x000007b0
        /*0438*/ 	.word	0x000000ff
        /*043c*/ 	.word	0x000132a8
        /*0440*/ 	.short	0x0100
        /*0442*/ 	.byte	0x08
	.zero		1


	//   ....[18]....
        /*0444*/ 	.word	0x000008e0
        /*0448*/ 	.word	0x000000ff
        /*044c*/ 	.word	0x000132b0
        /*0450*/ 	.short	0x0100
        /*0452*/ 	.byte	0x08
	.zero		1


	//   ....[19]....
        /*0454*/ 	.word	0x000008f0
        /*0458*/ 	.word	0x000000ff
        /*045c*/ 	.word	0x000132c0
        /*0460*/ 	.short	0x0100
        /*0462*/ 	.byte	0x08
	.zero		1


	//   ....[20]....
        /*0464*/ 	.word	0x00000900
        /*0468*/ 	.word	0x000000ff
        /*046c*/ 	.word	0x000132b8
        /*0470*/ 	.short	0x0100
        /*0472*/ 	.byte	0x08
	.zero		1


	//   ....[21]....
        /*0474*/ 	.word	0x00000910
        /*0478*/ 	.word	0x000000ff
        /*047c*/ 	.word	0x000132c8
        /*0480*/ 	.short	0x0100
        /*0482*/ 	.byte	0x08
	.zero		1


	//   ....[22]....
        /*0484*/ 	.word	0x00001890
        /*0488*/ 	.word	0x00000000
        /*048c*/ 	.word	0x00013200
        /*0490*/ 	.short	0x010a
        /*0492*/ 	.byte	0x3f
	.zero		1


	//   ....[23]....
        /*0494*/ 	.word	0x00001920
        /*0498*/ 	.word	0x00000005
        /*049c*/ 	.word	0x00013230
        /*04a0*/ 	.short	0x010a
        /*04a2*/ 	.byte	0x3f
	.zero		1


	//   ....[24]....
        /*04a4*/ 	.word	0x000019f0
        /*04a8*/ 	.word	0x00000005
        /*04ac*/ 	.word	0x00013230
        /*04b0*/ 	.short	0x010a
        /*04b2*/ 	.byte	0x3f
	.zero		1


	//   ....[25]....
        /*04b4*/ 	.word	0x00003330
        /*04b8*/ 	.word	0x0000003a
        /*04bc*/ 	.word	0x00000000
        /*04c0*/ 	.short	0x0101
        /*04c2*/ 	.byte	0x3f
	.zero		1


	//   ....[26]....
        /*04c4*/ 	.word	0x00004280
        /*04c8*/ 	.word	0x00000005
        /*04cc*/ 	.word	0x00013230
        /*04d0*/ 	.short	0x010a
        /*04d2*/ 	.byte	0x3f
	.zero		1


	//   ....[27]....
        /*04d4*/ 	.word	0x000042c0
        /*04d8*/ 	.word	0x00000005
        /*04dc*/ 	.word	0x00013230
        /*04e0*/ 	.short	0x010a
        /*04e2*/ 	.byte	0x3f
	.zero		1


	//   ....[28]....
        /*04e4*/ 	.word	0x00004720
        /*04e8*/ 	.word	0x000000ff
        /*04ec*/ 	.word	0x00013250
        /*04f0*/ 	.short	0x010a
        /*04f2*/ 	.byte	0x0c
	.zero		1


	//   ....[29]....
        /*04f4*/ 	.word	0x00004760
        /*04f8*/ 	.word	0x000000ff
        /*04fc*/ 	.word	0x00013250
        /*0500*/ 	.short	0x010a
        /*0502*/ 	.byte	0x0c
	.zero		1


	//   ....[30]....
        /*0504*/ 	.word	0x00005cd0
        /*0508*/ 	.word	0x00000006
        /*050c*/ 	.word	0x00000000
        /*0510*/ 	.short	0x0101
        /*0512*/ 	.byte	0x3f
	.zero		1


	//   ....[31]....
        /*0514*/ 	.word	0x00006060
        /*0518*/ 	.word	0x000000ff
        /*051c*/ 	.word	0x00000000
        /*0520*/ 	.short	0x0101
        /*0522*/ 	.byte	0x06
	.zero		1


	//   ....[32]....
        /*0524*/ 	.word	0x000064a0
        /*0528*/ 	.word	0x00000014
        /*052c*/ 	.word	0x00013250
        /*0530*/ 	.short	0x010a
        /*0532*/ 	.byte	0x3f
	.zero		1


	//   ....[33]....
        /*0534*/ 	.word	0x000064f0
        /*0538*/ 	.word	0x00000014
        /*053c*/ 	.word	0x00013250
        /*0540*/ 	.short	0x010a
        /*0542*/ 	.byte	0x3f
	.zero		1


	//   ....[34]....
        /*0544*/ 	.word	0x00006ba0
        /*0548*/ 	.word	0x00000005
        /*054c*/ 	.word	0x00000000
        /*0550*/ 	.short	0x0101
        /*0552*/ 	.byte	0x3f
	.zero		1


	//   ....[35]....
        /*0554*/ 	.word	0x00007c70
        /*0558*/ 	.word	0x00000002
        /*055c*/ 	.word	0x00000000
        /*0560*/ 	.short	0x0101
        /*0562*/ 	.byte	0x3f
	.zero		1


	//   ....[36]....
        /*0564*/ 	.word	0x0000a5b0
        /*0568*/ 	.word	0x00000005
        /*056c*/ 	.word	0x00013280
        /*0570*/ 	.short	0x010a
        /*0572*/ 	.byte	0x3f
	.zero		1


	//   ....[37]....
        /*0574*/ 	.word	0x0000a740
        /*0578*/ 	.word	0x00000005
        /*057c*/ 	.word	0x00013240
        /*0580*/ 	.short	0x010a
        /*0582*/ 	.byte	0x3f
	.zero		1


	//   ....[38]....
        /*0584*/ 	.word	0x0000aa10
        /*0588*/ 	.word	0x000000ff
        /*058c*/ 	.word	0x00013220
        /*0590*/ 	.short	0x010a
        /*0592*/ 	.byte	0x28
	.zero		1


	//   ....[39]....
        /*0594*/ 	.word	0x0000acc0
        /*0598*/ 	.word	0x00000009
        /*059c*/ 	.word	0x00013280
        /*05a0*/ 	.short	0x010a
        /*05a2*/ 	.byte	0x3f
	.zero		1


	//   ....[40]....
        /*05a4*/ 	.word	0x0000af20
        /*05a8*/ 	.word	0x00000009
        /*05ac*/ 	.word	0x00013240
        /*05b0*/ 	.short	0x010a
        /*05b2*/ 	.byte	0x3f
	.zero		1


	//   ....[41]....
        /*05b4*/ 	.word	0x0000b1d0
        /*05b8*/ 	.word	0x0000000c
        /*05bc*/ 	.word	0x00013270
        /*05c0*/ 	.short	0x010a
        /*05c2*/ 	.byte	0x3f
	.zero		1


	//   ....[42]....
        /*05c4*/ 	.word	0x0000b240
        /*05c8*/ 	.word	0x0000000c
        /*05cc*/ 	.word	0x00013260
        /*05d0*/ 	.short	0x010a
        /*05d2*/ 	.byte	0x3f
	.zero		1


	//   ....[43]....
        /*05d4*/ 	.word	0x0000b500
        /*05d8*/ 	.word	0x0000000c
        /*05dc*/ 	.word	0x00013250
        /*05e0*/ 	.short	0x0101
        /*05e2*/ 	.byte	0x3f
	.zero		1


	//   ....[44]....
        /*05e4*/ 	.word	0x0000b570
        /*05e8*/ 	.word	0x00000003
        /*05ec*/ 	.word	0x00000000
        /*05f0*/ 	.short	0x0101
        /*05f2*/ 	.byte	0x3f
	.zero		1


	//   ....[45]....
        /*05f4*/ 	.word	0x0000b730
        /*05f8*/ 	.word	0x00000002
        /*05fc*/ 	.word	0x00013270
        /*0600*/ 	.short	0x010a
        /*0602*/ 	.byte	0x3f
	.zero		1


	//   ....[46]....
        /*0604*/ 	.word	0x0000b7a0
        /*0608*/ 	.word	0x00000002
        /*060c*/ 	.word	0x00013260
        /*0610*/ 	.short	0x010a
        /*0612*/ 	.byte	0x3f
	.zero		1


	//   ....[47]....
        /*0614*/ 	.word	0x0000ba60
        /*0618*/ 	.word	0x00000002
        /*061c*/ 	.word	0x00013250
        /*0620*/ 	.short	0x0101
        /*0622*/ 	.byte	0x3f
	.zero		1


	//   ....[48]....
        /*0624*/ 	.word	0x0000bad0
        /*0628*/ 	.word	0x00000000
        /*062c*/ 	.word	0x00000000
        /*0630*/ 	.short	0x0101
        /*0632*/ 	.byte	0x3f
	.zero		1


	//   ....[49]....
        /*0634*/ 	.word	0x0000c4e0
        /*0638*/ 	.word	0x00000007
        /*063c*/ 	.word	0x00013220
        /*0640*/ 	.short	0x010a
        /*0642*/ 	.byte	0x3f
	.zero		1


	//   ....[50]....
        /*0644*/ 	.word	0x0000c680
        /*0648*/ 	.word	0x00000005
        /*064c*/ 	.word	0x00000000
        /*0650*/ 	.short	0x010a
        /*0652*/ 	.byte	0x3f
	.zero		1


	//   ....[51]....
        /*0654*/ 	.word	0x0000c6f0
        /*0658*/ 	.word	0x00000003
        /*065c*/ 	.word	0x00000000
        /*0660*/ 	.short	0x010a
        /*0662*/ 	.byte	0x3f
	.zero		1


	//   ....[52]....
        /*0664*/ 	.word	0x0000c740
        /*0668*/ 	.word	0x00000003
        /*066c*/ 	.word	0x00013260
        /*0670*/ 	.short	0x010a
        /*0672*/ 	.byte	0x3f
	.zero		1


	//   ....[53]....
        /*0674*/ 	.word	0x0000c790
        /*0678*/ 	.word	0x00000005
        /*067c*/ 	.word	0x00013260
        /*0680*/ 	.short	0x010a
        /*0682*/ 	.byte	0x3f
	.zero		1


	//   ....[54]....
        /*0684*/ 	.word	0x0000c7d0
        /*0688*/ 	.word	0x00000003
        /*068c*/ 	.word	0x00013280
        /*0690*/ 	.short	0x010a
        /*0692*/ 	.byte	0x3f
	.zero		1


	//   ....[55]....
        /*0694*/ 	.word	0x0000c7f0
        /*0698*/ 	.word	0x00000005
        /*069c*/ 	.word	0x00013280
        /*06a0*/ 	.short	0x010a
        /*06a2*/ 	.byte	0x3f
	.zero		1


	//   ....[56]....
        /*06a4*/ 	.word	0x0000c850
        /*06a8*/ 	.word	0x00000000
        /*06ac*/ 	.word	0x00013200
        /*06b0*/ 	.short	0x010a
        /*06b2*/ 	.byte	0x3f
	.zero		1


	//   ....[57]....
        /*06b4*/ 	.word	0x0000c8a0
        /*06b8*/ 	.word	0x00000005
        /*06bc*/ 	.word	0x00013230
        /*06c0*/ 	.short	0x010a
        /*06c2*/ 	.byte	0x3f
	.zero		1


	//   ....[58]....
        /*06c4*/ 	.word	0x0000c8f0
        /*06c8*/ 	.word	0x00000005
        /*06cc*/ 	.word	0x00013230
        /*06d0*/ 	.short	0x010a
        /*06d2*/ 	.byte	0x3f
	.zero		1


	//   ....[59]....
        /*06d4*/ 	.word	0x0000c950
        /*06d8*/ 	.word	0x0000000d
        /*06dc*/ 	.word	0x00013250
        /*06e0*/ 	.short	0x010a
        /*06e2*/ 	.byte	0x3f
	.zero		1


	//   ....[60]....
        /*06e4*/ 	.word	0x0000c9a0
        /*06e8*/ 	.word	0x00000014
        /*06ec*/ 	.word	0x00013250
        /*06f0*/ 	.short	0x010a
        /*06f2*/ 	.byte	0x3f
	.zero		1


	//   ....[61]....
        /*06f4*/ 	.word	0x0000caf0
        /*06f8*/ 	.word	0x00000005
        /*06fc*/ 	.word	0x00013280
        /*0700*/ 	.short	0x010a
        /*0702*/ 	.byte	0x3f
	.zero		1


	//   ....[62]....
        /*0704*/ 	.word	0x0000cb40
        /*0708*/ 	.word	0x00000005
        /*070c*/ 	.word	0x00013240
        /*0710*/ 	.short	0x010a
        /*0712*/ 	.byte	0x3f
	.zero		1


	//   ....[63]....
        /*0714*/ 	.word	0x0000cba0
        /*0718*/ 	.word	0x00000003
        /*071c*/ 	.word	0x00013220
        /*0720*/ 	.short	0x010a
        /*0722*/ 	.byte	0x3f
	.zero		1


	//   ....[64]....
        /*0724*/ 	.word	0x0000cbf0
        /*0728*/ 	.word	0x00000009
        /*072c*/ 	.word	0x00013280
        /*0730*/ 	.short	0x010a
        /*0732*/ 	.byte	0x3f
	.zero		1


	//   ....[65]....
        /*0734*/ 	.word	0x0000cc40
        /*0738*/ 	.word	0x00000009
        /*073c*/ 	.word	0x00013240
        /*0740*/ 	.short	0x010a
        /*0742*/ 	.byte	0x3f
	.zero		1


	//   ....[66]....
        /*0744*/ 	.word	0x0000cc90
        /*0748*/ 	.word	0x0000000c
        /*074c*/ 	.word	0x00013270
        /*0750*/ 	.short	0x010a
        /*0752*/ 	.byte	0x3f
	.zero		1


	//   ....[67]....
        /*0754*/ 	.word	0x0000cce0
        /*0758*/ 	.word	0x0000000c
        /*075c*/ 	.word	0x00013260
        /*0760*/ 	.short	0x010a
        /*0762*/ 	.byte	0x3f
	.zero		1


	//   ....[68]....
        /*0764*/ 	.word	0x0000cd30
        /*0768*/ 	.word	0x00000002
        /*076c*/ 	.word	0x00013270
        /*0770*/ 	.short	0x010a
        /*0772*/ 	.byte	0x3f
	.zero		1


	//   ....[69]....
        /*0774*/ 	.word	0x0000cd80
        /*0778*/ 	.word	0x00000002
        /*077c*/ 	.word	0x00013260
        /*0780*/ 	.short	0x010a
        /*0782*/ 	.byte	0x3f
	.zero		1


	//   ....[70]....
        /*0784*/ 	.word	0x0000cdd0
        /*0788*/ 	.word	0x00000007
        /*078c*/ 	.word	0x00013220
        /*0790*/ 	.short	0x010a
        /*0792*/ 	.byte	0x3f
	.zero		1


	//   ....[71]....
        /*0794*/ 	.word	0x0000cf70
        /*0798*/ 	.word	0x00000005
        /*079c*/ 	.word	0x00000000
        /*07a0*/ 	.short	0x010a
        /*07a2*/ 	.byte	0x3f
	.zero		1


	//   ....[72]....
        /*07a4*/ 	.word	0x0000cfc0
        /*07a8*/ 	.word	0x00000003
        /*07ac*/ 	.word	0x00000000
        /*07b0*/ 	.short	0x010a
        /*07b2*/ 	.byte	0x3f
	.zero		1


	//   ....[73]....
        /*07b4*/ 	.word	0x0000d010
        /*07b8*/ 	.word	0x00000003
        /*07bc*/ 	.word	0x00013260
        /*07c0*/ 	.short	0x010a
        /*07c2*/ 	.byte	0x3f
	.zero		1


	//   ....[74]....
        /*07c4*/ 	.word	0x0000d060
        /*07c8*/ 	.word	0x00000005
        /*07cc*/ 	.word	0x00013260
        /*07d0*/ 	.short	0x010a
        /*07d2*/ 	.byte	0x3f
	.zero		1


	//   ....[75]....
        /*07d4*/ 	.word	0x0000d0b0
        /*07d8*/ 	.word	0x00000003
        /*07dc*/ 	.word	0x00013280
        /*07e0*/ 	.short	0x010a
        /*07e2*/ 	.byte	0x3f
	.zero		1


	//----- nvinfo : EIATTR_NUM_MBARRIERS
	.align		4
.L_119:
        /*07e4*/ 	.byte	0x03, 0x38
        /*07e6*/ 	.short	0x0016


	//----- nvinfo : EIATTR_EXIT_INSTR_OFFSETS
	.align		4
        /*07e8*/ 	.byte	0x04, 0x1c
        /*07ea*/ 	.short	(.L_121 - .L_120)


	//   ....[0]....
.L_120:
        /*07ec*/ 	.word	0x00000a70


	//   ....[1]....
        /*07f0*/ 	.word	0x00008a20


	//   ....[2]....
        /*07f4*/ 	.word	0x0000c840


	//----- nvinfo : EIATTR_MAX_THREADS
	.align		4
.L_121:
        /*07f8*/ 	.byte	0x04, 0x05
        /*07fa*/ 	.short	(.L_123 - .L_122)
.L_122:
        /*07fc*/ 	.word	0x00000200
        /*0800*/ 	.word	0x00000001
        /*0804*/ 	.word	0x00000001


	//----- nvinfo : EIATTR_CRS_STACK_SIZE
	.align		4
.L_123:
        /*0808*/ 	.byte	0x04, 0x1e
        /*080a*/ 	.short	(.L_125 - .L_124)
.L_124:
        /*080c*/ 	.word	0x00000000


	//----- nvinfo : EIATTR_CBANK_PARAM_SIZE
	.align		4
.L_125:
        /*0810*/ 	.byte	0x03, 0x19
        /*0812*/ 	.short	0x0a70


	//----- nvinfo : EIATTR_PARAM_CBANK
	.align		4
        /*0814*/ 	.byte	0x04, 0x0a
        /*0816*/ 	.short	(.L_127 - .L_126)
	.align		4
.L_126:
        /*0818*/ 	.word	index@(.nv.constant0._ZN7cutlass13device_kernelIN5flash11enable_sm90INS1_16FlashAttnFwdSm90INS1_25CollectiveMainloopFwdSm90ILi2EN4cute5tupleIJNS5_1CILi1EEES8_S8_EEENS6_IJNS7_ILi192EEENS7_ILi160EEENS7_ILi64EEEEEELi64ENS_12float_e4m3_tEfNS_4arch4Sm90ELb0ELb0ELb0ELb1ELb0ELb0ELb0ELb1ELb1ELb0ELb0ELb0EEENS1_21CollectiveEpilogueFwdINS6_IJSA_SC_SB_EEES9_NS_10bfloat16_tESG_Li384ELb1ELb0ELb0ELb1EEENS1_36VarlenDynamicPersistentTileSchedulerILi192ELi160ELi384ELi128ELb0ELb0ELb1ELb0ELb1ELb1EEEEEEEEEvNT_6ParamsE)
        /*081c*/ 	.short	0x0210
        /*081e*/ 	.short	0x0a70


	//----- nvinfo : EIATTR_SW_WAR
	.align		4
.L_127:
        /*0820*/ 	.byte	0x04, 0x36
        /*0822*/ 	.short	(.L_129 - .L_128)
.L_128:
        /*0824*/ 	.word	0x00000008
.L_129:


//--------------------- .nv.info._ZN7cutlass13device_kernelIN5flash11enable_sm90INS1_16FlashAttnFwdSm90INS1_25CollectiveMainloopFwdSm90ILi2EN4cute5tupleIJNS5_1CILi1EEES8_S8_EEENS6_IJNS7_ILi192EEENS7_ILi160EEENS7_ILi64EEEEEELi64ENS_12float_e4m3_tEfNS_4arch4Sm90ELb0ELb0ELb0ELb1ELb0ELb1ELb0ELb1ELb1ELb0ELb0ELb0EEENS1_21CollectiveEpilogueFwdINS6_IJSA_SC_SB_EEES9_NS_10bfloat16_tESG_Li384ELb1ELb0ELb0ELb1EEENS1_36VarlenDynamicPersistentTileSchedulerILi192ELi160ELi384ELi128ELb0ELb0ELb1ELb0ELb1ELb1EEEEEEEEEvNT_6ParamsE --------------------------
	.section	.nv.info._ZN7cutlass13device_kernelIN5flash11enable_sm90INS1_16FlashAttnFwdSm90INS1_25CollectiveMainloopFwdSm90ILi2EN4cute5tupleIJNS5_1CILi1EEES8_S8_EEENS6_IJNS7_ILi192EEENS7_ILi160EEENS7_ILi64EEEEEELi64ENS_12float_e4m3_tEfNS_4arch4Sm90ELb0ELb0ELb0ELb1ELb0ELb1ELb0ELb1ELb1ELb0ELb0ELb0EEENS1_21CollectiveEpilogueFwdINS6_IJSA_SC_SB_EEES9_NS_10bfloat16_tESG_Li384ELb1ELb0ELb0ELb1EEENS1_36VarlenDynamicPersistentTileSchedulerILi192ELi160ELi384ELi128ELb0ELb0ELb1ELb0ELb1ELb1EEEEEEEEEvNT_6ParamsE,"",@"SHT_CUDA_INFO"
	.sectionflags	@""
	.align	4


	//----- nvinfo : EIATTR_CUDA_API_VERSION
	.align		4
        /*0000*/ 	.byte	0x04, 0x37
        /*0002*/ 	.short	(.L_131 - .L_130)
.L_130:
        /*0004*/ 	.word	0x00000082


	//----- nvinfo : EIATTR_KPARAM_INFO
	.align		4
.L_131:
        /*0008*/ 	.byte	0x04, 0x17
        /*000a*/ 	.short	(.L_133 - .L_132)
.L_132:
        /*000c*/ 	.word	0x00000000
        /*0010*/ 	.short	0x0000
        /*0012*/ 	.short	0x0070
        /*0014*/ 	.byte	0x00, 0xf0, 0x01, 0x28


	//----- nvinfo : EIATTR_SPARSE_MMA_MASK
	.align		4
.L_133:
        /*0018*/ 	.byte	0x03, 0x50
        /*001a*/ 	.short	0x0000


	//----- nvinfo : EIATTR_MAXREG_COUNT
	.align		4
        /*001c*/ 	.byte	0x03, 0x1b
        /*001e*/ 	.short	0x0080


	//----- nvinfo : EIATTR_NUM_BARRIERS
	.align		4
        /*0020*/ 	.byte	0x02, 0x4c
        /*0022*/ 	.byte	0x10
	.zero		1


	//----- nvinfo : EIATTR_EXTERNS
	.align		4
        /*0024*/ 	.byte	0x04, 0x0f
        /*0026*/ 	.short	(.L_135 - .L_134)


	//   ....[0]....
	.align		4
.L_134:
        /*0028*/ 	.word	index@(__assertfail)


	//----- nvinfo : EIATTR_ANNOTATIONS
	.align		4
.L_135:
        /*002c*/ 	.byte	0x04, 0x55
        /*002e*/ 	.short	(.L_137 - .L_136)


	//   ....[0]....
.L_136:
        /*0030*/ 	.word	0x00000001
        /*0034*/ 	.byte	0xc0, 0x0a, 0x00, 0x00, 0x01, 0x00, 0x00, 0x00, 0x50, 0x0e, 0x00, 0x00, 0x01, 0x00, 0x00, 0x00
        /* <DEDUP_REMOVED lines=49> */
        /*0354*/ 	.byte	0x60, 0x3d, 0x01, 0x00


	//----- nvinfo : EIATTR_MERCURY_ISA_VERSION
	.align		4
.L_137:
        /*0358*/ 	.byte	0x03, 0x5f
        /*035a*/ 	.short	0x0101


	//----- nvinfo : EIATTR_UNUSED_LOAD_BYTE_OFFSET
	.align		4
        /*035c*/ 	.byte	0x04, 0x44
        /*035e*/ 	.short	(.L_139 - .L_138)


	//   ....[0]....
.L_138:
        /*0360*/ 	.word	0x00000ad0
        /*0364*/ 	.word	0x0000fff0


	//   ....[1]....
        /*0368*/ 	.word	0x0000d500
        /*036c*/ 	.word	0x0000fff0


	//----- nvinfo : EIATTR_INT_WARP_WIDE_INSTR_OFFSETS
	.align		4
.L_139:
        /*0370*/ 	.byte	0x04, 0x31
        /*0372*/ 	.short	(.L_141 - .L_140)


	//   ....[0]....
.L_140:
        /*0374*/ 	.word	0x000001c0


	//   ....[1]....
        /*0378*/ 	.word	0x00000200


	//   ....[2]....
        /*037c*/ 	.word	0x00000270


	//   ....[3]....
        /*0380*/ 	.word	0x00010fd0


	//   ....[4]....
        /*0384*/ 	.word	0x00011060


	//   ....[5]....
        /*0388*/ 	.word	0x00011770


	//   ....[6]....
        /*038c*/ 	.word	0x000117b0


	//   ....[7]....
        /*0390*/ 	.word	0x00012dc0


	//   ....[8]....
        /*0394*/ 	.word	0x00012e50


	//----- nvinfo : EIATTR_COOP_GROUP_MASK_REGIDS
	.align		4
.L_141:
        /*0398*/ 	.byte	0x04, 0x29
        /*039a*/ 	.short	(.L_143 - .L_142)


	//   ....[0]....
.L_142:
        /*039c*/ 	.word	0xffffffff


	//   ....[1]....
        /*03a0*/ 	.word	0xffffffff


	//   ....[2]....
        /*03a4*/ 	.word	0xffffffff


	//   ....[3]....
        /*03a8*/ 	.word	0xffffffff


	//   ....[4]....
        /*03ac*/ 	.word	0xffffffff


	//   ....[5]....
        /*03b0*/ 	.word	0xffffffff


	//   ....[6]....
        /*03b4*/ 	.word	0xffffffff


	//   ....[7]....
        /*03b8*/ 	.word	0xffffffff


	//   ....[8]....
        /*03bc*/ 	.word	0xffffffff


	//   ....[9]....
        /*03c0*/ 	.word	0xffffffff


	//   ....[10]....
        /*03c4*/ 	.word	0xffffffff


	//   ....[11]....
        /*03c8*/ 	.word	0xffffffff


	//   ....[12]....
        /*03cc*/ 	.word	0xffffffff


	//   ....[13]....
        /*03d0*/ 	.word	0xffffffff


	//   ....[14]....
        /*03d4*/ 	.word	0xffffffff


	//   ....[15]....
        /*03d8*/ 	.word	0xffffffff


	//   ....[16]....
        /*03dc*/ 	.word	0xffffffff


	//   ....[17]....
        /*03e0*/ 	.word	0xffffffff


	//   ....[18]....
        /*03e4*/ 	.word	0xffffffff


	//   ....[19]....
        /*03e8*/ 	.word	0xffffffff


	//   ....[20]....
        /*03ec*/ 	.word	0xffffffff


	//   ....[21]....
        /*03f0*/ 	.word	0xffffffff


	//   ....[22]....
        /*03f4*/ 	.word	0xffffffff


	//   ....[23]....
        /*03f8*/ 	.word	0xffffffff


	//   ....[24]....
        /*03fc*/ 	.word	0xffffffff


	//   ....[25]....
        /*0400*/ 	.word	0xffffffff


	//   ....[26]....
        /*0404*/ 	.word	0xffffffff


	//   ....[27]....
        /*0408*/ 	.word	0xffffffff


	//   ....[28]....
        /*040c*/ 	.word	0xffffffff


	//   ....[29]....
        /*0410*/ 	.word	0xffffffff


	//   ....[30]....
        /*0414*/ 	.word	0xffffffff


	//   ....[31]....
        /*0418*/ 	.word	0xffffffff


	//   ....[32]....
        /*041c*/ 	.word	0xffffffff


	//   ....[33]....
        /*0420*/ 	.word	0xffffffff


	//   ....[34]....
        /*0424*/ 	.word	0xffffffff


	//   ....[35]....
        /*0428*/ 	.word	0xffffffff


	//   ....[36]....
        /*042c*/ 	.word	0xffffffff


	//   ....[37]....
        /*0430*/ 	.word	0xffffffff


	//   ....[38]....
        /*0434*/ 	.word	0xffffffff


	//   ....[39]....
        /*0438*/ 	.word	0xffffffff


	//   ....[40]....
        /*043c*/ 	.word	0xffffffff


	//   ....[41]....
        /*0440*/ 	.word	0xffffffff


	//   ....[42]....
        /*0444*/ 	.word	0xffffffff


	//   ....[43]....
        /*0448*/ 	.word	0xffffffff


	//   ....[44]....
        /*044c*/ 	.word	0xffffffff


	//   ....[45]....
        /*0450*/ 	.word	0xffffffff


	//   ....[46]....
        /*0454*/ 	.word	0xffffffff


	//   ....[47]....
        /*0458*/ 	.word	0xffffffff


	//   ....[48]....
        /*045c*/ 	.word	0xffffffff


	//   ....[49]....
        /*0460*/ 	.word	0xffffffff


	//   ....[50]....
        /*0464*/ 	.word	0xffffffff


	//   ....[51]....
        /*0468*/ 	.word	0xffffffff


	//   ....[52]....
        /*046c*/ 	.word	0xffffffff


	//   ....[53]....
        /*0470*/ 	.word	0xffffffff


	//   ....[54]....
        /*0474*/ 	.word	0xffffffff


	//   ....[55]....
        /*0478*/ 	.word	0xffffffff


	//   ....[56]....
        /*047c*/ 	.word	0xffffffff


	//   ....[57]....
        /*0480*/ 	.word	0xffffffff


	//   ....[58]....
        /*0484*/ 	.word	0xffffffff


	//   ....[59]....
        /*0488*/ 	.word	0xffffffff


	//   ....[60]....
        /*048c*/ 	.word	0xffffffff


	//   ....[61]....
        /*0490*/ 	.word	0xffffffff


	//   ....[62]....
        /*0494*/ 	.word	0xffffffff


	//   ....[63]....
        /*0498*/ 	.word	0xffffffff


	//   ....[64]....
        /*049c*/ 	.word	0xffffffff


	//   ....[65]....
        /*04a0*/ 	.word	0xffffffff


	//   ....[66]....
        /*04a4*/ 	.word	0xffffffff


	//   ....[67]....
        /*04a8*/ 	.word	0xffffffff


	//   ....[68]....
        /*04ac*/ 	.word	0xffffffff


	//   ....[69]....
        /*04b0*/ 	.word	0xffffffff


	//   ....[70]....
        /*04b4*/ 	.word	0xffffffff


	//   ....[71]....
        /*04b8*/ 	.word	0xffffffff


	//   ....[72]....
        /*04bc*/ 	.word	0x0500000f


	//   ....[73]....
        /*04c0*/ 	.word	0x0500000f


	//   ....[74]....
        /*04c4*/ 	.word	0x0500000f


	//   ....[75]....
        /*04c8*/ 	.word	0x0500000f


	//   ....[76]....
        /*04cc*/ 	.word	0x0500000f


	//   ....[77]....
        /*04d0*/ 	.word	0x0500000f


	//   ....[78]....
        /*04d4*/ 	.word	0x0500000f


	//   ....[79]....
        /*04d8*/ 	.word	0x0500000f


	//   ....[80]....
        /*04dc*/ 	.word	0x0500000f


	//   ....[81]....
        /*04e0*/ 	.word	0x0500000f


	//   ....[82]....
        /*04e4*/ 	.word	0x0500000f


	//   ....[83]....
        /*04e8*/ 	.word	0x0500000f


	//   ....[84]....
        /*04ec*/ 	.word	0x0500000f


	//   ....[85]....
        /*04f0*/ 	.word	0x0500000f


	//   ....[86]....
        /*04f4*/ 	.word	0x0500000f


	//   ....[87]....
        /*04f8*/ 	.word	0x0500000f


	//   ....[88]....
        /*04fc*/ 	.word	0x0500000f


	//   ....[89]....
        /*0500*/ 	.word	0x0500000f


	//   ....[90]....
        /*0504*/ 	.word	0x0500000f


	//   ....[91]....
        /*0508*/ 	.word	0x0500000f


	//   ....[92]....
        /*050c*/ 	.word	0x0500000f


	//   ....[93]....
        /*0510*/ 	.word	0x0500000f


	//   ....[94]....
        /*0514*/ 	.word	0x0500000f


	//   ....[95]....
        /*0518*/ 	.word	0x0500000f


	//   ....[96]....
        /*051c*/ 	.word	0x0500000f


	//   ....[97]....
        /*0520*/ 	.word	0x0500000f


	//   ....[98]....
        /*0524*/ 	.word	0x0500000f


	//   ....[99]....
        /*0528*/ 	.word	0x0500000f


	//----- nvinfo : EIATTR_COOP_GROUP_INSTR_OFFSETS
	.align		4
.L_143:
        /*052c*/ 	.byte	0x04, 0x28
        /*052e*/ 	.short	(.L_145 - .L_144)


	//   ....[0]....
.L_144:
        /*0530*/ 	.word	0x00000070


	//   ....[1]....
        /*0534*/ 	.word	0x000001d0


	//   ....[2]....
        /*0538*/ 	.word	0x00000220


	//   ....[3]....
        /*053c*/ 	.word	0x00000450


	//   ....[4]....
        /*0540*/ 	.word	0x000005b0


	//   ....[5]....
        /*0544*/ 	.word	0x000006d0


	//   ....[6]....
        /*0548*/ 	.word	0x00000830


	//   ....[7]....
        /*054c*/ 	.word	0x00005080


	//   ....[8]....
        /*0550*/ 	.word	0x00008cb0


	//   ....[9]....
        /*0554*/ 	.word	0x00008db0


	//   ....[10]....
        /*0558*/ 	.word	0x00009490


	//   ....[11]....
        /*055c*/ 	.word	0x00009500


	//   ....[12]....
        /*0560*/ 	.word	0x0000b4b0


	//   ....[13]....
        /*0564*/ 	.word	0x0000b4e0


	//   ....[14]....
        /*0568*/ 	.word	0x0000b530


	//   ....[15]....
        /*056c*/ 	.word	0x0000b540


	//   ....[16]....
        /*0570*/ 	.word	0x0000ce50


	//   ....[17]....
        /*0574*/ 	.word	0x0000cf20


	//   ....[18]....
        /*0578*/ 	.word	0x0000cf70


	//   ....[19]....
        /*057c*/ 	.word	0x0000d020


	//   ....[20]....
        /*0580*/ 	.word	0x0000d960


	//   ....[21]....
        /*0584*/ 	.word	0x0000d970


	//   ....[22]....
        /*0588*/ 	.word	0x0000d980


	//   ....[23]....
        /*058c*/ 	.word	0x0000d990


	//   ....[24]....
        /*0590*/ 	.word	0x0000d9a0


	//   ....[25]....
        /*0594*/ 	.word	0x0000d9b0


	//   ....[26]....
        /*0598*/ 	.word	0x0000d9c0


	//   ....[27]....
        /*059c*/ 	.word	0x0000d9d0


	//   ....[28]....
        /*05a0*/ 	.word	0x0000d9e0


	//   ....[29]....
        /*05a4*/ 	.word	0x0000d9f0


	//   ....[30]....
        /*05a8*/ 	.word	0x0000da00


	//   ....[31]....
        /*05ac*/ 	.word	0x0000da10


	//   ....[32]....
        /*05b0*/ 	.word	0x0000da20


	//   ....[33]....
        /*05b4*/ 	.word	0x0000da30


	//   ....[34]....
        /*05b8*/ 	.word	0x0000da40


	//   ....[35]....
        /*05bc*/ 	.word	0x0000da50


	//   ....[36]....
        /*05c0*/ 	.word	0x0000f1b0


	//   ....[37]....
        /*05c4*/ 	.word	0x0000f380


	//   ....[38]....
        /*05c8*/ 	.word	0x0000f3b0


	//   ....[39]....
        /*05cc*/ 	.word	0x0000f3e0


	//   ....[40]....
        /*05d0*/ 	.word	0x0000f410


	//   ....[41]....
        /*05d4*/ 	.word	0x0000f440


	//   ....[42]....
        /*05d8*/ 	.word	0x0000f470


	//   ....[43]....
        /*05dc*/ 	.word	0x0000f5e0


	//   ....[44]....
        /*05e0*/ 	.word	0x0000f610


	//   ....[45]....
        /*05e4*/ 	.word	0x0000f640


	//   ....[46]....
        /*05e8*/ 	.word	0x0000f670


	//   ....[47]....
        /*05ec*/ 	.word	0x0000f6a0


	//   ....[48]....
        /*05f0*/ 	.word	0x0000f6d0


	//   ....[49]....
        /*05f4*/ 	.word	0x0000f760


	//   ....[50]....
        /*05f8*/ 	.word	0x0000f790


	//   ....[51]....
        /*05fc*/ 	.word	0x0000f810


	//   ....[52]....
        /*0600*/ 	.word	0x00010300


	//   ....[53]....
        /*0604*/ 	.word	0x00011960


	//   ....[54]....
        /*0608*/ 	.word	0x00013500


	//   ....[55]....
        /*060c*/ 	.word	0x00013550


	//   ....[56]....
        /*0610*/ 	.word	0x00013580


	//   ....[57]....
        /*0614*/ 	.word	0x00013590


	//   ....[58]....
        /*0618*/ 	.word	0x000135c0


	//   ....[59]....
        /*061c*/ 	.word	0x000135f0


	//   ....[60]....
        /*0620*/ 	.word	0x00013620


	//   ....[61]....
        /*0624*/ 	.word	0x00013650


	//   ....[62]....
        /*0628*/ 	.word	0x000137d0


	//   ....[63]....
        /*062c*/ 	.word	0x00013800


	//   ....[64]....
        /*0630*/ 	.word	0x00013830


	//   ....[65]....
        /*0634*/ 	.word	0x00013860


	//   ....[66]....
        /*0638*/ 	.word	0x00013890


	//   ....[67]....
        /*063c*/ 	.word	0x000138c0


	//   ....[68]....
        /*0640*/ 	.word	0x00013980


	//   ....[69]....
        /*0644*/ 	.word	0x000139a0


	//   ....[70]....
        /*0648*/ 	.word	0x00013a10


	//   ....[71]....
        /*064c*/ 	.word	0x00013e80


	//   ....[72]....
        /*0650*/ 	.word	0x00014300


	//   ....[73]....
        /*0654*/ 	.word	0x000143a0


	//   ....[74]....
        /*0658*/ 	.word	0x00014440


	//   ....[75]....
        /*065c*/ 	.word	0x000144e0


	//   ....[76]....
        /*0660*/ 	.word	0x000145d0


	//   ....[77]....
        /*0664*/ 	.word	0x00014670


	//   ....[78]....
        /*0668*/ 	.word	0x00014710


	//   ....[79]....
        /*066c*/ 	.word	0x000147b0


	//   ....[80]....
        /*0670*/ 	.word	0x00014a10


	//   ....[81]....
        /*0674*/ 	.word	0x00014cf0


	//   ....[82]....
        /*0678*/ 	.word	0x00015110


	//   ....[83]....
        /*067c*/ 	.word	0x000151b0


	//   ....[84]....
        /*0680*/ 	.word	0x000152d0


	//   ....[85]....
        /*0684*/ 	.word	0x00015340


	//   ....[86]....
        /*0688*/ 	.word	0x000153b0


	//   ....[87]....
        /*068c*/ 	.word	0x00015420


	//   ....[88]....
        /*0690*/ 	.word	0x00015490


	//   ....[89]....
        /*0694*/ 	.word	0x00015510


	//   ....[90]....
        /*0698*/ 	.word	0x000155a0


	//   ....[91]....
        /*069c*/ 	.word	0x00015630


	//   ....[92]....
        /*06a0*/ 	.word	0x000156a0


	//   ....[93]....
        /*06a4*/ 	.word	0x00015710


	//   ....[94]....
        /*06a8*/ 	.word	0x00015780


	//   ....[95]....
        /*06ac*/ 	.word	0x00015800


	//   ....[96]....
        /*06b0*/ 	.word	0x00015870


	//   ....[97]....
        /*06b4*/ 	.word	0x00015910


	//   ....[98]....
        /*06b8*/ 	.word	0x000159a0


	//   ....[99]....
        /*06bc*/ 	.word	0x00015ac0


	//----- nvinfo : EIATTR_REG_RECONFIG
	.align		4
.L_145:
        /*06c0*/ 	.byte	0x01, 0x54
	.zero		2


	//----- nvinfo : EIATTR_SYSCALL_OFFSETS
	.align		4
        /*06c4*/ 	.byte	0x04, 0x46
        /*06c6*/ 	.short	(.L_147 - .L_146)


	//   ....[0]....
.L_146:
        /*06c8*/ 	.word	0x000017f0


	//   ....[1]....
        /*06cc*/ 	.word	0x00001940


	//   ....[2]....
        /*06d0*/ 	.word	0x000051f0


	//   ....[3]....
        /*06d4*/ 	.word	0x000056a0


	//   ....[4]....
        /*06d8*/ 	.word	0x000111e0


	//   ....[5]....
        /*06dc*/ 	.word	0x00011360


	//   ....[6]....
        /*06e0*/ 	.word	0x000114c0


	//   ....[7]....
        /*06e4*/ 	.word	0x00011620


	//----- nvinfo : EIATTR_MBARRIER_INSTR_OFFSETS
	.align		4
.L_147:
        /*06e8*/ 	.byte	0x04, 0x39
        /*06ea*/ 	.short	(.L_149 - .L_148)


	//   ....[0]....
.L_148:
        /*06ec*/ 	.word	0x00000300
        /*06f0*/ 	.word	0x000000ff
        /*06f4*/ 	.word	0x00013200
        /*06f8*/ 	.short	0x0100
        /*06fa*/ 	.byte	0x08
	.zero		1


	//   ....[1]....
        /*06fc*/ 	.word	0x00000310
        /*0700*/ 	.word	0x000000ff
        /*0704*/ 	.word	0x00013220
        /*0708*/ 	.short	0x0100
        /*070a*/ 	.byte	0x08
	.zero		1


	//   ....[2]....
        /*070c*/ 	.word	0x00000400
        /*0710*/ 	.word	0x000000ff
        /*0714*/ 	.word	0x00013230
        /*0718*/ 	.short	0x0100
        /*071a*/ 	.byte	0x08
	.zero		1


	//   ....[3]....
        /*071c*/ 	.word	0x00000410
        /*0720*/ 	.word	0x000000ff
        /*0724*/ 	.word	0x00013240
        /*0728*/ 	.short	0x0100
        /*072a*/ 	.byte	0x08
	.zero		1


	//   ....[4]....
        /*072c*/ 	.word	0x00000420
        /*0730*/ 	.word	0x000000ff
        /*0734*/ 	.word	0x00013238
        /*0738*/ 	.short	0x0100
        /*073a*/ 	.byte	0x08
	.zero		1


	//   ....[5]....
        /*073c*/ 	.word	0x00000430
        /*0740*/ 	.word	0x000000ff
        /*0744*/ 	.word	0x00013248
        /*0748*/ 	.short	0x0100
        /*074a*/ 	.byte	0x08
	.zero		1


	//   ....[6]....
        /*074c*/ 	.word	0x00000560
        /*0750*/ 	.word	0x000000ff
        /*0754*/ 	.word	0x00013250
        /*0758*/ 	.short	0x0100
        /*075a*/ 	.byte	0x08
	.zero		1


	//   ....[7]....
        /*075c*/ 	.word	0x00000570
        /*0760*/ 	.word	0x000000ff
        /*0764*/ 	.word	0x00013260
        /*0768*/ 	.short	0x0100
        /*076a*/ 	.byte	0x08
	.zero		1


	//   ....[8]....
        /*076c*/ 	.word	0x00000580
        /*0770*/ 	.word	0x000000ff
        /*0774*/ 	.word	0x00013258
        /*0778*/ 	.short	0x0100
        /*077a*/ 	.byte	0x08
	.zero		1


	//   ....[9]....
        /*077c*/ 	.word	0x00000590
        /*0780*/ 	.word	0x000000ff
        /*0784*/ 	.word	0x00013268
        /*0788*/ 	.short	0x0100
        /*078a*/ 	.byte	0x08
	.zero		1


	//   ....[10]....
        /*078c*/ 	.word	0x00000680
        /*0790*/ 	.word	0x000000ff
        /*0794*/ 	.word	0x00013270
        /*0798*/ 	.short	0x0100
        /*079a*/ 	.byte	0x06
	.zero		1


	//   ....[11]....
        /*079c*/ 	.word	0x00000690
        /*07a0*/ 	.word	0x000000ff
        /*07a4*/ 	.word	0x00013280
        /*07a8*/ 	.short	0x0100
        /*07aa*/ 	.byte	0x06
	.zero		1


	//   ....[12]....
        /*07ac*/ 	.word	0x000006a0
        /*07b0*/ 	.word	0x000000ff
        /*07b4*/ 	.word	0x00013278
        /*07b8*/ 	.short	0x0100
        /*07ba*/ 	.byte	0x06
	.zero		1


	//   ....[13]....
        /*07bc*/ 	.word	0x000006b0
        /*07c0*/ 	.word	0x000000ff
        /*07c4*/ 	.word	0x00013288
        /*07c8*/ 	.short	0x0100
        /*07ca*/ 	.byte	0x06
	.zero		1


	//   ....[14]....
        /*07cc*/ 	.word	0x000007e0
        /*07d0*/ 	.word	0x000000ff
        /*07d4*/ 	.word	0x00013290
        /*07d8*/ 	.short	0x0100
        /*07da*/ 	.byte	0x08
	.zero		1


	//   ....[15]....
        /*07dc*/ 	.word	0x000007f0
        /*07e0*/ 	.word	0x000000ff
        /*07e4*/ 	.word	0x000132a0
        /*07e8*/ 	.short	0x0100
        /*07ea*/ 	.byte	0x08
	.zero		1


	//   ....[16]....
        /*07ec*/ 	.word	0x00000800
        /*07f0*/ 	.word	0x000000ff
        /*07f4*/ 	.word	0x00013298
        /*07f8*/ 	.short	0x0100
        /*07fa*/ 	.byte	0x08
	.zero		1


	//   ....[17]....
        /*07fc*/ 	.word	0x00000810
        /*0800*/ 	.word	0x000000ff
        /*0804*/ 	.word	0x000132a8
        /*0808*/ 	.short	0x0100
        /*080a*/ 	.byte	0x08
	.zero		1


	//   ....[18]....
        /*080c*/ 	.word	0x00000940
        /*0810*/ 	.word	0x000000ff
        /*0814*/ 	.word	0x000132b0
        /*0818*/ 	.short	0x0100
        /*081a*/ 	.byte	0x08
	.zero		1


	//   ....[19]....
        /*081c*/ 	.word	0x00000950
        /*0820*/ 	.word	0x000000ff
        /*0824*/ 	.word	0x000132c0
        /*0828*/ 	.short	0x0100
        /*082a*/ 	.byte	0x08
	.zero		1


	//   ....[20]....
        /*082c*/ 	.word	0x00000960
        /*0830*/ 	.word	0x000000ff
        /*0834*/ 	.word	0x000132b8
        /*0838*/ 	.short	0x0100
        /*083a*/ 	.byte	0x08
	.zero		1


	//   ....[21]....
        /*083c*/ 	.word	0x00000970
        /*0840*/ 	.word	0x000000ff
        /*0844*/ 	.word	0x000132c8
        /*0848*/ 	.short	0x0100
        /*084a*/ 	.byte	0x08
	.zero		1


	//   ....[22]....
        /*084c*/ 	.word	0x00002590
        /*0850*/ 	.word	0x0000004e
        /*0854*/ 	.word	0x00013290
        /*0858*/ 	.short	0x010a
        /*085a*/ 	.byte	0x3f
	.zero		1


	//   ....[23]....
        /*085c*/ 	.word	0x00003620
        /*0860*/ 	.word	0x0000004e
        /*0864*/ 	.word	0x00013290
        /*0868*/ 	.short	0x010a
        /*086a*/ 	.byte	0x3f
	.zero		1


	//   ....[24]....
        /*086c*/ 	.word	0x00004680
        /*0870*/ 	.word	0x0000004e
        /*0874*/ 	.word	0x00013290
        /*0878*/ 	.short	0x010a
        /*087a*/ 	.byte	0x3f
	.zero		1


	//   ....[25]....
        /*087c*/ 	.word	0x00004810
        /*0880*/ 	.word	0x00000004
        /*0884*/ 	.word	0x00000000
        /*0888*/ 	.short	0x0101
        /*088a*/ 	.byte	0x3f
	.zero		1


	//   ....[26]....
        /*088c*/ 	.word	0x00004850
        /*0890*/ 	.word	0x0000004e
        /*0894*/ 	.word	0x000132b0
        /*0898*/ 	.short	0x010a
        /*089a*/ 	.byte	0x3f
	.zero		1


	//   ....[27]....
        /*089c*/ 	.word	0x00004ad0
        /*08a0*/ 	.word	0x0000004e
        /*08a4*/ 	.word	0x00000000
        /*08a8*/ 	.short	0x0101
        /*08aa*/ 	.byte	0x3f
	.zero		1


	//   ....[28]....
        /*08ac*/ 	.word	0x00005290
        /*08b0*/ 	.word	0x00000010
        /*08b4*/ 	.word	0x00013200
        /*08b8*/ 	.short	0x010a
        /*08ba*/ 	.byte	0x3f
	.zero		1


	//   ....[29]....
        /*08bc*/ 	.word	0x000052e0
        /*08c0*/ 	.word	0x00000010
        /*08c4*/ 	.word	0x00013200
        /*08c8*/ 	.short	0x010a
        /*08ca*/ 	.byte	0x3f
	.zero		1


	//   ....[30]....
        /*08cc*/ 	.word	0x00005930
        /*08d0*/ 	.word	0x00000010
        /*08d4*/ 	.word	0x00013200
        /*08d8*/ 	.short	0x010a
        /*08da*/ 	.byte	0x3f
	.zero		1


	//   ....[31]....
        /*08dc*/ 	.word	0x00006ae0
        /*08e0*/ 	.word	0x00000010
        /*08e4*/ 	.word	0x00013200
        /*08e8*/ 	.short	0x010a
        /*08ea*/ 	.byte	0x3f
	.zero		1


	//   ....[32]....
        /*08ec*/ 	.word	0x00007c10
        /*08f0*/ 	.word	0x00000003
        /*08f4*/ 	.word	0x00013230
        /*08f8*/ 	.short	0x010a
        /*08fa*/ 	.byte	0x3f
	.zero		1


	//   ....[33]....
        /*08fc*/ 	.word	0x00007cc0
        /*0900*/ 	.word	0x00000003
        /*0904*/ 	.word	0x00013230
        /*0908*/ 	.short	0x010a
        /*090a*/ 	.byte	0x3f
	.zero		1


	//   ....[34]....
        /*090c*/ 	.word	0x00009750
        /*0910*/ 	.word	0x00000047
        /*0914*/ 	.word	0x00000000
        /*0918*/ 	.short	0x0101
        /*091a*/ 	.byte	0x3f
	.zero		1


	//   ....[35]....
        /*091c*/ 	.word	0x0000a6f0
        /*0920*/ 	.word	0x0000000e
        /*0924*/ 	.word	0x00013230
        /*0928*/ 	.short	0x010a
        /*092a*/ 	.byte	0x3f
	.zero		1


	//   ....[36]....
        /*092c*/ 	.word	0x0000a780
        /*0930*/ 	.word	0x0000000e
        /*0934*/ 	.word	0x00013230
        /*0938*/ 	.short	0x010a
        /*093a*/ 	.byte	0x3f
	.zero		1


	//   ....[37]....
        /*093c*/ 	.word	0x0000ad40
        /*0940*/ 	.word	0x0000000f
        /*0944*/ 	.word	0x00013250
        /*0948*/ 	.short	0x010a
        /*094a*/ 	.byte	0x3f
	.zero		1


	//   ....[38]....
        /*094c*/ 	.word	0x0000ad90
        /*0950*/ 	.word	0x0000000f
        /*0954*/ 	.word	0x00013250
        /*0958*/ 	.short	0x010a
        /*095a*/ 	.byte	0x3f
	.zero		1


	//   ....[39]....
        /*095c*/ 	.word	0x0000bd40
        /*0960*/ 	.word	0x0000000e
        /*0964*/ 	.word	0x00000000
        /*0968*/ 	.short	0x0101
        /*096a*/ 	.byte	0x3f
	.zero		1


	//   ....[40]....
        /*096c*/ 	.word	0x0000cad0
        /*0970*/ 	.word	0x0000000f
        /*0974*/ 	.word	0x00000000
        /*0978*/ 	.short	0x0101
        /*097a*/ 	.byte	0x3f
	.zero		1


	//   ....[41]....
        /*097c*/ 	.word	0x0000cb60
        /*0980*/ 	.word	0x0000000e
        /*0984*/ 	.word	0x00013250
        /*0988*/ 	.short	0x010a
        /*098a*/ 	.byte	0x3f
	.zero		1


	//   ....[42]....
        /*098c*/ 	.word	0x0000cbb0
        /*0990*/ 	.word	0x0000000e
        /*0994*/ 	.word	0x00013250
        /*0998*/ 	.short	0x010a
        /*099a*/ 	.byte	0x3f
	.zero		1


	//   ....[43]....
        /*099c*/ 	.word	0x0000d230
        /*09a0*/ 	.word	0x00000000
        /*09a4*/ 	.word	0x00000000
        /*09a8*/ 	.short	0x0101
        /*09aa*/ 	.byte	0x3f
	.zero		1


	//   ....[44]....
        /*09ac*/ 	.word	0x0000e3b0
        /*09b0*/ 	.word	0x00000000
        /*09b4*/ 	.word	0x00000000
        /*09b8*/ 	.short	0x0101
        /*09ba*/ 	.byte	0x3f
	.zero		1


	//   ....[45]....
        /*09bc*/ 	.word	0x00010410
        /*09c0*/ 	.word	0x00000006
        /*09c4*/ 	.word	0x00013220
        /*09c8*/ 	.short	0x010a
        /*09ca*/ 	.byte	0x3f
	.zero		1


	//   ....[46]....
        /*09cc*/ 	.word	0x000104c0
        /*09d0*/ 	.word	0x00000007
        /*09d4*/ 	.word	0x000132a0
        /*09d8*/ 	.short	0x010a
        /*09da*/ 	.byte	0x3f
	.zero		1


	//   ....[47]....
        /*09dc*/ 	.word	0x000106f0
        /*09e0*/ 	.word	0x00000007
        /*09e4*/ 	.word	0x000132c0
        /*09e8*/ 	.short	0x010a
        /*09ea*/ 	.byte	0x3f
	.zero		1


	//   ....[48]....
        /*09ec*/ 	.word	0x00010a40
        /*09f0*/ 	.word	0x00000007
        /*09f4*/ 	.word	0x000132a0
        /*09f8*/ 	.short	0x010a
        /*09fa*/ 	.byte	0x3f
	.zero		1


	//   ....[49]....
        /*09fc*/ 	.word	0x00010c60
        /*0a00*/ 	.word	0x00000007
        /*0a04*/ 	.word	0x000132c0
        /*0a08*/ 	.short	0x010a
        /*0a0a*/ 	.byte	0x3f
	.zero		1


	//   ....[50]....
        /*0a0c*/ 	.word	0x00011bc0
        /*0a10*/ 	.word	0x00000004
        /*0a14*/ 	.word	0x00013280
        /*0a18*/ 	.short	0x010a
        /*0a1a*/ 	.byte	0x3f
	.zero		1


	//   ....[51]....
        /*0a1c*/ 	.word	0x00011d80
        /*0a20*/ 	.word	0x00000004
        /*0a24*/ 	.word	0x00013240
        /*0a28*/ 	.short	0x010a
        /*0a2a*/ 	.byte	0x3f
	.zero		1


	//   ....[52]....
        /*0a2c*/ 	.word	0x00012120
        /*0a30*/ 	.word	0x00000005
        /*0a34*/ 	.word	0x00013220
        /*0a38*/ 	.short	0x010a
        /*0a3a*/ 	.byte	0x3f
	.zero		1


	//   ....[53]....
        /*0a3c*/ 	.word	0x00012420
        /*0a40*/ 	.word	0x00000007
        /*0a44*/ 	.word	0x00013280
        /*0a48*/ 	.short	0x010a
        /*0a4a*/ 	.byte	0x3f
	.zero		1


	//   ....[54]....
        /*0a4c*/ 	.word	0x00012670
        /*0a50*/ 	.word	0x00000007
        /*0a54*/ 	.word	0x00013240
        /*0a58*/ 	.short	0x010a
        /*0a5a*/ 	.byte	0x3f
	.zero		1


	//   ....[55]....
        /*0a5c*/ 	.word	0x00012960
        /*0a60*/ 	.word	0x0000000d
        /*0a64*/ 	.word	0x00013270
        /*0a68*/ 	.short	0x010a
        /*0a6a*/ 	.byte	0x3f
	.zero		1


	//   ....[56]....
        /*0a6c*/ 	.word	0x000129e0
        /*0a70*/ 	.word	0x0000000d
        /*0a74*/ 	.word	0x00013260
        /*0a78*/ 	.short	0x010a
        /*0a7a*/ 	.byte	0x3f
	.zero		1


	//   ....[57]....
        /*0a7c*/ 	.word	0x00012cf0
        /*0a80*/ 	.word	0x0000000d
        /*0a84*/ 	.word	0x00013250
        /*0a88*/ 	.short	0x0101
        /*0a8a*/ 	.byte	0x3f
	.zero		1


	//   ....[58]....
        /*0a8c*/ 	.word	0x00012d70
        /*0a90*/ 	.word	0x00000004
        /*0a94*/ 	.word	0x00000000
        /*0a98*/ 	.short	0x0101
        /*0a9a*/ 	.byte	0x3f
	.zero		1


	//   ....[59]....
        /*0a9c*/ 	.word	0x00012f40
        /*0aa0*/ 	.word	0x00000002
        /*0aa4*/ 	.word	0x00013270
        /*0aa8*/ 	.short	0x010a
        /*0aaa*/ 	.byte	0x3f
	.zero		1


	//   ....[60]....
        /*0aac*/ 	.word	0x00012fd0
        /*0ab0*/ 	.word	0x00000002
        /*0ab4*/ 	.word	0x00013260
        /*0ab8*/ 	.short	0x010a
        /*0aba*/ 	.byte	0x3f
	.zero		1


	//   ....[61]....
        /*0abc*/ 	.word	0x000132d0
        /*0ac0*/ 	.word	0x00000002
        /*0ac4*/ 	.word	0x00013250
        /*0ac8*/ 	.short	0x0101
        /*0aca*/ 	.byte	0x3f
	.zero		1


	//   ....[62]....
        /*0acc*/ 	.word	0x00013340
        /*0ad0*/ 	.word	0x00000000
        /*0ad4*/ 	.word	0x00000000
        /*0ad8*/ 	.short	0x0101
        /*0ada*/ 	.byte	0x3f
	.zero		1


	//   ....[63]....
        /*0adc*/ 	.word	0x00013e00
        /*0ae0*/ 	.word	0x00000008
        /*0ae4*/ 	.word	0x00013220
        /*0ae8*/ 	.short	0x010a
        /*0aea*/ 	.byte	0x3f
	.zero		1


	//   ....[64]....
        /*0aec*/ 	.word	0x00013f90
        /*0af0*/ 	.word	0x00000006
        /*0af4*/ 	.word	0x00000000
        /*0af8*/ 	.short	0x010a
        /*0afa*/ 	.byte	0x3f
	.zero		1


	//   ....[65]....
        /*0afc*/ 	.word	0x00014000
        /*0b00*/ 	.word	0x00000007
        /*0b04*/ 	.word	0x00000000
        /*0b08*/ 	.short	0x010a
        /*0b0a*/ 	.byte	0x3f
	.zero		1


	//   ....[66]....
        /*0b0c*/ 	.word	0x00014050
        /*0b10*/ 	.word	0x00000002
        /*0b14*/ 	.word	0x00013260
        /*0b18*/ 	.short	0x010a
        /*0b1a*/ 	.byte	0x3f
	.zero		1


	//   ....[67]....
        /*0b1c*/ 	.word	0x000140a0
        /*0b20*/ 	.word	0x00000005
        /*0b24*/ 	.word	0x00013260
        /*0b28*/ 	.short	0x010a
        /*0b2a*/ 	.byte	0x3f
	.zero		1


	//   ....[68]....
        /*0b2c*/ 	.word	0x000140e0
        /*0b30*/ 	.word	0x00000002
        /*0b34*/ 	.word	0x00013280
        /*0b38*/ 	.short	0x010a
        /*0b3a*/ 	.byte	0x3f
	.zero		1


	//   ....[69]....
        /*0b3c*/ 	.word	0x00014100
        /*0b40*/ 	.word	0x00000005
        /*0b44*/ 	.word	0x00013280
        /*0b48*/ 	.short	0x010a
        /*0b4a*/ 	.byte	0x3f
	.zero		1


	//   ....[70]....
        /*0b4c*/ 	.word	0x00014160
        /*0b50*/ 	.word	0x0000004e
        /*0b54*/ 	.word	0x00013290
        /*0b58*/ 	.short	0x010a
        /*0b5a*/ 	.byte	0x3f
	.zero		1


	//   ....[71]....
        /*0b5c*/ 	.word	0x000141b0
        /*0b60*/ 	.word	0x0000004e
        /*0b64*/ 	.word	0x00013290
        /*0b68*/ 	.short	0x010a
        /*0b6a*/ 	.byte	0x3f
	.zero		1


	//   ....[72]....
        /*0b6c*/ 	.word	0x00014200
        /*0b70*/ 	.word	0x0000004e
        /*0b74*/ 	.word	0x00013290
        /*0b78*/ 	.short	0x010a
        /*0b7a*/ 	.byte	0x3f
	.zero		1


	//   ....[73]....
        /*0b7c*/ 	.word	0x00014250
        /*0b80*/ 	.word	0x0000004e
        /*0b84*/ 	.word	0x000132b0
        /*0b88*/ 	.short	0x010a
        /*0b8a*/ 	.byte	0x3f
	.zero		1


	//   ....[74]....
        /*0b8c*/ 	.word	0x00014520
        /*0b90*/ 	.word	0x00000010
        /*0b94*/ 	.word	0x00013200
        /*0b98*/ 	.short	0x010a
        /*0b9a*/ 	.byte	0x3f
	.zero		1


	//   ....[75]....
        /*0b9c*/ 	.word	0x000147f0
        /*0ba0*/ 	.word	0x00000010
        /*0ba4*/ 	.word	0x00013200
        /*0ba8*/ 	.short	0x010a
        /*0baa*/ 	.byte	0x3f
	.zero		1


	//   ....[76]....
        /*0bac*/ 	.word	0x00014840
        /*0bb0*/ 	.word	0x00000003
        /*0bb4*/ 	.word	0x00013230
        /*0bb8*/ 	.short	0x010a
        /*0bba*/ 	.byte	0x3f
	.zero		1


	//   ....[77]....
        /*0bbc*/ 	.word	0x00014890
        /*0bc0*/ 	.word	0x0000000e
        /*0bc4*/ 	.word	0x00013230
        /*0bc8*/ 	.short	0x010a
        /*0bca*/ 	.byte	0x3f
	.zero		1


	//   ....[78]....
        /*0bcc*/ 	.word	0x000148e0
        /*0bd0*/ 	.word	0x0000000f
        /*0bd4*/ 	.word	0x00013250
        /*0bd8*/ 	.short	0x010a
        /*0bda*/ 	.byte	0x3f
	.zero		1


	//   ....[79]....
        /*0bdc*/ 	.word	0x00014930
        /*0be0*/ 	.word	0x0000000e
        /*0be4*/ 	.word	0x00013250
        /*0be8*/ 	.short	0x010a
        /*0bea*/ 	.byte	0x3f
	.zero		1


	//   ....[80]....
        /*0bec*/ 	.word	0x00014ad0
        /*0bf0*/ 	.word	0x00000006
        /*0bf4*/ 	.word	0x00013220
        /*0bf8*/ 	.short	0x010a
        /*0bfa*/ 	.byte	0x3f
	.zero		1


	//   ....[81]....
        /*0bfc*/ 	.word	0x00014b20
        /*0c00*/ 	.word	0x00000007
        /*0c04*/ 	.word	0x000132a0
        /*0c08*/ 	.short	0x010a
        /*0c0a*/ 	.byte	0x3f
	.zero		1


	//   ....[82]....
        /*0c0c*/ 	.word	0x00014b70
        /*0c10*/ 	.word	0x00000007
        /*0c14*/ 	.word	0x000132c0
        /*0c18*/ 	.short	0x010a
        /*0c1a*/ 	.byte	0x3f
	.zero		1


	//   ....[83]....
        /*0c1c*/ 	.word	0x00014bc0
        /*0c20*/ 	.word	0x00000007
        /*0c24*/ 	.word	0x000132a0
        /*0c28*/ 	.short	0x010a
        /*0c2a*/ 	.byte	0x3f
	.zero		1


	//   ....[84]....
        /*0c2c*/ 	.word	0x00014c10
        /*0c30*/ 	.word	0x00000007
        /*0c34*/ 	.word	0x000132c0
        /*0c38*/ 	.short	0x010a
        /*0c3a*/ 	.byte	0x3f
	.zero		1


	//   ....[85]....
        /*0c3c*/ 	.word	0x00014db0
        /*0c40*/ 	.word	0x00000004
        /*0c44*/ 	.word	0x00013280
        /*0c48*/ 	.short	0x010a
        /*0c4a*/ 	.byte	0x3f
	.zero		1


	//   ....[86]....
        /*0c4c*/ 	.word	0x00014e00
        /*0c50*/ 	.word	0x00000004
        /*0c54*/ 	.word	0x00013240
        /*0c58*/ 	.short	0x010a
        /*0c5a*/ 	.byte	0x3f
	.zero		1


	//   ....[87]....
        /*0c5c*/ 	.word	0x00014e80
        /*0c60*/ 	.word	0x00000004
        /*0c64*/ 	.word	0x00013220
        /*0c68*/ 	.short	0x010a
        /*0c6a*/ 	.byte	0x3f
	.zero		1


	//   ....[88]....
        /*0c6c*/ 	.word	0x00014ed0
        /*0c70*/ 	.word	0x00000007
        /*0c74*/ 	.word	0x00013280
        /*0c78*/ 	.short	0x010a
        /*0c7a*/ 	.byte	0x3f
	.zero		1


	//   ....[89]....
        /*0c7c*/ 	.word	0x00014f20
        /*0c80*/ 	.word	0x00000007
        /*0c84*/ 	.word	0x00013240
        /*0c88*/ 	.short	0x010a
        /*0c8a*/ 	.byte	0x3f
	.zero		1


	//   ....[90]....
        /*0c8c*/ 	.word	0x00014f70
        /*0c90*/ 	.word	0x0000000d
        /*0c94*/ 	.word	0x00013270
        /*0c98*/ 	.short	0x010a
        /*0c9a*/ 	.byte	0x3f
	.zero		1


	//   ....[91]....
        /*0c9c*/ 	.word	0x00014fc0
        /*0ca0*/ 	.word	0x0000000d
        /*0ca4*/ 	.word	0x00013260
        /*0ca8*/ 	.short	0x010a
        /*0caa*/ 	.byte	0x3f
	.zero		1


	//   ....[92]....
        /*0cac*/ 	.word	0x00015010
        /*0cb0*/ 	.word	0x00000002
        /*0cb4*/ 	.word	0x00013270
        /*0cb8*/ 	.short	0x010a
        /*0cba*/ 	.byte	0x3f
	.zero		1


	//   ....[93]....
        /*0cbc*/ 	.word	0x00015060
        /*0cc0*/ 	.word	0x00000002
        /*0cc4*/ 	.word	0x00013260
        /*0cc8*/ 	.short	0x010a
        /*0cca*/ 	.byte	0x3f
	.zero		1


	//   ....[94]....
        /*0ccc*/ 	.word	0x000159e0
        /*0cd0*/ 	.word	0x00000008
        /*0cd4*/ 	.word	0x00013220
        /*0cd8*/ 	.short	0x010a
        /*0cda*/ 	.byte	0x3f
	.zero		1


	//   ....[95]....
        /*0cdc*/ 	.word	0x00015b80
        /*0ce0*/ 	.word	0x00000006
        /*0ce4*/ 	.word	0x00000000
        /*0ce8*/ 	.short	0x010a
        /*0cea*/ 	.byte	0x3f
	.zero		1


	//   ....[96]....
        /*0cec*/ 	.word	0x00015bd0
        /*0cf0*/ 	.word	0x00000007
        /*0cf4*/ 	.word	0x00000000
        /*0cf8*/ 	.short	0x010a
        /*0cfa*/ 	.byte	0x3f
	.zero		1


	//   ....[97]....
        /*0cfc*/ 	.word	0x00015c20
        /*0d00*/ 	.word	0x00000002
        /*0d04*/ 	.word	0x00013260
        /*0d08*/ 	.short	0x010a
        /*0d0a*/ 	.byte	0x3f
	.zero		1


	//   ....[98]....
        /*0d0c*/ 	.word	0x00015c70
        /*0d10*/ 	.word	0x00000005
        /*0d14*/ 	.word	0x00013260
        /*0d18*/ 	.short	0x010a
        /*0d1a*/ 	.byte	0x3f
	.zero		1


	//   ....[99]....
        /*0d1c*/ 	.word	0x00015cc0
        /*0d20*/ 	.word	0x00000002
        /*0d24*/ 	.word	0x00013280
        /*0d28*/ 	.short	0x010a
        /*0d2a*/ 	.byte	0x3f
	.zero		1


	//----- nvinfo : EIATTR_NUM_MBARRIERS
	.align		4
.L_149:
        /*0d2c*/ 	.byte	0x03, 0x38
        /*0d2e*/ 	.short	0x0016


	//----- nvinfo : EIATTR_EXIT_INSTR_OFFSETS
	.align		4
        /*0d30*/ 	.byte	0x04, 0x1c
        /*0d32*/ 	.short	(.L_151 - .L_150)


	//   ....[0]....
.L_150:
        /*0d34*/ 	.word	0x00014150


	//----- nvinfo : EIATTR_MAX_THREADS
	.align		4
.L_151:
        /*0d38*/ 	.byte	0x04, 0x05
        /*0d3a*/ 	.short	(.L_153 - .L_152)
.L_152:
        /*0d3c*/ 	.word	0x00000200
        /*0d40*/ 	.word	0x00000001
        /*0d44*/ 	.word	0x00000001


	//----- nvinfo : EIATTR_CRS_STACK_SIZE
	.align		4
.L_153:
        /*0d48*/ 	.byte	0x04, 0x1e
        /*0d4a*/ 	.short	(.L_155 - .L_154)
.L_154:
        /*0d4c*/ 	.word	0x00000000


	//----- nvinfo : EIATTR_CBANK_PARAM_SIZE
	.align		4
.L_155:
        /*0d50*/ 	.byte	0x03, 0x19
        /*0d52*/ 	.short	0x0a70


	//----- nvinfo : EIATTR_PARAM_CBANK
	.align		4
        /*0d54*/ 	.byte	0x04, 0x0a
        /*0d56*/ 	.short	(.L_157 - .L_156)
	.align		4
.L_156:
        /*0d58*/ 	.word	index@(.nv.constant0._ZN7cutlass13device_kernelIN5flash11enable_sm90INS1_16FlashAttnFwdSm90INS1_25CollectiveMainloopFwdSm90ILi2EN4cute5tupleIJNS5_1CILi1EEES8_S8_EEENS6_IJNS7_ILi192EEENS7_ILi160EEENS7_ILi64EEEEEELi64ENS_12float_e4m3_tEfNS_4arch4Sm90ELb0ELb0ELb0ELb1ELb0ELb1ELb0ELb1ELb1ELb0ELb0ELb0EEENS1_21CollectiveEpilogueFwdINS6_IJSA_SC_SB_EEES9_NS_10bfloat16_tESG_Li384ELb1ELb0ELb0ELb1EEENS1_36VarlenDynamicPersistentTileSchedulerILi192ELi160ELi384ELi128ELb0ELb0ELb1ELb0ELb1ELb1EEEEEEEEEvNT_6ParamsE)
        /*0d5c*/ 	.short	0x0210
        /*0d5e*/ 	.short	0x0a70


	//----- nvinfo : EIATTR_SW_WAR
	.align		4
.L_157:
        /*0d60*/ 	.byte	0x04, 0x36
        /*0d62*/ 	.short	(.L_159 - .L_158)
.L_158:
        /*0d64*/ 	.word	0x00000008
.L_159:


//--------------------- .nv.info._ZN7cutlass13device_kernelIN5flash11enable_sm90INS1_16FlashAttnFwdSm90INS1_25CollectiveMainloopFwdSm90ILi2EN4cute5tupleIJNS5_1CILi1EEES8_S8_EEENS6_IJNS7_ILi192EEENS7_ILi160EEENS7_ILi64EEEEEELi64ENS_12float_e4m3_tEfNS_4arch4Sm90ELb0ELb1ELb0ELb0ELb0ELb0ELb0ELb1ELb1ELb0ELb0ELb0EEENS1_21CollectiveEpilogueFwdINS6_IJSA_SC_SB_EEES9_NS_10bfloat16_tESG_Li384ELb0ELb0ELb0ELb1EEENS1_30DynamicPersistentTileSchedulerILi384ELi128ELb0ELb0ELb1EEEEEEEEEvNT_6ParamsE --------------------------
	.section	.nv.info._ZN7cutlass13device_kernelIN5flash11enable_sm90INS1_16FlashAttnFwdSm90INS1_25CollectiveMainloopFwdSm90ILi2EN4cute5tupleIJNS5_1CILi1EEES8_S8_EEENS6_IJNS7_ILi192EEENS7_ILi160EEENS7_ILi64EEEEEELi64ENS_12float_e4m3_tEfNS_4arch4Sm90ELb0ELb1ELb0ELb0ELb0ELb0ELb0ELb1ELb1ELb0ELb0ELb0EEENS1_21CollectiveEpilogueFwdINS6_IJSA_SC_SB_EEES9_NS_10bfloat16_tESG_Li384ELb0ELb0ELb0ELb1EEENS1_30DynamicPersistentTileSchedulerILi384ELi128ELb0ELb0ELb1EEEEEEEEEvNT_6ParamsE,"",@"SHT_CUDA_INFO"
	.sectionflags	@""
	.align	4


	//----- nvinfo : EIATTR_CUDA_API_VERSION
	.align		4
        /*0000*/ 	.byte	0x04, 0x37
        /*0002*/ 	.short	(.L_161 - .L_160)
.L_160:
        /*0004*/ 	.word	0x00000082


	//----- nvinfo : EIATTR_KPARAM_INFO
	.align		4
.L_161:
        /*0008*/ 	.byte	0x04, 0x17
        /*000a*/ 	.short	(.L_163 - .L_162)
.L_162:
        /*000c*/ 	.word	0x00000000
        /*0010*/ 	.short	0x0000
        /*0012*/ 	.short	0x0070
        /*0014*/ 	.byte	0x00, 0xf0, 0x01, 0x2e


	//----- nvinfo : EIATTR_SPARSE_MMA_MASK
	.align		4
.L_163:
        /*0018*/ 	.byte	0x03, 0x50
        /*001a*/ 	.short	0x0000


	//----- nvinfo : EIATTR_MAXREG_COUNT
	.align		4
        /*001c*/ 	.byte	0x03, 0x1b
        /*001e*/ 	.short	0x0080


	//----- nvinfo : EIATTR_NUM_BARRIERS
	.align		4
        /*0020*/ 	.byte	0x02, 0x4c
        /*0022*/ 	.byte	0x09
	.zero		1


	//----- nvinfo : EIATTR_EXTERNS
	.align		4
        /*0024*/ 	.byte	0x04, 0x0f
        /*0026*/ 	.short	(.L_165 - .L_164)


	//   ....[0]....
	.align		4
.L_164:
        /*0028*/ 	.word	index@(__assertfail)


	//----- nvinfo : EIATTR_ANNOTATIONS
	.align		4
.L_165:
        /*002c*/ 	.byte	0x04, 0x55
        /*002e*/ 	.short	(.L_167 - .L_166)


	//   ....[0]....
.L_166:
        /*0030*/ 	.word	0x00000001
        /*0034*/ 	.byte	0x50, 0x0d, 0x00, 0x00, 0x01, 0x00, 0x00, 0x00, 0xd0, 0x1d, 0x00, 0x00, 0x01, 0x00, 0x00, 0x00
        /*0044*/ 	.byte	0xc0, 0x04, 0x01, 0x00


	//----- nvinfo : EIATTR_MERCURY_ISA_VERSION
	.align		4
.L_167:
        /*0048*/ 	.byte	0x03, 0x5f
        /*004a*/ 	.short	0x0101


	//----- nvinfo : EIATTR_INT_WARP_WIDE_INSTR_OFFSETS
	.align		4
        /*004c*/ 	.byte	0x04, 0x31
        /*004e*/ 	.short	(.L_169 - .L_168)


	//   ....[0]....
.L_168:
        /*0050*/ 	.word	0x00000190


	//   ....[1]....
        /*0054*/ 	.word	0x000001c0


	//   ....[2]....
        /*0058*/ 	.word	0x000001d0


	//   ....[3]....
        /*005c*/ 	.word	0x00012080


	//   ....[4]....
        /*0060*/ 	.word	0x00012110


	//   ....[5]....
        /*0064*/ 	.word	0x00012760


	//   ....[6]....
        /*0068*/ 	.word	0x00013a00


	//   ....[7]....
        /*006c*/ 	.word	0x00013a90


	//----- nvinfo : EIATTR_COOP_GROUP_MASK_REGIDS
	.align		4
.L_169:
        /*0070*/ 	.byte	0x04, 0x29
        /*0072*/ 	.short	(.L_171 - .L_170)


	//   ....[0]....
.L_170:
        /*0074*/ 	.word	0xffffffff


	//   ....[1]....
        /*0078*/ 	.word	0xffffffff


	//   ....[2]....
        /*007c*/ 	.word	0xffffffff


	//   ....[3]....
        /*0080*/ 	.word	0xffffffff


	//   ....[4]....
        /*0084*/ 	.word	0xffffffff


	//   ....[5]....
        /*0088*/ 	.word	0xffffffff


	//   ....[6]....
        /*008c*/ 	.word	0xffffffff


	//   ....[7]....
        /*0090*/ 	.word	0xffffffff


	//   ....[8]....
        /*0094*/ 	.word	0xffffffff


	//   ....[9]....
        /*0098*/ 	.word	0xffffffff


	//   ....[10]....
        /*009c*/ 	.word	0xffffffff


	//   ....[11]....
        /*00a0*/ 	.word	0xffffffff


	//   ....[12]....
        /*00a4*/ 	.word	0xffffffff


	//   ....[13]....
        /*00a8*/ 	.word	0xffffffff


	//   ....[14]....
        /*00ac*/ 	.word	0xffffffff


	//   ....[15]....
        /*00b0*/ 	.word	0xffffffff


	//   ....[16]....
        /*00b4*/ 	.word	0xffffffff


	//   ....[17]....
        /*00b8*/ 	.word	0xffffffff


	//   ....[18]....
        /*00bc*/ 	.word	0xffffffff


	//   ....[19]....
        /*00c0*/ 	.word	0xffffffff


	//   ....[20]....
        /*00c4*/ 	.word	0xffffffff


	//   ....[21]....
        /*00c8*/ 	.word	0xffffffff


	//   ....[22]....
        /*00cc*/ 	.word	0xffffffff


	//   ....[23]....
        /*00d0*/ 	.word	0xffffffff


	//   ....[24]....
        /*00d4*/ 	.word	0xffffffff


	//   ....[25]....
        /*00d8*/ 	.word	0xffffffff


	//   ....[26]....
        /*00dc*/ 	.word	0xffffffff


	//   ....[27]....
        /*00e0*/ 	.word	0xffffffff


	//   ....[28]....
        /*00e4*/ 	.word	0xffffffff


	//   ....[29]....
        /*00e8*/ 	.word	0xffffffff


	//   ....[30]....
        /*00ec*/ 	.word	0xffffffff


	//   ....[31]....
        /*00f0*/ 	.word	0xffffffff


	//   ....[32]....
        /*00f4*/ 	.word	0xffffffff


	//   ....[33]....
        /*00f8*/ 	.word	0xffffffff


	//   ....[34]....
        /*00fc*/ 	.word	0xffffffff


	//   ....[35]....
        /*0100*/ 	.word	0xffffffff


	//   ....[36]....
        /*0104*/ 	.word	0xffffffff


	//   ....[37]....
        /*0108*/ 	.word	0xffffffff


	//   ....[38]....
        /*010c*/ 	.word	0xffffffff


	//   ....[39]....
        /*0110*/ 	.word	0xffffffff


	//   ....[40]....
        /*0114*/ 	.word	0xffffffff


	//   ....[41]....
        /*0118*/ 	.word	0xffffffff


	//   ....[42]....
        /*011c*/ 	.word	0xffffffff


	//   ....[43]....
        /*0120*/ 	.word	0xffffffff


	//   ....[44]....
        /*0124*/ 	.word	0xffffffff


	//   ....[45]....
        /*0128*/ 	.word	0xffffffff


	//   ....[46]....
        /*012c*/ 	.word	0xffffffff


	//   ....[47]....
        /*0130*/ 	.word	0xffffffff


	//   ....[48]....
        /*0134*/ 	.word	0xffffffff


	//   ....[49]....
        /*0138*/ 	.word	0x0500000f


	//   ....[50]....
        /*013c*/ 	.word	0x0500000f


	//----- nvinfo : EIATTR_COOP_GROUP_INSTR_OFFSETS
	.align		4
.L_171:
        /*0140*/ 	.byte	0x04, 0x28
        /*0142*/ 	.short	(.L_173 - .L_172)


	//   ....[0]....
.L_172:
        /*0144*/ 	.word	0x00000060


	//   ....[1]....
        /*0148*/ 	.word	0x000001a0


	//   ....[2]....
        /*014c*/ 	.word	0x000001f0


	//   ....[3]....
        /*0150*/ 	.word	0x000003e0


	//   ....[4]....
        /*0154*/ 	.word	0x00000540


	//   ....[5]....
        /*0158*/ 	.word	0x00000660


	//   ....[6]....
        /*015c*/ 	.word	0x000007c0


	//   ....[7]....
        /*0160*/ 	.word	0x000019c0


	//   ....[8]....
        /*0164*/ 	.word	0x00003b90


	//   ....[9]....
        /*0168*/ 	.word	0x00003ca0


	//   ....[10]....
        /*016c*/ 	.word	0x000047e0


	//   ....[11]....
        /*0170*/ 	.word	0x00004850


	//   ....[12]....
        /*0174*/ 	.word	0x00007910


	//   ....[13]....
        /*0178*/ 	.word	0x00007a20


	//   ....[14]....
        /*017c*/ 	.word	0x00008560


	//   ....[15]....
        /*0180*/ 	.word	0x000085d0


	//   ....[16]....
        /*0184*/ 	.word	0x0000a560


	//   ....[17]....
        /*0188*/ 	.word	0x0000a570


	//   ....[18]....
        /*018c*/ 	.word	0x0000a5b0


	//   ....[19]....
        /*0190*/ 	.word	0x0000a5e0


	//   ....[20]....
        /*0194*/ 	.word	0x0000dcf0


	//   ....[21]....
        /*0198*/ 	.word	0x0000de10


	//   ....[22]....
        /*019c*/ 	.word	0x0000e940


	//   ....[23]....
        /*01a0*/ 	.word	0x0000e9b0


	//   ....[24]....
        /*01a4*/ 	.word	0x0000feb0


	//   ....[25]....
        /*01a8*/ 	.word	0x0000fec0


	//   ....[26]....
        /*01ac*/ 	.word	0x0000ff40


	//   ....[27]....
        /*01b0*/ 	.word	0x0000ff50


	//   ....[28]....
        /*01b4*/ 	.word	0x00010a10


	//   ....[29]....
        /*01b8*/ 	.word	0x00010a20


	//   ....[30]....
        /*01bc*/ 	.word	0x00010a30


	//   ....[31]....
        /*01c0*/ 	.word	0x00010a40


	//   ....[32]....
        /*01c4*/ 	.word	0x00010a50


	//   ....[33]....
        /*01c8*/ 	.word	0x00010a60


	//   ....[34]....
        /*01cc*/ 	.word	0x00010a80


	//   ....[35]....
        /*01d0*/ 	.word	0x00010aa0


	//   ....[36]....
        /*01d4*/ 	.word	0x00010ad0


	//   ....[37]....
        /*01d8*/ 	.word	0x00010af0


	//   ....[38]....
        /*01dc*/ 	.word	0x00010b20


	//   ....[39]....
        /*01e0*/ 	.word	0x00010b50


	//   ....[40]....
        /*01e4*/ 	.word	0x00010b80


	//   ....[41]....
        /*01e8*/ 	.word	0x00010bb0


	//   ....[42]....
        /*01ec*/ 	.word	0x00010bc0


	//   ....[43]....
        /*01f0*/ 	.word	0x00010bf0


	//   ....[44]....
        /*01f4*/ 	.word	0x00010d20


	//   ....[45]....
        /*01f8*/ 	.word	0x000116c0


	//   ....[46]....
        /*01fc*/ 	.word	0x00012830


	//   ....[47]....
        /*0200*/ 	.word	0x00014020


	//   ....[48]....
        /*0204*/ 	.word	0x00014170


	//   ....[49]....
        /*0208*/ 	.word	0x00014800


	//   ....[50]....
        /*020c*/ 	.word	0x00014c40


	//----- nvinfo : EIATTR_REG_RECONFIG
	.align		4
.L_173:
        /*0210*/ 	.byte	0x01, 0x54
	.zero		2


	//----- nvinfo : EIATTR_SYSCALL_OFFSETS
	.align		4
        /*0214*/ 	.byte	0x04, 0x46
        /*0216*/ 	.short	(.L_175 - .L_174)


	//   ....[0]....
.L_174:
        /*0218*/ 	.word	0x00001b70


	//   ....[1]....
        /*021c*/ 	.word	0x000122a0


	//   ....[2]....
        /*0220*/ 	.word	0x00012400


	//   ....[3]....
        /*0224*/ 	.word	0x00012540


	//   ....[4]....
        /*0228*/ 	.word	0x00012660


	//----- nvinfo : EIATTR_MBARRIER_INSTR_OFFSETS
	.align		4
.L_175:
        /*022c*/ 	.byte	0x04, 0x39
        /*022e*/ 	.short	(.L_177 - .L_176)


	//   ....[0]....
.L_176:
        /*0230*/ 	.word	0x00000290
        /*0234*/ 	.word	0x000000ff
        /*0238*/ 	.word	0x00013200
        /*023c*/ 	.short	0x0100
        /*023e*/ 	.byte	0x06
	.zero		1


	//   ....[1]....
        /*0240*/ 	.word	0x000002a0
        /*0244*/ 	.word	0x000000ff
        /*0248*/ 	.word	0x00013220
        /*024c*/ 	.short	0x0100
        /*024e*/ 	.byte	0x06
	.zero		1


	//   ....[2]....
        /*0250*/ 	.word	0x00000390
        /*0254*/ 	.word	0x000000ff
        /*0258*/ 	.word	0x00013230
        /*025c*/ 	.short	0x0100
        /*025e*/ 	.byte	0x08
	.zero		1


	//   ....[3]....
        /*0260*/ 	.word	0x000003a0
        /*0264*/ 	.word	0x000000ff
        /*0268*/ 	.word	0x00013240
        /*026c*/ 	.short	0x0100
        /*026e*/ 	.byte	0x08
	.zero		1


	//   ....[4]....
        /*0270*/ 	.word	0x000003b0
        /*0274*/ 	.word	0x000000ff
        /*0278*/ 	.word	0x00013238
        /*027c*/ 	.short	0x0100
        /*027e*/ 	.byte	0x08
	.zero		1


	//   ....[5]....
        /*0280*/ 	.word	0x000003c0
        /*0284*/ 	.word	0x000000ff
        /*0288*/ 	.word	0x00013248
        /*028c*/ 	.short	0x0100
        /*028e*/ 	.byte	0x08
	.zero		1


	//   ....[6]....
        /*0290*/ 	.word	0x000004f0
        /*0294*/ 	.word	0x000000ff
        /*0298*/ 	.word	0x00013250
        /*029c*/ 	.short	0x0100
        /*029e*/ 	.byte	0x08
	.zero		1


	//   ....[7]....
        /*02a0*/ 	.word	0x00000500
        /*02a4*/ 	.word	0x000000ff
        /*02a8*/ 	.word	0x00013260
        /*02ac*/ 	.short	0x0100
        /*02ae*/ 	.byte	0x08
	.zero		1


	//   ....[8]....
        /*02b0*/ 	.word	0x00000510
        /*02b4*/ 	.word	0x000000ff
        /*02b8*/ 	.word	0x00013258
        /*02bc*/ 	.short	0x0100
        /*02be*/ 	.byte	0x08
	.zero		1


	//   ....[9]....
        /*02c0*/ 	.word	0x00000520
        /*02c4*/ 	.word	0x000000ff
        /*02c8*/ 	.word	0x00013268
        /*02cc*/ 	.short	0x0100
        /*02ce*/ 	.byte	0x08
	.zero		1


	//   ....[10]....
        /*02d0*/ 	.word	0x00000610
        /*02d4*/ 	.word	0x000000ff
        /*02d8*/ 	.word	0x00013270
        /*02dc*/ 	.short	0x0100
        /*02de*/ 	.byte	0x06
	.zero		1


	//   ....[11]....
        /*02e0*/ 	.word	0x00000620
        /*02e4*/ 	.word	0x000000ff
        /*02e8*/ 	.word	0x00013280
        /*02ec*/ 	.short	0x0100
        /*02ee*/ 	.byte	0x06
	.zero		1


	//   ....[12]....
        /*02f0*/ 	.word	0x00000630
        /*02f4*/ 	.word	0x000000ff
        /*02f8*/ 	.word	0x00013278
        /*02fc*/ 	.short	0x0100
        /*02fe*/ 	.byte	0x06
	.zero		1


	//   ....[13]....
        /*0300*/ 	.word	0x00000640
        /*0304*/ 	.word	0x000000ff
        /*0308*/ 	.word	0x00013288
        /*030c*/ 	.short	0x0100
        /*030e*/ 	.byte	0x06
	.zero		1


	//   ....[14]....
        /*0310*/ 	.word	0x00000770
        /*0314*/ 	.word	0x000000ff
        /*0318*/ 	.word	0x00013290
        /*031c*/ 	.short	0x0100
        /*031e*/ 	.byte	0x08
	.zero		1


	//   ....[15]....
        /*0320*/ 	.word	0x00000780
        /*0324*/ 	.word	0x000000ff
        /*0328*/ 	.word	0x000132a0
        /*032c*/ 	.short	0x0100
        /*032e*/ 	.byte	0x08
	.zero		1


	//   ....[16]....
        /*0330*/ 	.word	0x00000790
        /*0334*/ 	.word	0x000000ff
        /*0338*/ 	.word	0x00013298
        /*033c*/ 	.short	0x0100
        /*033e*/ 	.byte	0x08
	.zero		1


	//   ....[17]....
        /*0340*/ 	.word	0x000007a0
        /*0344*/ 	.word	0x000000ff
        /*0348*/ 	.word	0x000132a8
        /*034c*/ 	.short	0x0100
        /*034e*/ 	.byte	0x08
	.zero		1


	//   ....[18]....
        /*0350*/ 	.word	0x000008d0
        /*0354*/ 	.word	0x000000ff
        /*0358*/ 	.word	0x000132b0
        /*035c*/ 	.short	0x0100
        /*035e*/ 	.byte	0x08
	.zero		1


	//   ....[19]....
        /*0360*/ 	.word	0x000008e0
        /*0364*/ 	.word	0x000000ff
        /*0368*/ 	.word	0x000132c0
        /*036c*/ 	.short	0x0100
        /*036e*/ 	.byte	0x08
	.zero		1


	//   ....[20]....
        /*0370*/ 	.word	0x000008f0
        /*0374*/ 	.word	0x000000ff
        /*0378*/ 	.word	0x000132b8
        /*037c*/ 	.short	0x0100
        /*037e*/ 	.byte	0x08
	.zero		1


	//   ....[21]....
        /*0380*/ 	.word	0x00000900
        /*0384*/ 	.word	0x000000ff
        /*0388*/ 	.word	0x000132c8
        /*038c*/ 	.short	0x0100
        /*038e*/ 	.byte	0x08
	.zero		1


	//   ....[22]....
        /*0390*/ 	.word	0x00001bf0
        /*0394*/ 	.word	0x000000ff
        /*0398*/ 	.word	0x00013200
        /*039c*/ 	.short	0x010a
        /*039e*/ 	.byte	0x28
	.zero		1


	//   ....[23]....
        /*03a0*/ 	.word	0x00001c70
        /*03a4*/ 	.word	0x00000005
        /*03a8*/ 	.word	0x00013230
        /*03ac*/ 	.short	0x010a
        /*03ae*/ 	.byte	0x3f
	.zero		1


	//   ....[24]....
        /*03b0*/ 	.word	0x00001cb0
        /*03b4*/ 	.word	0x00000005
        /*03b8*/ 	.word	0x00013230
        /*03bc*/ 	.short	0x010a
        /*03be*/ 	.byte	0x3f
	.zero		1


	//   ....[25]....
        /*03c0*/ 	.word	0x000022b0
        /*03c4*/ 	.word	0x00000000
        /*03c8*/ 	.word	0x00000000
        /*03cc*/ 	.short	0x0101
        /*03ce*/ 	.byte	0x3f
	.zero		1


	//   ....[26]....
        /*03d0*/ 	.word	0x00005960
        /*03d4*/ 	.word	0x000000ff
        /*03d8*/ 	.word	0x00013230
        /*03dc*/ 	.short	0x010a
        /*03de*/ 	.byte	0x17
	.zero		1


	//   ....[27]....
        /*03e0*/ 	.word	0x000059a0
        /*03e4*/ 	.word	0x000000ff
        /*03e8*/ 	.word	0x00013230
        /*03ec*/ 	.short	0x010a
        /*03ee*/ 	.byte	0x17
	.zero		1


	//   ....[28]....
        /*03f0*/ 	.word	0x00005df0
        /*03f4*/ 	.word	0x000000ff
        /*03f8*/ 	.word	0x00013250
        /*03fc*/ 	.short	0x010a
        /*03fe*/ 	.byte	0x0b
	.zero		1


	//   ....[29]....
        /*0400*/ 	.word	0x00005e30
        /*0404*/ 	.word	0x000000ff
        /*0408*/ 	.word	0x00013250
        /*040c*/ 	.short	0x010a
        /*040e*/ 	.byte	0x0b
	.zero		1


	//   ....[30]....
        /*0410*/ 	.word	0x000060c0
        /*0414*/ 	.word	0x0000000b
        /*0418*/ 	.word	0x00000000
        /*041c*/ 	.short	0x0101
        /*041e*/ 	.byte	0x3f
	.zero		1


	//   ....[31]....
        /*0420*/ 	.word	0x000092f0
        /*0424*/ 	.word	0x000000ff
        /*0428*/ 	.word	0x00000000
        /*042c*/ 	.short	0x0101
        /*042e*/ 	.byte	0x06
	.zero		1


	//   ....[32]....
        /*0430*/ 	.word	0x00009a50
        /*0434*/ 	.word	0x000000ff
        /*0438*/ 	.word	0x00013230
        /*043c*/ 	.short	0x010a
        /*043e*/ 	.byte	0x06
	.zero		1


	//   ....[33]....
        /*0440*/ 	.word	0x00009a90
        /*0444*/ 	.word	0x000000ff
        /*0448*/ 	.word	0x00013230
        /*044c*/ 	.short	0x010a
        /*044e*/ 	.byte	0x06
	.zero		1


	//   ....[34]....
        /*0450*/ 	.word	0x00009ee0
        /*0454*/ 	.word	0x000000ff
        /*0458*/ 	.word	0x00013250
        /*045c*/ 	.short	0x010a
        /*045e*/ 	.byte	0x0b
	.zero		1


	//   ....[35]....
        /*0460*/ 	.word	0x00009f20
        /*0464*/ 	.word	0x000000ff
        /*0468*/ 	.word	0x00013250
        /*046c*/ 	.short	0x010a
        /*046e*/ 	.byte	0x0b
	.zero		1


	//   ....[36]....
        /*0470*/ 	.word	0x0000b4a0
        /*0474*/ 	.word	0x00000005
        /*0478*/ 	.word	0x00000000
        /*047c*/ 	.short	0x0101
        /*047e*/ 	.byte	0x3f
	.zero		1


	//   ....[37]....
        /*0480*/ 	.word	0x0000b7b0
        /*0484*/ 	.word	0x000000ff
        /*0488*/ 	.word	0x00000000
        /*048c*/ 	.short	0x0101
        /*048e*/ 	.byte	0x06
	.zero		1


	//   ....[38]....
        /*0490*/ 	.word	0x0000bd60
        /*0494*/ 	.word	0x000000ff
        /*0498*/ 	.word	0x00013230
        /*049c*/ 	.short	0x010a
        /*049e*/ 	.byte	0x18
	.zero		1


	//   ....[39]....
        /*04a0*/ 	.word	0x0000bda0
        /*04a4*/ 	.word	0x000000ff
        /*04a8*/ 	.word	0x00013230
        /*04ac*/ 	.short	0x010a
        /*04ae*/ 	.byte	0x18
	.zero		1


	//   ....[40]....
        /*04b0*/ 	.word	0x0000c1f0
        /*04b4*/ 	.word	0x000000ff
        /*04b8*/ 	.word	0x00013250
        /*04bc*/ 	.short	0x010a
        /*04be*/ 	.byte	0x0b
	.zero		1


	//   ....[41]....
        /*04c0*/ 	.word	0x0000c230
        /*04c4*/ 	.word	0x000000ff
        /*04c8*/ 	.word	0x00013250
        /*04cc*/ 	.short	0x010a
        /*04ce*/ 	.byte	0x0b
	.zero		1


	//   ....[42]....
        /*04d0*/ 	.word	0x0000c4a0
        /*04d4*/ 	.word	0x00000000
        /*04d8*/ 	.word	0x00000000
        /*04dc*/ 	.short	0x0101
        /*04de*/ 	.byte	0x3f
	.zero		1


	//   ....[43]....
        /*04e0*/ 	.word	0x0000f6e0
        /*04e4*/ 	.word	0x000000ff
        /*04e8*/ 	.word	0x00000000
        /*04ec*/ 	.short	0x0101
        /*04ee*/ 	.byte	0x06
	.zero		1


	//   ....[44]....
        /*04f0*/ 	.word	0x0000fb80
        /*04f4*/ 	.word	0x000000ff
        /*04f8*/ 	.word	0x00013250
        /*04fc*/ 	.short	0x010a
        /*04fe*/ 	.byte	0x0e
	.zero		1


	//   ....[45]....
        /*0500*/ 	.word	0x0000fbc0
        /*0504*/ 	.word	0x000000ff
        /*0508*/ 	.word	0x00013250
        /*050c*/ 	.short	0x010a
        /*050e*/ 	.byte	0x0e
	.zero		1


	//   ....[46]....
        /*0510*/ 	.word	0x00010230
        /*0514*/ 	.word	0x000000ff
        /*0518*/ 	.word	0x00000000
        /*051c*/ 	.short	0x0101
        /*051e*/ 	.byte	0x04
	.zero		1


	//   ....[47]....
        /*0520*/ 	.word	0x00010e60
        /*0524*/ 	.word	0x000000ff
        /*0528*/ 	.word	0x00000000
        /*052c*/ 	.short	0x0101
        /*052e*/ 	.byte	0x05
	.zero		1


	//   ....[48]....
        /*0530*/ 	.word	0x00012a40
        /*0534*/ 	.word	0x00000005
        /*0538*/ 	.word	0x00013280
        /*053c*/ 	.short	0x010a
        /*053e*/ 	.byte	0x3f
	.zero		1


	//   ....[49]....
        /*0540*/ 	.word	0x00012bc0
        /*0544*/ 	.word	0x00000005
        /*0548*/ 	.word	0x00013240
        /*054c*/ 	.short	0x010a
        /*054e*/ 	.byte	0x3f
	.zero		1


	//   ....[50]....
        /*0550*/ 	.word	0x00012e90
        /*0554*/ 	.word	0x000000ff
        /*0558*/ 	.word	0x00013220
        /*055c*/ 	.short	0x010a
        /*055e*/ 	.byte	0x28
	.zero		1


	//   ....[51]....
        /*0560*/ 	.word	0x00013120
        /*0564*/ 	.word	0x00000009
        /*0568*/ 	.word	0x00013280
        /*056c*/ 	.short	0x010a
        /*056e*/ 	.byte	0x3f
	.zero		1


	//   ....[52]....
        /*0570*/ 	.word	0x00013350
        /*0574*/ 	.word	0x00000009
        /*0578*/ 	.word	0x00013240
        /*057c*/ 	.short	0x010a
        /*057e*/ 	.byte	0x3f
	.zero		1


	//   ....[53]....
        /*0580*/ 	.word	0x00013600
        /*0584*/ 	.word	0x0000000c
        /*0588*/ 	.word	0x00013270
        /*058c*/ 	.short	0x010a
        /*058e*/ 	.byte	0x3f
	.zero		1


	//   ....[54]....
        /*0590*/ 	.word	0x00013670
        /*0594*/ 	.word	0x0000000c
        /*0598*/ 	.word	0x00013260
        /*059c*/ 	.short	0x010a
        /*059e*/ 	.byte	0x3f
	.zero		1


	//   ....[55]....
        /*05a0*/ 	.word	0x00013930
        /*05a4*/ 	.word	0x0000000c
        /*05a8*/ 	.word	0x00013250
        /*05ac*/ 	.short	0x0101
        /*05ae*/ 	.byte	0x3f
	.zero		1


	//   ....[56]....
        /*05b0*/ 	.word	0x000139a0
        /*05b4*/ 	.word	0x00000003
        /*05b8*/ 	.word	0x00000000
        /*05bc*/ 	.short	0x0101
        /*05be*/ 	.byte	0x3f
	.zero		1


	//   ....[57]....
        /*05c0*/ 	.word	0x00013b60
        /*05c4*/ 	.word	0x00000002
        /*05c8*/ 	.word	0x00013270
        /*05cc*/ 	.short	0x010a
        /*05ce*/ 	.byte	0x3f
	.zero		1


	//   ....[58]....
        /*05d0*/ 	.word	0x00013bd0
        /*05d4*/ 	.word	0x00000002
        /*05d8*/ 	.word	0x00013260
        /*05dc*/ 	.short	0x010a
        /*05de*/ 	.byte	0x3f
	.zero		1


	//   ....[59]....
        /*05e0*/ 	.word	0x00013e90
        /*05e4*/ 	.word	0x00000002
        /*05e8*/ 	.word	0x00013250
        /*05ec*/ 	.short	0x0101
        /*05ee*/ 	.byte	0x3f
	.zero		1


	//   ....[60]....
        /*05f0*/ 	.word	0x00013f20
        /*05f4*/ 	.word	0x00000000
        /*05f8*/ 	.word	0x00000000
        /*05fc*/ 	.short	0x0101
        /*05fe*/ 	.byte	0x3f
	.zero		1


	//   ....[61]....
        /*0600*/ 	.word	0x00014120
        /*0604*/ 	.word	0x00000006
        /*0608*/ 	.word	0x00013220
        /*060c*/ 	.short	0x010a
        /*060e*/ 	.byte	0x3f
	.zero		1


	//   ....[62]....
        /*0610*/ 	.word	0x00014290
        /*0614*/ 	.word	0x00000005
        /*0618*/ 	.word	0x00000000
        /*061c*/ 	.short	0x010a
        /*061e*/ 	.byte	0x3f
	.zero		1


	//   ....[63]....
        /*0620*/ 	.word	0x00014300
        /*0624*/ 	.word	0x00000009
        /*0628*/ 	.word	0x00000000
        /*062c*/ 	.short	0x010a
        /*062e*/ 	.byte	0x3f
	.zero		1


	//   ....[64]....
        /*0630*/ 	.word	0x00014350
        /*0634*/ 	.word	0x00000011
        /*0638*/ 	.word	0x00013260
        /*063c*/ 	.short	0x010a
        /*063e*/ 	.byte	0x3f
	.zero		1


	//   ....[65]....
        /*0640*/ 	.word	0x000143a0
        /*0644*/ 	.word	0x00000007
        /*0648*/ 	.word	0x00013260
        /*064c*/ 	.short	0x010a
        /*064e*/ 	.byte	0x3f
	.zero		1


	//   ....[66]....
        /*0650*/ 	.word	0x000143e0
        /*0654*/ 	.word	0x00000011
        /*0658*/ 	.word	0x00013280
        /*065c*/ 	.short	0x010a
        /*065e*/ 	.byte	0x3f
	.zero		1


	//   ....[67]....
        /*0660*/ 	.word	0x00014400
        /*0664*/ 	.word	0x00000007
        /*0668*/ 	.word	0x00013280
        /*066c*/ 	.short	0x010a
        /*066e*/ 	.byte	0x3f
	.zero		1


	//   ....[68]....
        /*0670*/ 	.word	0x00014470
        /*0674*/ 	.word	0x00000003
        /*0678*/ 	.word	0x00013200
        /*067c*/ 	.short	0x010a
        /*067e*/ 	.byte	0x3f
	.zero		1


	//   ....[69]....
        /*0680*/ 	.word	0x000144c0
        /*0684*/ 	.word	0x00000005
        /*0688*/ 	.word	0x00013230
        /*068c*/ 	.short	0x010a
        /*068e*/ 	.byte	0x3f
	.zero		1


	//   ....[70]....
        /*0690*/ 	.word	0x00014520
        /*0694*/ 	.word	0x0000000c
        /*0698*/ 	.word	0x00013230
        /*069c*/ 	.short	0x010a
        /*069e*/ 	.byte	0x3f
	.zero		1


	//   ....[71]....
        /*06a0*/ 	.word	0x00014580
        /*06a4*/ 	.word	0x0000000c
        /*06a8*/ 	.word	0x00013250
        /*06ac*/ 	.short	0x010a
        /*06ae*/ 	.byte	0x3f
	.zero		1


	//   ....[72]....
        /*06b0*/ 	.word	0x000145e0
        /*06b4*/ 	.word	0x00000003
        /*06b8*/ 	.word	0x00013230
        /*06bc*/ 	.short	0x010a
        /*06be*/ 	.byte	0x3f
	.zero		1


	//   ....[73]....
        /*06c0*/ 	.word	0x00014640
        /*06c4*/ 	.word	0x00000003
        /*06c8*/ 	.word	0x00013250
        /*06cc*/ 	.short	0x010a
        /*06ce*/ 	.byte	0x3f
	.zero		1


	//   ....[74]....
        /*06d0*/ 	.word	0x000146a0
        /*06d4*/ 	.word	0x00000003
        /*06d8*/ 	.word	0x00013230
        /*06dc*/ 	.short	0x010a
        /*06de*/ 	.byte	0x3f
	.zero		1


	//   ....[75]....
        /*06e0*/ 	.word	0x00014700
        /*06e4*/ 	.word	0x00000003
        /*06e8*/ 	.word	0x00013250
        /*06ec*/ 	.short	0x010a
        /*06ee*/ 	.byte	0x3f
	.zero		1


	//   ....[76]....
        /*06f0*/ 	.word	0x00014760
        /*06f4*/ 	.word	0x00000007
        /*06f8*/ 	.word	0x00013250
        /*06fc*/ 	.short	0x010a
        /*06fe*/ 	.byte	0x3f
	.zero		1


	//   ....[77]....
        /*0700*/ 	.word	0x000148b0
        /*0704*/ 	.word	0x00000005
        /*0708*/ 	.word	0x00013280
        /*070c*/ 	.short	0x010a
        /*070e*/ 	.byte	0x3f
	.zero		1


	//   ....[78]....
        /*0710*/ 	.word	0x00014900
        /*0714*/ 	.word	0x00000005
        /*0718*/ 	.word	0x00013240
        /*071c*/ 	.short	0x010a
        /*071e*/ 	.byte	0x3f
	.zero		1


	//   ....[79]....
        /*0720*/ 	.word	0x00014960
        /*0724*/ 	.word	0x00000003
        /*0728*/ 	.word	0x00013220
        /*072c*/ 	.short	0x010a
        /*072e*/ 	.byte	0x3f
	.zero		1


	//   ....[80]....
        /*0730*/ 	.word	0x000149b0
        /*0734*/ 	.word	0x00000009
        /*0738*/ 	.word	0x00013280
        /*073c*/ 	.short	0x010a
        /*073e*/ 	.byte	0x3f
	.zero		1


	//   ....[81]....
        /*0740*/ 	.word	0x00014a00
        /*0744*/ 	.word	0x00000009
        /*0748*/ 	.word	0x00013240
        /*074c*/ 	.short	0x010a
        /*074e*/ 	.byte	0x3f
	.zero		1


	//   ....[82]....
        /*0750*/ 	.word	0x00014a50
        /*0754*/ 	.word	0x0000000c
        /*0758*/ 	.word	0x00013270
        /*075c*/ 	.short	0x010a
        /*075e*/ 	.byte	0x3f
	.zero		1


	//   ....[83]....
        /*0760*/ 	.word	0x00014aa0
        /*0764*/ 	.word	0x0000000c
        /*0768*/ 	.word	0x00013260
        /*076c*/ 	.short	0x010a
        /*076e*/ 	.byte	0x3f
	.zero		1


	//   ....[84]....
        /*0770*/ 	.word	0x00014af0
        /*0774*/ 	.word	0x00000002
        /*0778*/ 	.word	0x00013270
        /*077c*/ 	.short	0x010a
        /*077e*/ 	.byte	0x3f
	.zero		1


	//   ....[85]....
        /*0780*/ 	.word	0x00014b40
        /*0784*/ 	.word	0x00000002
        /*0788*/ 	.word	0x00013260
        /*078c*/ 	.short	0x010a
        /*078e*/ 	.byte	0x3f
	.zero		1


	//   ....[86]....
        /*0790*/ 	.word	0x00014b90
        /*0794*/ 	.word	0x00000006
        /*0798*/ 	.word	0x00013220
        /*079c*/ 	.short	0x010a
        /*079e*/ 	.byte	0x3f
	.zero		1


	//   ....[87]....
        /*07a0*/ 	.word	0x00014d00
        /*07a4*/ 	.word	0x00000005
        /*07a8*/ 	.word	0x00000000
        /*07ac*/ 	.short	0x010a
        /*07ae*/ 	.byte	0x3f
	.zero		1


	//   ....[88]....
        /*07b0*/ 	.word	0x00014d50
        /*07b4*/ 	.word	0x00000009
        /*07b8*/ 	.word	0x00000000
        /*07bc*/ 	.short	0x010a
        /*07be*/ 	.byte	0x3f
	.zero		1


	//   ....[89]....
        /*07c0*/ 	.word	0x00014da0
        /*07c4*/ 	.word	0x00000011
        /*07c8*/ 	.word	0x00013260
        /*07cc*/ 	.short	0x010a
        /*07ce*/ 	.byte	0x3f
	.zero		1


	//   ....[90]....
        /*07d0*/ 	.word	0x00014df0
        /*07d4*/ 	.word	0x00000007
        /*07d8*/ 	.word	0x00013260
        /*07dc*/ 	.short	0x010a
        /*07de*/ 	.byte	0x3f
	.zero		1


	//   ....[91]....
        /*07e0*/ 	.word	0x00014e40
        /*07e4*/ 	.word	0x00000011
        /*07e8*/ 	.word	0x00013280
        /*07ec*/ 	.short	0x010a
        /*07ee*/ 	.byte	0x3f
	.zero		1


	//----- nvinfo : EIATTR_NUM_MBARRIERS
	.align		4
.L_177:
        /*07f0*/ 	.byte	0x03, 0x38
        /*07f2*/ 	.short	0x0016


	//----- nvinfo : EIATTR_EXIT_INSTR_OFFSETS
	.align		4
        /*07f4*/ 	.byte	0x04, 0x1c
        /*07f6*/ 	.short	(.L_179 - .L_178)


	//   ....[0]....
.L_178:
        /*07f8*/ 	.word	0x00000a30


	//   ....[1]....
        /*07fc*/ 	.word	0x00011650


	//   ....[2]....
        /*0800*/ 	.word	0x00014450


	//----- nvinfo : EIATTR_MAX_THREADS
	.align		4
.L_179:
        /*0804*/ 	.byte	0x04, 0x05
        /*0806*/ 	.short	(.L_181 - .L_180)
.L_180:
        /*0808*/ 	.word	0x00000200
        /*080c*/ 	.word	0x00000001
        /*0810*/ 	.word	0x00000001


	//----- nvinfo : EIATTR_CRS_STACK_SIZE
	.align		4
.L_181:
        /*0814*/ 	.byte	0x04, 0x1e
        /*0816*/ 	.short	(.L_183 - .L_182)
.L_182:
        /*0818*/ 	.word	0x00000000


	//----- nvinfo : EIATTR_CBANK_PARAM_SIZE
	.align		4
.L_183:
        /*081c*/ 	.byte	0x03, 0x19
        /*081e*/ 	.short	0x0bf0


	//----- nvinfo : EIATTR_PARAM_CBANK
	.align		4
        /*0820*/ 	.byte	0x04, 0x0a
        /*0822*/ 	.short	(.L_185 - .L_184)
	.align		4
.L_184:
        /*0824*/ 	.word	index@(.nv.constant0._ZN7cutlass13device_kernelIN5flash11enable_sm90INS1_16FlashAttnFwdSm90INS1_25CollectiveMainloopFwdSm90ILi2EN4cute5tupleIJNS5_1CILi1EEES8_S8_EEENS6_IJNS7_ILi192EEENS7_ILi160EEENS7_ILi64EEEEEELi64ENS_12float_e4m3_tEfNS_4arch4Sm90ELb0ELb1ELb0ELb0ELb0ELb0ELb0ELb1ELb1ELb0ELb0ELb0EEENS1_21CollectiveEpilogueFwdINS6_IJSA_SC_SB_EEES9_NS_10bfloat16_tESG_Li384ELb0ELb0ELb0ELb1EEENS1_30DynamicPersistentTileSchedulerILi384ELi128ELb0ELb0ELb1EEEEEEEEEvNT_6ParamsE)
        /*0828*/ 	.short	0x0210
        /*082a*/ 	.short	0x0bf0


	//----- nvinfo : EIATTR_SW_WAR
	.align		4
.L_185:
        /*082c*/ 	.byte	0x04, 0x36
        /*082e*/ 	.short	(.L_187 - .L_186)
.L_186:
        /*0830*/ 	.word	0x00000008
.L_187:


//--------------------- .nv.info._ZN7cutlass13device_kernelIN5flash11enable_sm90INS1_16FlashAttnFwdSm90INS1_25CollectiveMainloopFwdSm90ILi2EN4cute5tupleIJNS5_1CILi1EEES8_S8_EEENS6_IJNS7_ILi192EEENS7_ILi160EEENS7_ILi64EEEEEELi64ENS_12float_e4m3_tEfNS_4arch4Sm90ELb0ELb1ELb0ELb1ELb0ELb0ELb0ELb1ELb1ELb0ELb0ELb0EEENS1_21CollectiveEpilogueFwdINS6_IJSA_SC_SB_EEES9_NS_10bfloat16_tESG_Li384ELb1ELb0ELb0ELb1EEENS1_36VarlenDynamicPersistentTileSchedulerILi192ELi160ELi384ELi128ELb0ELb0ELb1ELb1ELb0ELb1EEEEEEEEEvNT_6ParamsE --------------------------
	.section	.nv.info._ZN7cutlass13device_kernelIN5flash11enable_sm90INS1_16FlashAttnFwdSm90INS1_25CollectiveMainloopFwdSm90ILi2EN4cute5tupleIJNS5_1CILi1EEES8_S8_EEENS6_IJNS7_ILi192EEENS7_ILi160EEENS7_ILi64EEEEEELi64ENS_12float_e4m3_tEfNS_4arch4Sm90ELb0ELb1ELb0ELb1ELb0ELb0ELb0ELb1ELb1ELb0ELb0ELb0EEENS1_21CollectiveEpilogueFwdINS6_IJSA_SC_SB_EEES9_NS_10bfloat16_tESG_Li384ELb1ELb0ELb0ELb1EEENS1_36VarlenDynamicPersistentTileSchedulerILi192ELi160ELi384ELi128ELb0ELb0ELb1ELb1ELb0ELb1EEEEEEEEEvNT_6ParamsE,"",@"SHT_CUDA_INFO"
	.sectionflags	@""
	.align	4


	//----- nvinfo : EIATTR_CUDA_API_VERSION
	.align		4
        /*0000*/ 	.byte	0x04, 0x37
        /*0002*/ 	.short	(.L_189 - .L_188)
.L_188:
        /*0004*/ 	.word	0x00000082


	//----- nvinfo : EIATTR_KPARAM_INFO
	.align		4
.L_189:
        /*0008*/ 	.byte	0x04, 0x17
        /*000a*/ 	.short	(.L_191 - .L_190)
.L_190:
        /*000c*/ 	.word	0x00000000
        /*0010*/ 	.short	0x0000
        /*0012*/ 	.short	0x0070
        /*0014*/ 	.byte	0x00, 0xf0, 0x01, 0x28


	//----- nvinfo : EIATTR_SPARSE_MMA_MASK
	.align		4
.L_191:
        /*0018*/ 	.byte	0x03, 0x50
        /*001a*/ 	.short	0x0000


	//----- nvinfo : EIATTR_MAXREG_COUNT
	.align		4
        /*001c*/ 	.byte	0x03, 0x1b
        /*001e*/ 	.short	0x0080


	//----- nvinfo : EIATTR_NUM_BARRIERS
	.align		4
        /*0020*/ 	.byte	0x02, 0x4c
        /*0022*/ 	.byte	0x09
	.zero		1


	//----- nvinfo : EIATTR_EXTERNS
	.align		4
        /*0024*/ 	.byte	0x04, 0x0f
        /*0026*/ 	.short	(.L_193 - .L_192)


	//   ....[0]....
	.align		4
.L_192:
        /*0028*/ 	.word	index@(__assertfail)


	//----- nvinfo : EIATTR_ANNOTATIONS
	.align		4
.L_193:
        /*002c*/ 	.byte	0x04, 0x55
        /*002e*/ 	.short	(.L_195 - .L_194)


	//   ....[0]....
.L_194:
        /*0030*/ 	.word	0x00000001
        /*0034*/ 	.byte	0x40, 0x2d, 0x01, 0x00, 0x01, 0x00, 0x00, 0x00, 0x10, 0x2e, 0x01, 0x00, 0x01, 0x00, 0x00, 0x00
        /*0044*/ 	.byte	0xd0, 0x46, 0x01, 0x00, 0x01, 0x00, 0x00, 0x00, 0x10, 0x47, 0x01, 0x00, 0x01, 0x00, 0x00, 0x00
        /*0054*/ 	.byte	0x60, 0x64, 0x01, 0x00


	//----- nvinfo : EIATTR_MERCURY_ISA_VERSION
	.align		4
.L_195:
        /*0058*/ 	.byte	0x03, 0x5f
        /*005a*/ 	.short	0x0101


	//----- nvinfo : EIATTR_UNUSED_LOAD_BYTE_OFFSET
	.align		4
        /*005c*/ 	.byte	0x04, 0x44
        /*005e*/ 	.short	(.L_197 - .L_196)


	//   ....[0]....
.L_196:
        /*0060*/ 	.word	0x00000a30
        /*0064*/ 	.word	0x0000fff0


	//   ....[1]....
        /*0068*/ 	.word	0x000104c0
        /*006c*/ 	.word	0x0000fff0


	//----- nvinfo : EIATTR_INT_WARP_WIDE_INSTR_OFFSETS
	.align		4
.L_197:
        /*0070*/ 	.byte	0x04, 0x31
        /*0072*/ 	.short	(.L_199 - .L_198)


	//   ....[0]....
.L_198:
        /*0074*/ 	.word	0x00000160


	//   ....[1]....
        /*0078*/ 	.word	0x000001a0


	//   ....[2]....
        /*007c*/ 	.word	0x00000210


	//   ....[3]....
        /*0080*/ 	.word	0x00013800


	//   ....[4]....
        /*0084*/ 	.word	0x00013890


	//   ....[5]....
        /*0088*/ 	.word	0x00013f80


	//   ....[6]....
        /*008c*/ 	.word	0x00015320


	//   ....[7]....
        /*0090*/ 	.word	0x000153b0


	//----- nvinfo : EIATTR_COOP_GROUP_MASK_REGIDS
	.align		4
.L_199:
        /*0094*/ 	.byte	0x04, 0x29
        /*0096*/ 	.short	(.L_201 - .L_200)


	//   ....[0]....
.L_200:
        /*0098*/ 	.word	0xffffffff


	//   ....[1]....
        /*009c*/ 	.word	0xffffffff


	//   ....[2]....
        /*00a0*/ 	.word	0xffffffff


	//   ....[3]....
        /*00a4*/ 	.word	0xffffffff


	//   ....[4]....
        /*00a8*/ 	.word	0xffffffff


	//   ....[5]....
        /*00ac*/ 	.word	0xffffffff


	//   ....[6]....
        /*00b0*/ 	.word	0xffffffff


	//   ....[7]....
        /*00b4*/ 	.word	0xffffffff


	//   ....[8]....
        /*00b8*/ 	.word	0xffffffff


	//   ....[9]....
        /*00bc*/ 	.word	0xffffffff


	//   ....[10]....
        /*00c0*/ 	.word	0xffffffff


	//   ....[11]....
        /*00c4*/ 	.word	0xffffffff


	//   ....[12]....
        /*00c8*/ 	.word	0xffffffff


	//   ....[13]....
        /*00cc*/ 	.word	0xffffffff


	//   ....[14]....
        /*00d0*/ 	.word	0xffffffff


	//   ....[15]....
        /*00d4*/ 	.word	0xffffffff


	//   ....[16]....
        /*00d8*/ 	.word	0xffffffff


	//   ....[17]....
        /*00dc*/ 	.word	0xffffffff


	//   ....[18]....
        /*00e0*/ 	.word	0xffffffff


	//   ....[19]....
        /*00e4*/ 	.word	0xffffffff


	//   ....[20]....
        /*00e8*/ 	.word	0xffffffff


	//   ....[21]....
        /*00ec*/ 	.word	0xffffffff


	//   ....[22]....
        /*00f0*/ 	.word	0xffffffff


	//   ....[23]....
        /*00f4*/ 	.word	0xffffffff


	//   ....[24]....
        /*00f8*/ 	.word	0xffffffff


	//   ....[25]....
        /*00fc*/ 	.word	0xffffffff


	//   ....[26]....
        /*0100*/ 	.word	0xffffffff


	//   ....[27]....
        /*0104*/ 	.word	0xffffffff


	//   ....[28]....
        /*0108*/ 	.word	0xffffffff


	//   ....[29]....
        /*010c*/ 	.word	0xffffffff


	//   ....[30]....
        /*0110*/ 	.word	0xffffffff


	//   ....[31]....
        /*0114*/ 	.word	0xffffffff


	//   ....[32]....
        /*0118*/ 	.word	0xffffffff


	//   ....[33]....
        /*011c*/ 	.word	0xffffffff


	//   ....[34]....
        /*0120*/ 	.word	0xffffffff


	//   ....[35]....
        /*0124*/ 	.word	0xffffffff


	//   ....[36]....
        /*0128*/ 	.word	0xffffffff


	//   ....[37]....
        /*012c*/ 	.word	0xffffffff


	//   ....[38]....
        /*0130*/ 	.word	0xffffffff


	//   ....[39]....
        /*0134*/ 	.word	0xffffffff


	//   ....[40]....
        /*0138*/ 	.word	0xffffffff


	//   ....[41]....
        /*013c*/ 	.word	0xffffffff


	//   ....[42]....
        /*0140*/ 	.word	0xffffffff


	//   ....[43]....
        /*0144*/ 	.word	0xffffffff


	//   ....[44]....
        /*0148*/ 	.word	0xffffffff


	//   ....[45]....
        /*014c*/ 	.word	0xffffffff


	//   ....[46]....
        /*0150*/ 	.word	0xffffffff


	//   ....[47]....
        /*0154*/ 	.word	0xffffffff


	//   ....[48]....
        /*0158*/ 	.word	0xffffffff


	//   ....[49]....
        /*015c*/ 	.word	0xffffffff


	//   ....[50]....
        /*0160*/ 	.word	0xffffffff


	//   ....[51]....
        /*0164*/ 	.word	0xffffffff


	//   ....[52]....
        /*0168*/ 	.word	0xffffffff


	//   ....[53]....
        /*016c*/ 	.word	0xffffffff


	//   ....[54]....
        /*0170*/ 	.word	0xffffffff


	//   ....[55]....
        /*0174*/ 	.word	0xffffffff


	//   ....[56]....
        /*0178*/ 	.word	0xffffffff


	//   ....[57]....
        /*017c*/ 	.word	0xffffffff


	//   ....[58]....
        /*0180*/ 	.word	0xffffffff


	//   ....[59]....
        /*0184*/ 	.word	0xffffffff


	//   ....[60]....
        /*0188*/ 	.word	0xffffffff


	//   ....[61]....
        /*018c*/ 	.word	0xffffffff


	//   ....[62]....
        /*0190*/ 	.word	0xffffffff


	//   ....[63]....
        /*0194*/ 	.word	0xffffffff


	//   ....[64]....
        /*0198*/ 	.word	0xffffffff


	//   ....[65]....
        /*019c*/ 	.word	0xffffffff


	//   ....[66]....
        /*01a0*/ 	.word	0xffffffff


	//   ....[67]....
        /*01a4*/ 	.word	0xffffffff


	//   ....[68]....
        /*01a8*/ 	.word	0xffffffff


	//   ....[69]....
        /*01ac*/ 	.word	0xffffffff


	//   ....[70]....
        /*01b0*/ 	.word	0xffffffff


	//   ....[71]....
        /*01b4*/ 	.word	0xffffffff


	//   ....[72]....
        /*01b8*/ 	.word	0xffffffff


	//   ....[73]....
        /*01bc*/ 	.word	0xffffffff


	//   ....[74]....
        /*01c0*/ 	.word	0xffffffff


	//   ....[75]....
        /*01c4*/ 	.word	0xffffffff


	//   ....[76]....
        /*01c8*/ 	.word	0xffffffff


	//   ....[77]....
        /*01cc*/ 	.word	0xffffffff


	//   ....[78]....
        /*01d0*/ 	.word	0xffffffff


	//   ....[79]....
        /*01d4*/ 	.word	0x0500000f


	//   ....[80]....
        /*01d8*/ 	.word	0x0500000f


	//----- nvinfo : EIATTR_COOP_GROUP_INSTR_OFFSETS
	.align		4
.L_201:
        /*01dc*/ 	.byte	0x04, 0x28
        /*01de*/ 	.short	(.L_203 - .L_202)


	//   ....[0]....
.L_202:
        /*01e0*/ 	.word	0x00000060


	//   ....[1]....
        /*01e4*/ 	.word	0x00000170


	//   ....[2]....
        /*01e8*/ 	.word	0x000001c0


	//   ....[3]....
        /*01ec*/ 	.word	0x000003f0


	//   ....[4]....
        /*01f0*/ 	.word	0x00000550


	//   ....[5]....
        /*01f4*/ 	.word	0x00000670


	//   ....[6]....
        /*01f8*/ 	.word	0x000007d0


	//   ....[7]....
        /*01fc*/ 	.word	0x00001a60


	//   ....[8]....
        /*0200*/ 	.word	0x00003be0


	//   ....[9]....
        /*0204*/ 	.word	0x00003cf0


	//   ....[10]....
        /*0208*/ 	.word	0x00004800


	//   ....[11]....
        /*020c*/ 	.word	0x00004880


	//   ....[12]....
        /*0210*/ 	.word	0x00007960


	//   ....[13]....
        /*0214*/ 	.word	0x00007a70


	//   ....[14]....
        /*0218*/ 	.word	0x000085e0


	//   ....[15]....
        /*021c*/ 	.word	0x00008630


	//   ....[16]....
        /*0220*/ 	.word	0x0000a5c0


	//   ....[17]....
        /*0224*/ 	.word	0x0000a5d0


	//   ....[18]....
        /*0228*/ 	.word	0x0000a610


	//   ....[19]....
        /*022c*/ 	.word	0x0000a640


	//   ....[20]....
        /*0230*/ 	.word	0x0000dd50


	//   ....[21]....
        /*0234*/ 	.word	0x0000de70


	//   ....[22]....
        /*0238*/ 	.word	0x0000e990


	//   ....[23]....
        /*023c*/ 	.word	0x0000ea30


	//   ....[24]....
        /*0240*/ 	.word	0x0000ff10


	//   ....[25]....
        /*0244*/ 	.word	0x0000ff20


	//   ....[26]....
        /*0248*/ 	.word	0x0000ffa0


	//   ....[27]....
        /*024c*/ 	.word	0x0000ffb0


	//   ....[28]....
        /*0250*/ 	.word	0x00010a80


	//   ....[29]....
        /*0254*/ 	.word	0x00010a90


	//   ....[30]....
        /*0258*/ 	.word	0x00010aa0


	//   ....[31]....
        /*025c*/ 	.word	0x00010ab0


	//   ....[32]....
        /*0260*/ 	.word	0x00010ac0


	//   ....[33]....
        /*0264*/ 	.word	0x00010ad0


	//   ....[34]....
        /*0268*/ 	.word	0x00010ae0


	//   ....[35]....
        /*026c*/ 	.word	0x00010af0


	//   ....[36]....
        /*0270*/ 	.word	0x00010b10


	//   ....[37]....
        /*0274*/ 	.word	0x00010b20


	//   ....[38]....
        /*0278*/ 	.word	0x00010b50


	//   ....[39]....
        /*027c*/ 	.word	0x00010b60


	//   ....[40]....
        /*0280*/ 	.word	0x00010b80


	//   ....[41]....
        /*0284*/ 	.word	0x00010bb0


	//   ....[42]....
        /*0288*/ 	.word	0x00010be0


	//   ....[43]....
        /*028c*/ 	.word	0x00010bf0


	//   ....[44]....
        /*0290*/ 	.word	0x00012180


	//   ....[45]....
        /*0294*/ 	.word	0x00012360


	//   ....[46]....
        /*0298*/ 	.word	0x00012390


	//   ....[47]....
        /*029c*/ 	.word	0x000123c0


	//   ....[48]....
        /*02a0*/ 	.word	0x000123f0


	//   ....[49]....
        /*02a4*/ 	.word	0x00012420


	//   ....[50]....
        /*02a8*/ 	.word	0x00012460


	//   ....[51]....
        /*02ac*/ 	.word	0x000125e0


	//   ....[52]....
        /*02b0*/ 	.word	0x00012610


	//   ....[53]....
        /*02b4*/ 	.word	0x00012640


	//   ....[54]....
        /*02b8*/ 	.word	0x00012670


	//   ....[55]....
        /*02bc*/ 	.word	0x000126a0


	//   ....[56]....
        /*02c0*/ 	.word	0x000126e0


	//   ....[57]....
        /*02c4*/ 	.word	0x00012770


	//   ....[58]....
        /*02c8*/ 	.word	0x00012800


	//   ....[59]....
        /*02cc*/ 	.word	0x000128b0


	//   ....[60]....
        /*02d0*/ 	.word	0x00014090


	//   ....[61]....
        /*02d4*/ 	.word	0x00015a10


	//   ....[62]....
        /*02d8*/ 	.word	0x00015a40


	//   ....[63]....
        /*02dc*/ 	.word	0x00015a70


	//   ....[64]....
        /*02e0*/ 	.word	0x00015ab0


	//   ....[65]....
        /*02e4*/ 	.word	0x00015ac0


	//   ....[66]....
        /*02e8*/ 	.word	0x00015af0


	//   ....[67]....
        /*02ec*/ 	.word	0x00015b20


	//   ....[68]....
        /*02f0*/ 	.word	0x00015b30


	//   ....[69]....
        /*02f4*/ 	.word	0x00015c70


	//   ....[70]....
        /*02f8*/ 	.word	0x00015ca0


	//   ....[71]....
        /*02fc*/ 	.word	0x00015cd0


	//   ....[72]....
        /*0300*/ 	.word	0x00015d00


	//   ....[73]....
        /*0304*/ 	.word	0x00015d30


	//   ....[74]....
        /*0308*/ 	.word	0x00015d70


	//   ....[75]....
        /*030c*/ 	.word	0x00015e20


	//   ....[76]....
        /*0310*/ 	.word	0x00015ec0


	//   ....[77]....
        /*0314*/ 	.word	0x00015f70


	//   ....[78]....
        /*0318*/ 	.word	0x00016580


	//   ....[79]....
        /*031c*/ 	.word	0x00016c10


	//   ....[80]....
        /*0320*/ 	.word	0x00017080


	//----- nvinfo : EIATTR_REG_RECONFIG
	.align		4
.L_203:
        /*0324*/ 	.byte	0x01, 0x54
	.zero		2


	//----- nvinfo : EIATTR_SYSCALL_OFFSETS
	.align		4
        /*0328*/ 	.byte	0x04, 0x46
        /*032a*/ 	.short	(.L_205 - .L_204)


	//   ....[0]....
.L_204:
        /*032c*/ 	.word	0x00001c10


	//   ....[1]....
        /*0330*/ 	.word	0x00013a20


	//   ....[2]....
        /*0334*/ 	.word	0x00013b80


	//   ....[3]....
        /*0338*/ 	.word	0x00013cc0


	//   ....[4]....
        /*033c*/ 	.word	0x00013de0


	//----- nvinfo : EIATTR_MBARRIER_INSTR_OFFSETS
	.align		4
.L_205:
        /*0340*/ 	.byte	0x04, 0x39
        /*0342*/ 	.short	(.L_207 - .L_206)


	//   ....[0]....
.L_206:
        /*0344*/ 	.word	0x000002a0
        /*0348*/ 	.word	0x000000ff
        /*034c*/ 	.word	0x00013200
        /*0350*/ 	.short	0x0100
        /*0352*/ 	.byte	0x08
	.zero		1


	//   ....[1]....
        /*0354*/ 	.word	0x000002b0
        /*0358*/ 	.word	0x000000ff
        /*035c*/ 	.word	0x00013220
        /*0360*/ 	.short	0x0100
        /*0362*/ 	.byte	0x08
	.zero		1


	//   ....[2]....
        /*0364*/ 	.word	0x000003a0
        /*0368*/ 	.word	0x000000ff
        /*036c*/ 	.word	0x00013230
        /*0370*/ 	.short	0x0100
        /*0372*/ 	.byte	0x08
	.zero		1


	//   ....[3]....
        /*0374*/ 	.word	0x000003b0
        /*0378*/ 	.word	0x000000ff
        /*037c*/ 	.word	0x00013240
        /*0380*/ 	.short	0x0100
        /*0382*/ 	.byte	0x08
	.zero		1


	//   ....[4]....
        /*0384*/ 	.word	0x000003c0
        /*0388*/ 	.word	0x000000ff
        /*038c*/ 	.word	0x00013238
        /*0390*/ 	.short	0x0100
        /*0392*/ 	.byte	0x08
	.zero		1


	//   ....[5]....
        /*0394*/ 	.word	0x000003d0
        /*0398*/ 	.word	0x000000ff
        /*039c*/ 	.word	0x00013248
        /*03a0*/ 	.short	0x0100
        /*03a2*/ 	.byte	0x08
	.zero		1


	//   ....[6]....
        /*03a4*/ 	.word	0x00000500
        /*03a8*/ 	.word	0x000000ff
        /*03ac*/ 	.word	0x00013250
        /*03b0*/ 	.short	0x0100
        /*03b2*/ 	.byte	0x08
	.zero		1


	//   ....[7]....
        /*03b4*/ 	.word	0x00000510
        /*03b8*/ 	.word	0x000000ff
        /*03bc*/ 	.word	0x00013260
        /*03c0*/ 	.short	0x0100
        /*03c2*/ 	.byte	0x08
	.zero		1


	//   ....[8]....
        /*03c4*/ 	.word	0x00000520
        /*03c8*/ 	.word	0x000000ff
        /*03cc*/ 	.word	0x00013258
        /*03d0*/ 	.short	0x0100
        /*03d2*/ 	.byte	0x08
	.zero		1


	//   ....[9]....
        /*03d4*/ 	.word	0x00000530
        /*03d8*/ 	.word	0x000000ff
        /*03dc*/ 	.word	0x00013268
        /*03e0*/ 	.short	0x0100
        /*03e2*/ 	.byte	0x08
	.zero		1


	//   ....[10]....
        /*03e4*/ 	.word	0x00000620
        /*03e8*/ 	.word	0x000000ff
        /*03ec*/ 	.word	0x00013270
        /*03f0*/ 	.short	0x0100
        /*03f2*/ 	.byte	0x06
	.zero		1


	//   ....[11]....
        /*03f4*/ 	.word	0x00000630
        /*03f8*/ 	.word	0x000000ff
        /*03fc*/ 	.word	0x00013280
        /*0400*/ 	.short	0x0100
        /*0402*/ 	.byte	0x06
	.zero		1


	//   ....[12]....
        /*0404*/ 	.word	0x00000640
        /*0408*/ 	.word	0x000000ff
        /*040c*/ 	.word	0x00013278
        /*0410*/ 	.short	0x0100
        /*0412*/ 	.byte	0x06
	.zero		1


	//   ....[13]....
        /*0414*/ 	.word	0x00000650
        /*0418*/ 	.word	0x000000ff
        /*041c*/ 	.word	0x00013288
        /*0420*/ 	.short	0x0100
        /*0422*/ 	.byte	0x06
	.zero		1


	//   ....[14]....
        /*0424*/ 	.word	0x00000780
        /*0428*/ 	.word	0x000000ff
        /*042c*/ 	.word	0x00013290
        /*0430*/ 	.short	0x0100
        /*0432*/ 	.byte	0x08
	.zero		1


	//   ....[15]....
        /*0434*/ 	.word	0x00000790
        /*0438*/ 	.word	0x000000ff
        /*043c*/ 	.word	0x000132a0
        /*0440*/ 	.short	0x0100
        /*0442*/ 	.byte	0x08
	.zero		1


	//   ....[16]....
        /*0444*/ 	.word	0x000007a0
        /*0448*/ 	.word	0x000000ff
        /*044c*/ 	.word	0x00013298
        /*0450*/ 	.short	0x0100
        /*0452*/ 	.byte	0x08
	.zero		1


	//   ....[17]....
        /*0454*/ 	.word	0x000007b0
        /*0458*/ 	.word	0x000000ff
        /*045c*/ 	.word	0x000132a8
        /*0460*/ 	.short	0x0100
        /*0462*/ 	.byte	0x08
	.zero		1


	//   ....[18]....
        /*0464*/ 	.word	0x000008e0
        /*0468*/ 	.word	0x000000ff
        /*046c*/ 	.word	0x000132b0
        /*0470*/ 	.short	0x0100
        /*0472*/ 	.byte	0x08
	.zero		1


	//   ....[19]....
        /*0474*/ 	.word	0x000008f0
        /*0478*/ 	.word	0x000000ff
        /*047c*/ 	.word	0x000132c0
        /*0480*/ 	.short	0x0100
        /*0482*/ 	.byte	0x08
	.zero		1


	//   ....[20]....
        /*0484*/ 	.word	0x00000900
        /*0488*/ 	.word	0x000000ff
        /*048c*/ 	.word	0x000132b8
        /*0490*/ 	.short	0x0100
        /*0492*/ 	.byte	0x08
	.zero		1


	//   ....[21]....
        /*0494*/ 	.word	0x00000910
        /*0498*/ 	.word	0x000000ff
        /*049c*/ 	.word	0x000132c8
        /*04a0*/ 	.short	0x0100
        /*04a2*/ 	.byte	0x08
	.zero		1


	//   ....[22]....
        /*04a4*/ 	.word	0x00001c90
        /*04a8*/ 	.word	0x000000ff
        /*04ac*/ 	.word	0x00013200
        /*04b0*/ 	.short	0x010a
        /*04b2*/ 	.byte	0x2d
	.zero		1


	//   ....[23]....
        /*04b4*/ 	.word	0x00001d10
        /*04b8*/ 	.word	0x00000003
        /*04bc*/ 	.word	0x00013230
        /*04c0*/ 	.short	0x010a
        /*04c2*/ 	.byte	0x3f
	.zero		1


	//   ....[24]....
        /*04c4*/ 	.word	0x00001d50
        /*04c8*/ 	.word	0x00000003
        /*04cc*/ 	.word	0x00013230
        /*04d0*/ 	.short	0x010a
        /*04d2*/ 	.byte	0x3f
	.zero		1


	//   ....[25]....
        /*04d4*/ 	.word	0x000022e0
        /*04d8*/ 	.word	0x00000000
        /*04dc*/ 	.word	0x00000000
        /*04e0*/ 	.short	0x0101
        /*04e2*/ 	.byte	0x3f
	.zero		1


	//   ....[26]....
        /*04e4*/ 	.word	0x000059e0
        /*04e8*/ 	.word	0x000000ff
        /*04ec*/ 	.word	0x00013230
        /*04f0*/ 	.short	0x010a
        /*04f2*/ 	.byte	0x17
	.zero		1


	//   ....[27]....
        /*04f4*/ 	.word	0x00005a20
        /*04f8*/ 	.word	0x000000ff
        /*04fc*/ 	.word	0x00013230
        /*0500*/ 	.short	0x010a
        /*0502*/ 	.byte	0x17
	.zero		1


	//   ....[28]....
        /*0504*/ 	.word	0x00005e70
        /*0508*/ 	.word	0x000000ff
        /*050c*/ 	.word	0x00013250
        /*0510*/ 	.short	0x010a
        /*0512*/ 	.byte	0x0b
	.zero		1


	//   ....[29]....
        /*0514*/ 	.word	0x00005eb0
        /*0518*/ 	.word	0x000000ff
        /*051c*/ 	.word	0x00013250
        /*0520*/ 	.short	0x010a
        /*0522*/ 	.byte	0x0b
	.zero		1


	//   ....[30]....
        /*0524*/ 	.word	0x00006120
        /*0528*/ 	.word	0x0000000e
        /*052c*/ 	.word	0x00000000
        /*0530*/ 	.short	0x0101
        /*0532*/ 	.byte	0x3f
	.zero		1


	//   ....[31]....
        /*0534*/ 	.word	0x00009340
        /*0538*/ 	.word	0x000000ff
        /*053c*/ 	.word	0x00000000
        /*0540*/ 	.short	0x0101
        /*0542*/ 	.byte	0x06
	.zero		1


	//   ....[32]....
        /*0544*/ 	.word	0x00009ab0
        /*0548*/ 	.word	0x000000ff
        /*054c*/ 	.word	0x00013230
        /*0550*/ 	.short	0x010a
        /*0552*/ 	.byte	0x06
	.zero		1


	//   ....[33]....
        /*0554*/ 	.word	0x00009af0
        /*0558*/ 	.word	0x000000ff
        /*055c*/ 	.word	0x00013230
        /*0560*/ 	.short	0x010a
        /*0562*/ 	.byte	0x06
	.zero		1


	//   ....[34]....
        /*0564*/ 	.word	0x00009f40
        /*0568*/ 	.word	0x000000ff
        /*056c*/ 	.word	0x00013250
        /*0570*/ 	.short	0x010a
        /*0572*/ 	.byte	0x0b
	.zero		1


	//   ....[35]....
        /*0574*/ 	.word	0x00009f80
        /*0578*/ 	.word	0x000000ff
        /*057c*/ 	.word	0x00013250
        /*0580*/ 	.short	0x010a
        /*0582*/ 	.byte	0x0b
	.zero		1


	//   ....[36]....
        /*0584*/ 	.word	0x0000b500
        /*0588*/ 	.word	0x00000005
        /*058c*/ 	.word	0x00000000
        /*0590*/ 	.short	0x0101
        /*0592*/ 	.byte	0x3f
	.zero		1


	//   ....[37]....
        /*0594*/ 	.word	0x0000b810
        /*0598*/ 	.word	0x000000ff
        /*059c*/ 	.word	0x00000000
        /*05a0*/ 	.short	0x0101
        /*05a2*/ 	.byte	0x06
	.zero		1


	//   ....[38]....
        /*05a4*/ 	.word	0x0000bde0
        /*05a8*/ 	.word	0x000000ff
        /*05ac*/ 	.word	0x00013230
        /*05b0*/ 	.short	0x010a
        /*05b2*/ 	.byte	0x17
	.zero		1


	//   ....[39]....
        /*05b4*/ 	.word	0x0000be20
        /*05b8*/ 	.word	0x000000ff
        /*05bc*/ 	.word	0x00013230
        /*05c0*/ 	.short	0x010a
        /*05c2*/ 	.byte	0x17
	.zero		1


	//   ....[40]....
        /*05c4*/ 	.word	0x0000c270
        /*05c8*/ 	.word	0x000000ff
        /*05cc*/ 	.word	0x00013250
        /*05d0*/ 	.short	0x010a
        /*05d2*/ 	.byte	0x0b
	.zero		1


	//   ....[41]....
        /*05d4*/ 	.word	0x0000c2b0
        /*05d8*/ 	.word	0x000000ff
        /*05dc*/ 	.word	0x00013250
        /*05e0*/ 	.short	0x010a
        /*05e2*/ 	.byte	0x0b
	.zero		1


	//   ....[42]....
        /*05e4*/ 	.word	0x0000c520
        /*05e8*/ 	.word	0x00000000
        /*05ec*/ 	.word	0x00000000
        /*05f0*/ 	.short	0x0101
        /*05f2*/ 	.byte	0x3f
	.zero		1


	//   ....[43]....
        /*05f4*/ 	.word	0x0000f740
        /*05f8*/ 	.word	0x000000ff
        /*05fc*/ 	.word	0x00000000
        /*0600*/ 	.short	0x0101
        /*0602*/ 	.byte	0x06
	.zero		1


	//   ....[44]....
        /*0604*/ 	.word	0x0000fbe0
        /*0608*/ 	.word	0x000000ff
        /*060c*/ 	.word	0x00013250
        /*0610*/ 	.short	0x010a
        /*0612*/ 	.byte	0x0e
	.zero		1


	//   ....[45]....
        /*0614*/ 	.word	0x0000fc20
        /*0618*/ 	.word	0x000000ff
        /*061c*/ 	.word	0x00013250
        /*0620*/ 	.short	0x010a
        /*0622*/ 	.byte	0x0e
	.zero		1


	//   ....[46]....
        /*0624*/ 	.word	0x00010290
        /*0628*/ 	.word	0x000000ff
        /*062c*/ 	.word	0x00000000
        /*0630*/ 	.short	0x0101
        /*0632*/ 	.byte	0x04
	.zero		1


	//   ....[47]....
        /*0634*/ 	.word	0x000113a0
        /*0638*/ 	.word	0x00000003
        /*063c*/ 	.word	0x00000000
        /*0640*/ 	.short	0x0101
        /*0642*/ 	.byte	0x3f
	.zero		1


	//   ....[48]....
        /*0644*/ 	.word	0x000142a0
        /*0648*/ 	.word	0x00000005
        /*064c*/ 	.word	0x00013280
        /*0650*/ 	.short	0x010a
        /*0652*/ 	.byte	0x3f
	.zero		1


	//   ....[49]....
        /*0654*/ 	.word	0x00014440
        /*0658*/ 	.word	0x00000005
        /*065c*/ 	.word	0x00013240
        /*0660*/ 	.short	0x010a
        /*0662*/ 	.byte	0x3f
	.zero		1


	//   ....[50]....
        /*0664*/ 	.word	0x00014760
        /*0668*/ 	.word	0x000000ff
        /*066c*/ 	.word	0x00013220
        /*0670*/ 	.short	0x010a
        /*0672*/ 	.byte	0x29
	.zero		1


	//   ....[51]....
        /*0674*/ 	.word	0x00014a20
        /*0678*/ 	.word	0x00000006
        /*067c*/ 	.word	0x00013280
        /*0680*/ 	.short	0x010a
        /*0682*/ 	.byte	0x3f
	.zero		1


	//   ....[52]....
        /*0684*/ 	.word	0x00014c50
        /*0688*/ 	.word	0x00000006
        /*068c*/ 	.word	0x00013240
        /*0690*/ 	.short	0x010a
        /*0692*/ 	.byte	0x3f
	.zero		1


	//   ....[53]....
        /*0694*/ 	.word	0x00014f20
        /*0698*/ 	.word	0x0000000c
        /*069c*/ 	.word	0x00013270
        /*06a0*/ 	.short	0x010a
        /*06a2*/ 	.byte	0x3f
	.zero		1


	//   ....[54]....
        /*06a4*/ 	.word	0x00014f90
        /*06a8*/ 	.word	0x0000000c
        /*06ac*/ 	.word	0x00013260
        /*06b0*/ 	.short	0x010a
        /*06b2*/ 	.byte	0x3f
	.zero		1


	//   ....[55]....
        /*06b4*/ 	.word	0x00015250
        /*06b8*/ 	.word	0x0000000c
        /*06bc*/ 	.word	0x00013250
        /*06c0*/ 	.short	0x0101
        /*06c2*/ 	.byte	0x3f
	.zero		1


	//   ....[56]....
        /*06c4*/ 	.word	0x000152c0
        /*06c8*/ 	.word	0x00000003
        /*06cc*/ 	.word	0x00000000
        /*06d0*/ 	.short	0x0101
        /*06d2*/ 	.byte	0x3f
	.zero		1


	//   ....[57]....
        /*06d4*/ 	.word	0x00015480
        /*06d8*/ 	.word	0x00000002
        /*06dc*/ 	.word	0x00013270
        /*06e0*/ 	.short	0x010a
        /*06e2*/ 	.byte	0x3f
	.zero		1


	//   ....[58]....
        /*06e4*/ 	.word	0x000154f0
        /*06e8*/ 	.word	0x00000002
        /*06ec*/ 	.word	0x00013260
        /*06f0*/ 	.short	0x010a
        /*06f2*/ 	.byte	0x3f
	.zero		1


	//   ....[59]....
        /*06f4*/ 	.word	0x000157b0
        /*06f8*/ 	.word	0x00000002
        /*06fc*/ 	.word	0x00013250
        /*0700*/ 	.short	0x0101
        /*0702*/ 	.byte	0x3f
	.zero		1


	//   ....[60]....
        /*0704*/ 	.word	0x00015840
        /*0708*/ 	.word	0x00000000
        /*070c*/ 	.word	0x00000000
        /*0710*/ 	.short	0x0101
        /*0712*/ 	.byte	0x3f
	.zero		1


	//   ....[61]....
        /*0714*/ 	.word	0x00016500
        /*0718*/ 	.word	0x00000006
        /*071c*/ 	.word	0x00013220
        /*0720*/ 	.short	0x010a
        /*0722*/ 	.byte	0x3f
	.zero		1


	//   ....[62]....
        /*0724*/ 	.word	0x000166a0
        /*0728*/ 	.word	0x00000005
        /*072c*/ 	.word	0x00000000
        /*0730*/ 	.short	0x010a
        /*0732*/ 	.byte	0x3f
	.zero		1


	//   ....[63]....
        /*0734*/ 	.word	0x00016710
        /*0738*/ 	.word	0x00000009
        /*073c*/ 	.word	0x00000000
        /*0740*/ 	.short	0x010a
        /*0742*/ 	.byte	0x3f
	.zero		1


	//   ....[64]....
        /*0744*/ 	.word	0x00016760
        /*0748*/ 	.word	0x00000011
        /*074c*/ 	.word	0x00013260
        /*0750*/ 	.short	0x010a
        /*0752*/ 	.byte	0x3f
	.zero		1


	//   ....[65]....
        /*0754*/ 	.word	0x000167b0
        /*0758*/ 	.word	0x00000007
        /*075c*/ 	.word	0x00013260
        /*0760*/ 	.short	0x010a
        /*0762*/ 	.byte	0x3f
	.zero		1


	//   ....[66]....
        /*0764*/ 	.word	0x000167f0
        /*0768*/ 	.word	0x00000011
        /*076c*/ 	.word	0x00013280
        /*0770*/ 	.short	0x010a
        /*0772*/ 	.byte	0x3f
	.zero		1


	//   ....[67]....
        /*0774*/ 	.word	0x00016810
        /*0778*/ 	.word	0x00000007
        /*077c*/ 	.word	0x00013280
        /*0780*/ 	.short	0x010a
        /*0782*/ 	.byte	0x3f
	.zero		1


	//   ....[68]....
        /*0784*/ 	.word	0x00016880
        /*0788*/ 	.word	0x00000003
        /*078c*/ 	.word	0x00013200
        /*0790*/ 	.short	0x010a
        /*0792*/ 	.byte	0x3f
	.zero		1


	//   ....[69]....
        /*0794*/ 	.word	0x000168d0
        /*0798*/ 	.word	0x00000003
        /*079c*/ 	.word	0x00013230
        /*07a0*/ 	.short	0x010a
        /*07a2*/ 	.byte	0x3f
	.zero		1


	//   ....[70]....
        /*07a4*/ 	.word	0x00016930
        /*07a8*/ 	.word	0x0000000f
        /*07ac*/ 	.word	0x00013230
        /*07b0*/ 	.short	0x010a
        /*07b2*/ 	.byte	0x3f
	.zero		1


	//   ....[71]....
        /*07b4*/ 	.word	0x00016990
        /*07b8*/ 	.word	0x0000000f
        /*07bc*/ 	.word	0x00013250
        /*07c0*/ 	.short	0x010a
        /*07c2*/ 	.byte	0x3f
	.zero		1


	//   ....[72]....
        /*07c4*/ 	.word	0x000169f0
        /*07c8*/ 	.word	0x00000003
        /*07cc*/ 	.word	0x00013230
        /*07d0*/ 	.short	0x010a
        /*07d2*/ 	.byte	0x3f
	.zero		1


	//   ....[73]....
        /*07d4*/ 	.word	0x00016a50
        /*07d8*/ 	.word	0x00000003
        /*07dc*/ 	.word	0x00013250
        /*07e0*/ 	.short	0x010a
        /*07e2*/ 	.byte	0x3f
	.zero		1


	//   ....[74]....
        /*07e4*/ 	.word	0x00016ab0
        /*07e8*/ 	.word	0x00000003
        /*07ec*/ 	.word	0x00013230
        /*07f0*/ 	.short	0x010a
        /*07f2*/ 	.byte	0x3f
	.zero		1


	//   ....[75]....
        /*07f4*/ 	.word	0x00016b10
        /*07f8*/ 	.word	0x00000003
        /*07fc*/ 	.word	0x00013250
        /*0800*/ 	.short	0x010a
        /*0802*/ 	.byte	0x3f
	.zero		1


	//   ....[76]....
        /*0804*/ 	.word	0x00016b70
        /*0808*/ 	.word	0x00000007
        /*080c*/ 	.word	0x00013250
        /*0810*/ 	.short	0x010a
        /*0812*/ 	.byte	0x3f
	.zero		1


	//   ....[77]....
        /*0814*/ 	.word	0x00016cc0
        /*0818*/ 	.word	0x00000005
        /*081c*/ 	.word	0x00013280
        /*0820*/ 	.short	0x010a
        /*0822*/ 	.byte	0x3f
	.zero		1


	//   ....[78]....
        /*0824*/ 	.word	0x00016d10
        /*0828*/ 	.word	0x00000005
        /*082c*/ 	.word	0x00013240
        /*0830*/ 	.short	0x010a
        /*0832*/ 	.byte	0x3f
	.zero		1


	//   ....[79]....
        /*0834*/ 	.word	0x00016d70
        /*0838*/ 	.word	0x00000004
        /*083c*/ 	.word	0x00013220
        /*0840*/ 	.short	0x010a
        /*0842*/ 	.byte	0x3f
	.zero		1


	//   ....[80]....
        /*0844*/ 	.word	0x00016dc0
        /*0848*/ 	.word	0x00000006
        /*084c*/ 	.word	0x00013280
        /*0850*/ 	.short	0x010a
        /*0852*/ 	.byte	0x3f
	.zero		1


	//   ....[81]....
        /*0854*/ 	.word	0x00016e10
        /*0858*/ 	.word	0x00000006
        /*085c*/ 	.word	0x00013240
        /*0860*/ 	.short	0x010a
        /*0862*/ 	.byte	0x3f
	.zero		1


	//   ....[82]....
        /*0864*/ 	.word	0x00016e60
        /*0868*/ 	.word	0x0000000c
        /*086c*/ 	.word	0x00013270
        /*0870*/ 	.short	0x010a
        /*0872*/ 	.byte	0x3f
	.zero		1


	//   ....[83]....
        /*0874*/ 	.word	0x00016eb0
        /*0878*/ 	.word	0x0000000c
        /*087c*/ 	.word	0x00013260
        /*0880*/ 	.short	0x010a
        /*0882*/ 	.byte	0x3f
	.zero		1


	//   ....[84]....
        /*0884*/ 	.word	0x00016f00
        /*0888*/ 	.word	0x00000002
        /*088c*/ 	.word	0x00013270
        /*0890*/ 	.short	0x010a
        /*0892*/ 	.byte	0x3f
	.zero		1


	//   ....[85]....
        /*0894*/ 	.word	0x00016f50
        /*0898*/ 	.word	0x00000002
        /*089c*/ 	.word	0x00013260
        /*08a0*/ 	.short	0x010a
        /*08a2*/ 	.byte	0x3f
	.zero		1


	//   ....[86]....
        /*08a4*/ 	.word	0x00016fa0
        /*08a8*/ 	.word	0x00000006
        /*08ac*/ 	.word	0x00013220
        /*08b0*/ 	.short	0x010a
        /*08b2*/ 	.byte	0x3f
	.zero		1


	//   ....[87]....
        /*08b4*/ 	.word	0x00017140
        /*08b8*/ 	.word	0x00000005
        /*08bc*/ 	.word	0x00000000
        /*08c0*/ 	.short	0x010a
        /*08c2*/ 	.byte	0x3f
	.zero		1


	//   ....[88]....
        /*08c4*/ 	.word	0x00017190
        /*08c8*/ 	.word	0x00000009
        /*08cc*/ 	.word	0x00000000
        /*08d0*/ 	.short	0x010a
        /*08d2*/ 	.byte	0x3f
	.zero		1


	//   ....[89]....
        /*08d4*/ 	.word	0x000171e0
        /*08d8*/ 	.word	0x00000011
        /*08dc*/ 	.word	0x00013260
        /*08e0*/ 	.short	0x010a
        /*08e2*/ 	.byte	0x3f
	.zero		1


	//   ....[90]....
        /*08e4*/ 	.word	0x00017230
        /*08e8*/ 	.word	0x00000007
        /*08ec*/ 	.word	0x00013260
        /*08f0*/ 	.short	0x010a
        /*08f2*/ 	.byte	0x3f
	.zero		1


	//   ....[91]....
        /*08f4*/ 	.word	0x00017280
        /*08f8*/ 	.word	0x00000011
        /*08fc*/ 	.word	0x00013280
        /*0900*/ 	.short	0x010a
        /*0902*/ 	.byte	0x3f
	.zero		1


	//----- nvinfo : EIATTR_NUM_MBARRIERS
	.align		4
.L_207:
        /*0904*/ 	.byte	0x03, 0x38
        /*0906*/ 	.short	0x0016


	//----- nvinfo : EIATTR_EXIT_INSTR_OFFSETS
	.align		4
        /*0908*/ 	.byte	0x04, 0x1c
        /*090a*/ 	.short	(.L_209 - .L_208)


	//   ....[0]....
.L_208:
        /*090c*/ 	.word	0x00000a70


	//   ....[1]....
        /*0910*/ 	.word	0x00012130


	//   ....[2]....
        /*0914*/ 	.word	0x00016860


	//----- nvinfo : EIATTR_MAX_THREADS
	.align		4
.L_209:
        /*0918*/ 	.byte	0x04, 0x05
        /*091a*/ 	.short	(.L_211 - .L_210)
.L_210:
        /*091c*/ 	.word	0x00000200
        /*0920*/ 	.word	0x00000001
        /*0924*/ 	.word	0x00000001


	//----- nvinfo : EIATTR_CRS_STACK_SIZE
	.align		4
.L_211:
        /*0928*/ 	.byte	0x04, 0x1e
        /*092a*/ 	.short	(.L_213 - .L_212)
.L_212:
        /*092c*/ 	.word	0x00000000


	//----- nvinfo : EIATTR_CBANK_PARAM_SIZE
	.align		4
.L_213:
        /*0930*/ 	.byte	0x03, 0x19
        /*0932*/ 	.short	0x0a70


	//----- nvinfo : EIATTR_PARAM_CBANK
	.align		4
        /*0934*/ 	.byte	0x04, 0x0a
        /*0936*/ 	.short	(.L_215 - .L_214)
	.align		4
.L_214:
        /*0938*/ 	.word	index@(.nv.constant0._ZN7cutlass13device_kernelIN5flash11enable_sm90INS1_16FlashAttnFwdSm90INS1_25CollectiveMainloopFwdSm90ILi2EN4cute5tupleIJNS5_1CILi1EEES8_S8_EEENS6_IJNS7_ILi192EEENS7_ILi160EEENS7_ILi64EEEEEELi64ENS_12float_e4m3_tEfNS_4arch4Sm90ELb0ELb1ELb0ELb1ELb0ELb0ELb0ELb1ELb1ELb0ELb0ELb0EEENS1_21CollectiveEpilogueFwdINS6_IJSA_SC_SB_EEES9_NS_10bfloat16_tESG_Li384ELb1ELb0ELb0ELb1EEENS1_36VarlenDynamicPersistentTileSchedulerILi192ELi160ELi384ELi128ELb0ELb0ELb1ELb1ELb0ELb1EEEEEEEEEvNT_6ParamsE)
        /*093c*/ 	.short	0x0210
        /*093e*/ 	.short	0x0a70


	//----- nvinfo : EIATTR_SW_WAR
	.align		4
.L_215:
        /*0940*/ 	.byte	0x04, 0x36
        /*0942*/ 	.short	(.L_217 - .L_216)
.L_216:
        /*0944*/ 	.word	0x00000008
.L_217:


//--------------------- .nv.info._ZN7cutlass13device_kernelIN5flash11enable_sm90INS1_16FlashAttnFwdSm90INS1_25CollectiveMainloopFwdSm90ILi2EN4cute5tupleIJNS5_1CILi1EEES8_S8_EEENS6_IJNS7_ILi192EEENS7_ILi160EEENS7_ILi64EEEEEELi64ENS_12float_e4m3_tEfNS_4arch4Sm90ELb0ELb1ELb0ELb1ELb0ELb1ELb0ELb1ELb1ELb0ELb0ELb0EEENS1_21CollectiveEpilogueFwdINS6_IJSA_SC_SB_EEES9_NS_10bfloat16_tESG_Li384ELb1ELb0ELb0ELb1EEENS1_36VarlenDynamicPersistentTileSchedulerILi192ELi160ELi384ELi128ELb0ELb0ELb1ELb1ELb0ELb1EEEEEEEEEvNT_6ParamsE --------------------------
	.section	.nv.info._ZN7cutlass13device_kernelIN5flash11enable_sm90INS1_16FlashAttnFwdSm90INS1_25CollectiveMainloopFwdSm90ILi2EN4cute5tupleIJNS5_1CILi1EEES8_S8_EEENS6_IJNS7_ILi192EEENS7_ILi160EEENS7_ILi64EEEEEELi64ENS_12float_e4m3_tEfNS_4arch4Sm90ELb0ELb1ELb0ELb1ELb0ELb1ELb0ELb1ELb1ELb0ELb0ELb0EEENS1_21CollectiveEpilogueFwdINS6_IJSA_SC_SB_EEES9_NS_10bfloat16_tESG_Li384ELb1ELb0ELb0ELb1EEENS1_36VarlenDynamicPersistentTileSchedulerILi192ELi160ELi384ELi128ELb0ELb0ELb1ELb1ELb0ELb1EEEEEEEEEvNT_6ParamsE,"",@"SHT_CUDA_INFO"
	.sectionflags	@""
	.align	4


	//----- nvinfo : EIATTR_CUDA_API_VERSION
	.align		4
        /*0000*/ 	.byte	0x04, 0x37
        /*0002*/ 	.short	(.L_219 - .L_218)
.L_218:
        /*0004*/ 	.word	0x00000082


	//----- nvinfo : EIATTR_KPARAM_INFO
	.align		4
.L_219:
        /*0008*/ 	.byte	0x04, 0x17
        /*000a*/ 	.short	(.L_221 - .L_220)
.L_220:
        /*000c*/ 	.word	0x00000000
        /*0010*/ 	.short	0x0000
        /*0012*/ 	.short	0x0070
        /*0014*/ 	.byte	0x00, 0xf0, 0x01, 0x28


	//----- nvinfo : EIATTR_SPARSE_MMA_MASK
	.align		4
.L_221:
        /*0018*/ 	.byte	0x03, 0x50
        /*001a*/ 	.short	0x0000


	//----- nvinfo : EIATTR_MAXREG_COUNT
	.align		4
        /*001c*/ 	.byte	0x03, 0x1b
        /*001e*/ 	.short	0x0080


	//----- nvinfo : EIATTR_NUM_BARRIERS
	.align		4
        /*0020*/ 	.byte	0x02, 0x4c
        /*0022*/ 	.byte	0x10
	.zero		1


	//----- nvinfo : EIATTR_EXTERNS
	.align		4
        /*0024*/ 	.byte	0x04, 0x0f
        /*0026*/ 	.short	(.L_223 - .L_222)


	//   ....[0]....
	.align		4
.L_222:
        /*0028*/ 	.word	index@(__assertfail)


	//----- nvinfo : EIATTR_ANNOTATIONS
	.align		4
.L_223:
        /*002c*/ 	.byte	0x04, 0x55
        /*002e*/ 	.short	(.L_225 - .L_224)


	//   ....[0]....
.L_224:
        /* <DEDUP_REMOVED lines=81> */
        /*0534*/ 	.byte	0xa0, 0xf5, 0x01, 0x00, 0x01, 0x00, 0x00, 0x00, 0x30, 0xf7, 0x01, 0x00


	//----- nvinfo : EIATTR_MERCURY_ISA_VERSION
	.align		4
.L_225:
        /*0540*/ 	.byte	0x03, 0x5f
        /*0542*/ 	.short	0x0101


	//----- nvinfo : EIATTR_UNUSED_LOAD_BYTE_OFFSET
	.align		4
        /*0544*/ 	.byte	0x04, 0x44
        /*0546*/ 	.short	(.L_227 - .L_226)


	//   ....[0]....
.L_226:
        /*0548*/ 	.word	0x00000ac0
        /*054c*/ 	.word	0x0000fff0


	//   ....[1]....
        /*0550*/ 	.word	0x000181e0
        /*0554*/ 	.word	0x0000fff0


	//----- nvinfo : EIATTR_INT_WARP_WIDE_INSTR_OFFSETS
	.align		4
.L_227:
        /*0558*/ 	.byte	0x04, 0x31
        /*055a*/ 	.short	(.L_229 - .L_228)


	//   ....[0]....
.L_228:
        /*055c*/ 	.word	0x000001b0


	//   ....[1]....
        /*0560*/ 	.word	0x000001f0


	//   ....[2]....
        /*0564*/ 	.word	0x000002b0


	//   ....[3]....
        /*0568*/ 	.word	0x0001c620


	//   ....[4]....
        /*056c*/ 	.word	0x0001c6b0


	//   ....[5]....
        /*0570*/ 	.word	0x0001cda0


	//   ....[6]....
        /*0574*/ 	.word	0x0001ce20


	//   ....[7]....
        /*0578*/ 	.word	0x0001e3f0


	//   ....[8]....
        /*057c*/ 	.word	0x0001e480


	//----- nvinfo : EIATTR_COOP_GROUP_MASK_REGIDS
	.align		4
.L_229:
        /*0580*/ 	.byte	0x04, 0x29
        /*0582*/ 	.short	(.L_231 - .L_230)


	//   ....[0]....
.L_230:
        /*0584*/ 	.word	0xffffffff


	//   ....[1]....
        /*0588*/ 	.word	0xffffffff


	//   ....[2]....
        /*058c*/ 	.word	0xffffffff


	//   ....[3]....
        /*0590*/ 	.word	0xffffffff


	//   ....[4]....
        /*0594*/ 	.word	0xffffffff


	//   ....[5]....
        /*0598*/ 	.word	0xffffffff


	//   ....[6]....
        /*059c*/ 	.word	0xffffffff


	//   ....[7]....
        /*05a0*/ 	.word	0xffffffff


	//   ....[8]....
        /*05a4*/ 	.word	0xffffffff


	//   ....[9]....
        /*05a8*/ 	.word	0xffffffff


	//   ....[10]....
        /*05ac*/ 	.word	0xffffffff


	//   ....[11]....
        /*05b0*/ 	.word	0xffffffff


	//   ....[12]....
        /*05b4*/ 	.word	0xffffffff


	//   ....[13]....
        /*05b8*/ 	.word	0xffffffff


	//   ....[14]....
        /*05bc*/ 	.word	0xffffffff


	//   ....[15]....
        /*05c0*/ 	.word	0xffffffff


	//   ....[16]....
        /*05c4*/ 	.word	0xffffffff


	//   ....[17]....
        /*05c8*/ 	.word	0xffffffff


	//   ....[18]....
        /*05cc*/ 	.word	0xffffffff


	//   ....[19]....
        /*05d0*/ 	.word	0xffffffff


	//   ....[20]....
        /*05d4*/ 	.word	0xffffffff


	//   ....[21]....
        /*05d8*/ 	.word	0xffffffff


	//   ....[22]....
        /*05dc*/ 	.word	0xffffffff


	//   ....[23]....
        /*05e0*/ 	.word	0xffffffff


	//   ....[24]....
        /*05e4*/ 	.word	0xffffffff


	//   ....[25]....
        /*05e8*/ 	.word	0xffffffff


	//   ....[26]....
        /*05ec*/ 	.word	0xffffffff


	//   ....[27]....
        /*05f0*/ 	.word	0xffffffff


	//   ....[28]....
        /*05f4*/ 	.word	0xffffffff


	//   ....[29]....
        /*05f8*/ 	.word	0xffffffff


	//   ....[30]....
        /*05fc*/ 	.word	0xffffffff


	//   ....[31]....
        /*0600*/ 	.word	0xffffffff


	//   ....[32]....
        /*0604*/ 	.word	0xffffffff


	//   ....[33]....
        /*0608*/ 	.word	0xffffffff


	//   ....[34]....
        /*060c*/ 	.word	0xffffffff


	//   ....[35]....
        /*0610*/ 	.word	0xffffffff


	//   ....[36]....
        /*0614*/ 	.word	0xffffffff


	//   ....[37]....
        /*0618*/ 	.word	0xffffffff


	//   ....[38]....
        /*061c*/ 	.word	0xffffffff


	//   ....[39]....
        /*0620*/ 	.word	0xffffffff


	//   ....[40]....
        /*0624*/ 	.word	0xffffffff


	//   ....[41]....
        /*0628*/ 	.word	0xffffffff


	//   ....[42]....
        /*062c*/ 	.word	0xffffffff


	//   ....[43]....
        /*0630*/ 	.word	0xffffffff


	//   ....[44]....
        /*0634*/ 	.word	0xffffffff


	//   ....[45]....
        /*0638*/ 	.word	0xffffffff


	//   ....[46]....
        /*063c*/ 	.word	0xffffffff


	//   ....[47]....
        /*0640*/ 	.word	0xffffffff


	//   ....[48]....
        /*0644*/ 	.word	0xffffffff


	//   ....[49]....
        /*0648*/ 	.word	0xffffffff


	//   ....[50]....
        /*064c*/ 	.word	0xffffffff


	//   ....[51]....
        /*0650*/ 	.word	0xffffffff


	//   ....[52]....
        /*0654*/ 	.word	0xffffffff


	//   ....[53]....
        /*0658*/ 	.word	0xffffffff


	//   ....[54]....
        /*065c*/ 	.word	0xffffffff


	//   ....[55]....
        /*0660*/ 	.word	0xffffffff


	//   ....[56]....
        /*0664*/ 	.word	0xffffffff


	//   ....[57]....
        /*0668*/ 	.word	0xffffffff


	//   ....[58]....
        /*066c*/ 	.word	0xffffffff


	//   ....[59]....
        /*0670*/ 	.word	0xffffffff


	//   ....[60]....
        /*0674*/ 	.word	0xffffffff


	//   ....[61]....
        /*0678*/ 	.word	0xffffffff


	//   ....[62]....
        /*067c*/ 	.word	0xffffffff


	//   ....[63]....
        /*0680*/ 	.word	0xffffffff


	//   ....[64]....
        /*0684*/ 	.word	0xffffffff


	//   ....[65]....
        /*0688*/ 	.word	0xffffffff


	//   ....[66]....
        /*068c*/ 	.word	0xffffffff


	//   ....[67]....
        /*0690*/ 	.word	0xffffffff


	//   ....[68]....
        /*0694*/ 	.word	0xffffffff


	//   ....[69]....
        /*0698*/ 	.word	0xffffffff


	//   ....[70]....
        /*069c*/ 	.word	0xffffffff


	//   ....[71]....
        /*06a0*/ 	.word	0xffffffff


	//   ....[72]....
        /*06a4*/ 	.word	0xffffffff


	//   ....[73]....
        /*06a8*/ 	.word	0xffffffff


	//   ....[74]....
        /*06ac*/ 	.word	0xffffffff


	//   ....[75]....
        /*06b0*/ 	.word	0xffffffff


	//   ....[76]....
        /*06b4*/ 	.word	0xffffffff


	//   ....[77]....
        /*06b8*/ 	.word	0xffffffff


	//   ....[78]....
        /*06bc*/ 	.word	0xffffffff


	//   ....[79]....
        /*06c0*/ 	.word	0xffffffff


	//   ....[80]....
        /*06c4*/ 	.word	0x0500000f


	//   ....[81]....
        /*06c8*/ 	.word	0x0500000f


	//   ....[82]....
        /*06cc*/ 	.word	0x0500000f


	//   ....[83]....
        /*06d0*/ 	.word	0x0500000f


	//   ....[84]....
        /*06d4*/ 	.word	0x0500000f


	//   ....[85]....
        /*06d8*/ 	.word	0x0500000f


	//   ....[86]....
        /*06dc*/ 	.word	0x0500000f


	//   ....[87]....
        /*06e0*/ 	.word	0x0500000f


	//   ....[88]....
        /*06e4*/ 	.word	0x0500000f


	//   ....[89]....
        /*06e8*/ 	.word	0x0500000f


	//   ....[90]....
        /*06ec*/ 	.word	0x0500000f


	//   ....[91]....
        /*06f0*/ 	.word	0x0500000f


	//   ....[92]....
        /*06f4*/ 	.word	0x0500000f


	//   ....[93]....
        /*06f8*/ 	.word	0x0500000f


	//   ....[94]....
        /*06fc*/ 	.word	0x0500000f


	//   ....[95]....
        /*0700*/ 	.word	0x0500000f


	//   ....[96]....
        /*0704*/ 	.word	0x0500000f


	//   ....[97]....
        /*0708*/ 	.word	0x0500000f


	//   ....[98]....
        /*070c*/ 	.word	0x0500000f


	//   ....[99]....
        /*0710*/ 	.word	0x0500000f


	//   ....[100]....
        /*0714*/ 	.word	0x0500000f


	//   ....[101]....
        /*0718*/ 	.word	0x0500000f


	//   ....[102]....
        /*071c*/ 	.word	0x0500000f


	//   ....[103]....
        /*0720*/ 	.word	0x0500000f


	//   ....[104]....
        /*0724*/ 	.word	0x0500000f


	//   ....[105]....
        /*0728*/ 	.word	0x0500000f


	//   ....[106]....
        /*072c*/ 	.word	0x0500000f


	//   ....[107]....
        /*0730*/ 	.word	0x0500000f


	//----- nvinfo : EIATTR_COOP_GROUP_INSTR_OFFSETS
	.align		4
.L_231:
        /*0734*/ 	.byte	0x04, 0x28
        /*0736*/ 	.short	(.L_233 - .L_232)


	//   ....[0]....
.L_232:
        /*0738*/ 	.word	0x00000060


	//   ....[1]....
        /*073c*/ 	.word	0x000001c0


	//   ....[2]....
        /*0740*/ 	.word	0x000002c0


	//   ....[3]....
        /*0744*/ 	.word	0x00000430


	//   ....[4]....
        /*0748*/ 	.word	0x00000590


	//   ....[5]....
        /*074c*/ 	.word	0x000006b0


	//   ....[6]....
        /*0750*/ 	.word	0x00000810


	//   ....[7]....
        /*0754*/ 	.word	0x000058b0


	//   ....[8]....
        /*0758*/ 	.word	0x0000ab70


	//   ....[9]....
        /*075c*/ 	.word	0x0000ac80


	//   ....[10]....
        /*0760*/ 	.word	0x0000b760


	//   ....[11]....
        /*0764*/ 	.word	0x0000b7f0


	//   ....[12]....
        /*0768*/ 	.word	0x0000efe0


	//   ....[13]....
        /*076c*/ 	.word	0x0000f230


	//   ....[14]....
        /*0770*/ 	.word	0x0000f8e0


	//   ....[15]....
        /*0774*/ 	.word	0x0000fa00


	//   ....[16]....
        /*0778*/ 	.word	0x00011cc0


	//   ....[17]....
        /*077c*/ 	.word	0x00011cf0


	//   ....[18]....
        /*0780*/ 	.word	0x00011d50


	//   ....[19]....
        /*0784*/ 	.word	0x00011d80


	//   ....[20]....
        /*0788*/ 	.word	0x00015b50


	//   ....[21]....
        /*078c*/ 	.word	0x00015c60


	//   ....[22]....
        /*0790*/ 	.word	0x00016540


	//   ....[23]....
        /*0794*/ 	.word	0x000166c0


	//   ....[24]....
        /*0798*/ 	.word	0x00017b40


	//   ....[25]....
        /*079c*/ 	.word	0x00017b70


	//   ....[26]....
        /*07a0*/ 	.word	0x00017c70


	//   ....[27]....
        /*07a4*/ 	.word	0x00017d30


	//   ....[28]....
        /*07a8*/ 	.word	0x000187e0


	//   ....[29]....
        /*07ac*/ 	.word	0x000187f0


	//   ....[30]....
        /*07b0*/ 	.word	0x00018800


	//   ....[31]....
        /*07b4*/ 	.word	0x00018810


	//   ....[32]....
        /*07b8*/ 	.word	0x00018820


	//   ....[33]....
        /*07bc*/ 	.word	0x00018830


	//   ....[34]....
        /*07c0*/ 	.word	0x00018840


	//   ....[35]....
        /*07c4*/ 	.word	0x00018860


	//   ....[36]....
        /*07c8*/ 	.word	0x00018890


	//   ....[37]....
        /*07cc*/ 	.word	0x000188a0


	//   ....[38]....
        /*07d0*/ 	.word	0x000188d0


	//   ....[39]....
        /*07d4*/ 	.word	0x000188e0


	//   ....[40]....
        /*07d8*/ 	.word	0x00018900


	//   ....[41]....
        /*07dc*/ 	.word	0x00018920


	//   ....[42]....
        /*07e0*/ 	.word	0x00018930


	//   ....[43]....
        /*07e4*/ 	.word	0x00018940


	//   ....[44]....
        /*07e8*/ 	.word	0x00019ec0


	//   ....[45]....
        /*07ec*/ 	.word	0x0001a090


	//   ....[46]....
        /*07f0*/ 	.word	0x0001a0c0


	//   ....[47]....
        /*07f4*/ 	.word	0x0001a0f0


	//   ....[48]....
        /*07f8*/ 	.word	0x0001a120


	//   ....[49]....
        /*07fc*/ 	.word	0x0001a150


	//   ....[50]....
        /*0800*/ 	.word	0x0001a180


	//   ....[51]....
        /*0804*/ 	.word	0x0001a2f0


	//   ....[52]....
        /*0808*/ 	.word	0x0001a320


	//   ....[53]....
        /*080c*/ 	.word	0x0001a350


	//   ....[54]....
        /*0810*/ 	.word	0x0001a380


	//   ....[55]....
        /*0814*/ 	.word	0x0001a3b0


	//   ....[56]....
        /*0818*/ 	.word	0x0001a3e0


	//   ....[57]....
        /*081c*/ 	.word	0x0001a490


	//   ....[58]....
        /*0820*/ 	.word	0x0001a4f0


	//   ....[59]....
        /*0824*/ 	.word	0x0001a590


	//   ....[60]....
        /*0828*/ 	.word	0x0001b620


	//   ....[61]....
        /*082c*/ 	.word	0x0001cf90


	//   ....[62]....
        /*0830*/ 	.word	0x0001eb10


	//   ....[63]....
        /*0834*/ 	.word	0x0001eb60


	//   ....[64]....
        /*0838*/ 	.word	0x0001eb90


	//   ....[65]....
        /*083c*/ 	.word	0x0001ebc0


	//   ....[66]....
        /*0840*/ 	.word	0x0001ebd0


	//   ....[67]....
        /*0844*/ 	.word	0x0001ec00


	//   ....[68]....
        /*0848*/ 	.word	0x0001ec30


	//   ....[69]....
        /*084c*/ 	.word	0x0001ec60


	//   ....[70]....
        /*0850*/ 	.word	0x0001ede0


	//   ....[71]....
        /*0854*/ 	.word	0x0001ee10


	//   ....[72]....
        /*0858*/ 	.word	0x0001ee40


	//   ....[73]....
        /*085c*/ 	.word	0x0001ee70


	//   ....[74]....
        /*0860*/ 	.word	0x0001eea0


	//   ....[75]....
        /*0864*/ 	.word	0x0001eed0


	//   ....[76]....
        /*0868*/ 	.word	0x0001ef90


	//   ....[77]....
        /*086c*/ 	.word	0x0001efb0


	//   ....[78]....
        /*0870*/ 	.word	0x0001f020


	//   ....[79]....
        /*0874*/ 	.word	0x0001f6c0


	//   ....[80]....
        /*0878*/ 	.word	0x0001fb30


	//   ....[81]....
        /*087c*/ 	.word	0x0001fbd0


	//   ....[82]....
        /*0880*/ 	.word	0x0001fc70


	//   ....[83]....
        /*0884*/ 	.word	0x0001fd10


	//   ....[84]....
        /*0888*/ 	.word	0x0001fdf0


	//   ....[85]....
        /*088c*/ 	.word	0x0001fe90


	//   ....[86]....
        /*0890*/ 	.word	0x0001ff30


	//   ....[87]....
        /*0894*/ 	.word	0x0001ffd0


	//   ....[88]....
        /*0898*/ 	.word	0x00020370


	//   ....[89]....
        /*089c*/ 	.word	0x00020650


	//   ....[90]....
        /*08a0*/ 	.word	0x00020a70


	//   ....[91]....
        /*08a4*/ 	.word	0x00020b10


	//   ....[92]....
        /*08a8*/ 	.word	0x00020c30


	//   ....[93]....
        /*08ac*/ 	.word	0x00020ca0


	//   ....[94]....
        /*08b0*/ 	.word	0x00020d10


	//   ....[95]....
        /*08b4*/ 	.word	0x00020d80


	//   ....[96]....
        /*08b8*/ 	.word	0x00020df0


	//   ....[97]....
        /*08bc*/ 	.word	0x00020e70


	//   ....[98]....
        /*08c0*/ 	.word	0x00020f00


	//   ....[99]....
        /*08c4*/ 	.word	0x00020f90


	//   ....[100]....
        /*08c8*/ 	.word	0x00021000


	//   ....[101]....
        /*08cc*/ 	.word	0x00021070


	//   ....[102]....
        /*08d0*/ 	.word	0x000210e0


	//   ....[103]....
        /*08d4*/ 	.word	0x00021160


	//   ....[104]....
        /*08d8*/ 	.word	0x000211d0


	//   ....[105]....
        /*08dc*/ 	.word	0x00021270


	//   ....[106]....
        /*08e0*/ 	.word	0x00021300


	//   ....[107]....
        /*08e4*/ 	.word	0x00021420


	//----- nvinfo : EIATTR_REG_RECONFIG
	.align		4
.L_233:
        /*08e8*/ 	.byte	0x01, 0x54
	.zero		2


	//----- nvinfo : EIATTR_SYSCALL_OFFSETS
	.align		4
        /*08ec*/ 	.byte	0x04, 0x46
        /*08ee*/ 	.short	(.L_235 - .L_234)


	//   ....[0]....
.L_234:
        /*08f0*/ 	.word	0x00001a10


	//   ....[1]....
        /*08f4*/ 	.word	0x00001b60


	//   ....[2]....
        /*08f8*/ 	.word	0x00005a20


	//   ....[3]....
        /*08fc*/ 	.word	0x00005d90


	//   ....[4]....
        /*0900*/ 	.word	0x0001c830


	//   ....[5]....
        /*0904*/ 	.word	0x0001c9b0


	//   ....[6]....
        /*0908*/ 	.word	0x0001cb10


	//   ....[7]....
        /*090c*/ 	.word	0x0001cc70


	//----- nvinfo : EIATTR_MBARRIER_INSTR_OFFSETS
	.align		4
.L_235:
        /*0910*/ 	.byte	0x04, 0x39
        /*0912*/ 	.short	(.L_237 - .L_236)


	//   ....[0]....
.L_236:
        /*0914*/ 	.word	0x000002e0
        /*0918*/ 	.word	0x000000ff
        /*091c*/ 	.word	0x00013200
        /*0920*/ 	.short	0x0100
        /*0922*/ 	.byte	0x08
	.zero		1


	//   ....[1]....
        /*0924*/ 	.word	0x000002f0
        /*0928*/ 	.word	0x000000ff
        /*092c*/ 	.word	0x00013220
        /*0930*/ 	.short	0x0100
        /*0932*/ 	.byte	0x08
	.zero		1


	//   ....[2]....
        /*0934*/ 	.word	0x000003e0
        /*0938*/ 	.word	0x000000ff
        /*093c*/ 	.word	0x00013230
        /*0940*/ 	.short	0x0100
        /*0942*/ 	.byte	0x08
	.zero		1


	//   ....[3]....
        /*0944*/ 	.word	0x000003f0
        /*0948*/ 	.word	0x000000ff
        /*094c*/ 	.word	0x00013240
        /*0950*/ 	.short	0x0100
        /*0952*/ 	.byte	0x08
	.zero		1


	//   ....[4]....
        /*0954*/ 	.word	0x00000400
        /*0958*/ 	.word	0x000000ff
        /*095c*/ 	.word	0x00013238
        /*0960*/ 	.short	0x0100
        /*0962*/ 	.byte	0x08
	.zero		1


	//   ....[5]....
        /*0964*/ 	.word	0x00000410
        /*0968*/ 	.word	0x000000ff
        /*096c*/ 	.word	0x00013248
        /*0970*/ 	.short	0x0100
        /*0972*/ 	.byte	0x08
	.zero		1


	//   ....[6]....
        /*0974*/ 	.word	0x00000540
        /*0978*/ 	.word	0x000000ff
        /*097c*/ 	.word	0x00013250
        /*0980*/ 	.short	0x0100
        /*0982*/ 	.byte	0x08
	.zero		1


	//   ....[7]....
        /*0984*/ 	.word	0x00000550
        /*0988*/ 	.word	0x000000ff
        /*098c*/ 	.word	0x00013260
        /*0990*/ 	.short	0x0100
        /*0992*/ 	.byte	0x08
	.zero		1


	//   ....[8]....
        /*0994*/ 	.word	0x00000560
        /*0998*/ 	.word	0x000000ff
        /*099c*/ 	.word	0x00013258
        /*09a0*/ 	.short	0x0100
        /*09a2*/ 	.byte	0x08
	.zero		1


	//   ....[9]....
        /*09a4*/ 	.word	0x00000570
        /*09a8*/ 	.word	0x000000ff
        /*09ac*/ 	.word	0x00013268
        /*09b0*/ 	.short	0x0100
        /*09b2*/ 	.byte	0x08
	.zero		1


	//   ....[10]....
        /*09b4*/ 	.word	0x00000660
        /*09b8*/ 	.word	0x000000ff
        /*09bc*/ 	.word	0x00013270
        /*09c0*/ 	.short	0x0100
        /*09c2*/ 	.byte	0x06
	.zero		1


	//   ....[11]....
        /*09c4*/ 	.word	0x00000670
        /*09c8*/ 	.word	0x000000ff
        /*09cc*/ 	.word	0x00013280
        /*09d0*/ 	.short	0x0100
        /*09d2*/ 	.byte	0x06
	.zero		1


	//   ....[12]....
        /*09d4*/ 	.word	0x00000680
        /*09d8*/ 	.word	0x000000ff
        /*09dc*/ 	.word	0x00013278
        /*09e0*/ 	.short	0x0100
        /*09e2*/ 	.byte	0x06
	.zero		1


	//   ....[13]....
        /*09e4*/ 	.word	0x00000690
        /*09e8*/ 	.word	0x000000ff
        /*09ec*/ 	.word	0x00013288
        /*09f0*/ 	.short	0x0100
        /*09f2*/ 	.byte	0x06
	.zero		1


	//   ....[14]....
        /*09f4*/ 	.word	0x000007c0
        /*09f8*/ 	.word	0x000000ff
        /*09fc*/ 	.word	0x00013290
        /*0a00*/ 	.short	0x0100
        /*0a02*/ 	.byte	0x08
	.zero		1


	//   ....[15]....
        /*0a04*/ 	.word	0x000007d0
        /*0a08*/ 	.word	0x000000ff
        /*0a0c*/ 	.word	0x000132a0
        /*0a10*/ 	.short	0x0100
        /*0a12*/ 	.byte	0x08
	.zero		1


	//   ....[16]....
        /*0a14*/ 	.word	0x000007e0
        /*0a18*/ 	.word	0x000000ff
        /*0a1c*/ 	.word	0x00013298
        /*0a20*/ 	.short	0x0100
        /*0a22*/ 	.byte	0x08
	.zero		1


	//   ....[17]....
        /*0a24*/ 	.word	0x000007f0
        /*0a28*/ 	.word	0x000000ff
        /*0a2c*/ 	.word	0x000132a8
        /*0a30*/ 	.short	0x0100
        /*0a32*/ 	.byte	0x08
	.zero		1


	//   ....[18]....
        /*0a34*/ 	.word	0x00000920
        /*0a38*/ 	.word	0x000000ff
        /*0a3c*/ 	.word	0x000132b0
        /*0a40*/ 	.short	0x0100
        /*0a42*/ 	.byte	0x08
	.zero		1


	//   ....[19]....
        /*0a44*/ 	.word	0x00000930
        /*0a48*/ 	.word	0x000000ff
        /*0a4c*/ 	.word	0x000132c0
        /*0a50*/ 	.short	0x0100
        /*0a52*/ 	.byte	0x08
	.zero		1


	//   ....[20]....
        /*0a54*/ 	.word	0x00000940
        /*0a58*/ 	.word	0x000000ff
        /*0a5c*/ 	.word	0x000132b8
        /*0a60*/ 	.short	0x0100
        /*0a62*/ 	.byte	0x08
	.zero		1


	//   ....[21]....
        /*0a64*/ 	.word	0x00000950
        /*0a68*/ 	.word	0x000000ff
        /*0a6c*/ 	.word	0x000132c8
        /*0a70*/ 	.short	0x0100
        /*0a72*/ 	.byte	0x08
	.zero		1


	//   ....[22]....
        /*0a74*/ 	.word	0x000028b0
        /*0a78*/ 	.word	0x0000004a
        /*0a7c*/ 	.word	0x00013290
        /*0a80*/ 	.short	0x010a
        /*0a82*/ 	.byte	0x3f
	.zero		1


	//   ....[23]....
        /*0a84*/ 	.word	0x000039a0
        /*0a88*/ 	.word	0x0000004a
        /*0a8c*/ 	.word	0x00013290
        /*0a90*/ 	.short	0x010a
        /*0a92*/ 	.byte	0x3f
	.zero		1


	//   ....[24]....
        /*0a94*/ 	.word	0x00004a50
        /*0a98*/ 	.word	0x0000004a
        /*0a9c*/ 	.word	0x00013290
        /*0aa0*/ 	.short	0x010a
        /*0aa2*/ 	.byte	0x3f
	.zero		1


	//   ....[25]....
        /*0aa4*/ 	.word	0x00004c30
        /*0aa8*/ 	.word	0x00000004
        /*0aac*/ 	.word	0x00000000
        /*0ab0*/ 	.short	0x0101
        /*0ab2*/ 	.byte	0x3f
	.zero		1


	//   ....[26]....
        /*0ab4*/ 	.word	0x00004c70
        /*0ab8*/ 	.word	0x0000004a
        /*0abc*/ 	.word	0x000132b0
        /*0ac0*/ 	.short	0x010a
        /*0ac2*/ 	.byte	0x3f
	.zero		1


	//   ....[27]....
        /*0ac4*/ 	.word	0x00004ef0
        /*0ac8*/ 	.word	0x0000004a
        /*0acc*/ 	.word	0x00000000
        /*0ad0*/ 	.short	0x0101
        /*0ad2*/ 	.byte	0x3f
	.zero		1


	//   ....[28]....
        /*0ad4*/ 	.word	0x00005ac0
        /*0ad8*/ 	.word	0x00000012
        /*0adc*/ 	.word	0x00013200
        /*0ae0*/ 	.short	0x010a
        /*0ae2*/ 	.byte	0x3f
	.zero		1


	//   ....[29]....
        /*0ae4*/ 	.word	0x00005b10
        /*0ae8*/ 	.word	0x00000012
        /*0aec*/ 	.word	0x00013200
        /*0af0*/ 	.short	0x010a
        /*0af2*/ 	.byte	0x3f
	.zero		1


	//   ....[30]....
        /*0af4*/ 	.word	0x00006410
        /*0af8*/ 	.word	0x00000012
        /*0afc*/ 	.word	0x00013200
        /*0b00*/ 	.short	0x010a
        /*0b02*/ 	.byte	0x3f
	.zero		1


	//   ....[31]....
        /*0b04*/ 	.word	0x00007950
        /*0b08*/ 	.word	0x00000012
        /*0b0c*/ 	.word	0x00013200
        /*0b10*/ 	.short	0x010a
        /*0b12*/ 	.byte	0x3f
	.zero		1


	//   ....[32]....
        /*0b14*/ 	.word	0x00008a70
        /*0b18*/ 	.word	0x0000000c
        /*0b1c*/ 	.word	0x00013230
        /*0b20*/ 	.short	0x010a
        /*0b22*/ 	.byte	0x3f
	.zero		1


	//   ....[33]....
        /*0b24*/ 	.word	0x00008b30
        /*0b28*/ 	.word	0x0000000c
        /*0b2c*/ 	.word	0x00013230
        /*0b30*/ 	.short	0x010a
        /*0b32*/ 	.byte	0x3f
	.zero		1


	//   ....[34]....
        /*0b34*/ 	.word	0x00009290
        /*0b38*/ 	.word	0x00000000
        /*0b3c*/ 	.word	0x00000000
        /*0b40*/ 	.short	0x0101
        /*0b42*/ 	.byte	0x3f
	.zero		1


	//   ....[35]....
        /*0b44*/ 	.word	0x0000c9e0
        /*0b48*/ 	.word	0x00000009
        /*0b4c*/ 	.word	0x00013230
        /*0b50*/ 	.short	0x010a
        /*0b52*/ 	.byte	0x3f
	.zero		1


	//   ....[36]....
        /*0b54*/ 	.word	0x0000ca70
        /*0b58*/ 	.word	0x00000009
        /*0b5c*/ 	.word	0x00013230
        /*0b60*/ 	.short	0x010a
        /*0b62*/ 	.byte	0x3f
	.zero		1


	//   ....[37]....
        /*0b64*/ 	.word	0x0000d030
        /*0b68*/ 	.word	0x00000014
        /*0b6c*/ 	.word	0x00013250
        /*0b70*/ 	.short	0x010a
        /*0b72*/ 	.byte	0x3f
	.zero		1


	//   ....[38]....
        /*0b74*/ 	.word	0x0000d080
        /*0b78*/ 	.word	0x00000014
        /*0b7c*/ 	.word	0x00013250
        /*0b80*/ 	.short	0x010a
        /*0b82*/ 	.byte	0x3f
	.zero		1


	//   ....[39]....
        /*0b84*/ 	.word	0x0000d410
        /*0b88*/ 	.word	0x00000009
        /*0b8c*/ 	.word	0x00000000
        /*0b90*/ 	.short	0x0101
        /*0b92*/ 	.byte	0x3f
	.zero		1


	//   ....[40]....
        /*0b94*/ 	.word	0x000106f0
        /*0b98*/ 	.word	0x00000014
        /*0b9c*/ 	.word	0x00000000
        /*0ba0*/ 	.short	0x0101
        /*0ba2*/ 	.byte	0x3f
	.zero		1


	//   ....[41]....
        /*0ba4*/ 	.word	0x00010f90
        /*0ba8*/ 	.word	0x00000000
        /*0bac*/ 	.word	0x00013230
        /*0bb0*/ 	.short	0x010a
        /*0bb2*/ 	.byte	0x3f
	.zero		1


	//   ....[42]....
        /*0bb4*/ 	.word	0x00011020
        /*0bb8*/ 	.word	0x00000000
        /*0bbc*/ 	.word	0x00013230
        /*0bc0*/ 	.short	0x010a
        /*0bc2*/ 	.byte	0x3f
	.zero		1


	//   ....[43]....
        /*0bc4*/ 	.word	0x000115e0
        /*0bc8*/ 	.word	0x0000000f
        /*0bcc*/ 	.word	0x00013250
        /*0bd0*/ 	.short	0x010a
        /*0bd2*/ 	.byte	0x3f
	.zero		1


	//   ....[44]....
        /*0bd4*/ 	.word	0x00011630
        /*0bd8*/ 	.word	0x0000000f
        /*0bdc*/ 	.word	0x00013250
        /*0be0*/ 	.short	0x010a
        /*0be2*/ 	.byte	0x3f
	.zero		1


	//   ....[45]....
        /*0be4*/ 	.word	0x00012a50
        /*0be8*/ 	.word	0x00000067
        /*0bec*/ 	.word	0x00000000
        /*0bf0*/ 	.short	0x0101
        /*0bf2*/ 	.byte	0x3f
	.zero		1


	//   ....[46]....
        /*0bf4*/ 	.word	0x00013390
        /*0bf8*/ 	.word	0x0000000f
        /*0bfc*/ 	.word	0x00000000
        /*0c00*/ 	.short	0x0101
        /*0c02*/ 	.byte	0x3f
	.zero		1


	//   ....[47]....
        /*0c04*/ 	.word	0x000135e0
        /*0c08*/ 	.word	0x00000000
        /*0c0c*/ 	.word	0x00013230
        /*0c10*/ 	.short	0x010a
        /*0c12*/ 	.byte	0x3f
	.zero		1


	//   ....[48]....
        /*0c14*/ 	.word	0x00013670
        /*0c18*/ 	.word	0x00000000
        /*0c1c*/ 	.word	0x00013230
        /*0c20*/ 	.short	0x010a
        /*0c22*/ 	.byte	0x3f
	.zero		1


	//   ....[49]....
        /*0c24*/ 	.word	0x00013c30
        /*0c28*/ 	.word	0x0000000f
        /*0c2c*/ 	.word	0x00013250
        /*0c30*/ 	.short	0x010a
        /*0c32*/ 	.byte	0x3f
	.zero		1


	//   ....[50]....
        /*0c34*/ 	.word	0x00013c80
        /*0c38*/ 	.word	0x0000000f
        /*0c3c*/ 	.word	0x00013250
        /*0c40*/ 	.short	0x010a
        /*0c42*/ 	.byte	0x3f
	.zero		1


	//   ....[51]....
        /*0c44*/ 	.word	0x00013fd0
        /*0c48*/ 	.word	0x00000000
        /*0c4c*/ 	.word	0x00000000
        /*0c50*/ 	.short	0x0101
        /*0c52*/ 	.byte	0x3f
	.zero		1


	//   ....[52]....
        /*0c54*/ 	.word	0x000172e0
        /*0c58*/ 	.word	0x0000000f
        /*0c5c*/ 	.word	0x00000000
        /*0c60*/ 	.short	0x0101
        /*0c62*/ 	.byte	0x3f
	.zero		1


	//   ....[53]....
        /*0c64*/ 	.word	0x00017830
        /*0c68*/ 	.word	0x0000000d
        /*0c6c*/ 	.word	0x00013250
        /*0c70*/ 	.short	0x010a
        /*0c72*/ 	.byte	0x3f
	.zero		1


	//   ....[54]....
        /*0c74*/ 	.word	0x00017880
        /*0c78*/ 	.word	0x0000000d
        /*0c7c*/ 	.word	0x00013250
        /*0c80*/ 	.short	0x010a
        /*0c82*/ 	.byte	0x3f
	.zero		1


	//   ....[55]....
        /*0c84*/ 	.word	0x00018120
        /*0c88*/ 	.word	0x00000000
        /*0c8c*/ 	.word	0x00000000
        /*0c90*/ 	.short	0x0101
        /*0c92*/ 	.byte	0x3f
	.zero		1


	//   ....[56]....
        /*0c94*/ 	.word	0x00019130
        /*0c98*/ 	.word	0x00000000
        /*0c9c*/ 	.word	0x00000000
        /*0ca0*/ 	.short	0x0101
        /*0ca2*/ 	.byte	0x3f
	.zero		1


	//   ....[57]....
        /*0ca4*/ 	.word	0x0001b730
        /*0ca8*/ 	.word	0x00000008
        /*0cac*/ 	.word	0x00013220
        /*0cb0*/ 	.short	0x010a
        /*0cb2*/ 	.byte	0x3f
	.zero		1


	//   ....[58]....
        /*0cb4*/ 	.word	0x0001b7e0
        /*0cb8*/ 	.word	0x00000009
        /*0cbc*/ 	.word	0x000132a0
        /*0cc0*/ 	.short	0x010a
        /*0cc2*/ 	.byte	0x3f
	.zero		1


	//   ....[59]....
        /*0cc4*/ 	.word	0x0001ba10
        /*0cc8*/ 	.word	0x00000009
        /*0ccc*/ 	.word	0x000132c0
        /*0cd0*/ 	.short	0x010a
        /*0cd2*/ 	.byte	0x3f
	.zero		1


	//   ....[60]....
        /*0cd4*/ 	.word	0x0001bd60
        /*0cd8*/ 	.word	0x00000009
        /*0cdc*/ 	.word	0x000132a0
        /*0ce0*/ 	.short	0x010a
        /*0ce2*/ 	.byte	0x3f
	.zero		1


	//   ....[61]....
        /*0ce4*/ 	.word	0x0001bf80
        /*0ce8*/ 	.word	0x00000009
        /*0cec*/ 	.word	0x000132c0
        /*0cf0*/ 	.short	0x010a
        /*0cf2*/ 	.byte	0x3f
	.zero		1


	//   ....[62]....
        /*0cf4*/ 	.word	0x0001d1f0
        /*0cf8*/ 	.word	0x00000005
        /*0cfc*/ 	.word	0x00013280
        /*0d00*/ 	.short	0x010a
        /*0d02*/ 	.byte	0x3f
	.zero		1


	//   ....[63]....
        /*0d04*/ 	.word	0x0001d3b0
        /*0d08*/ 	.word	0x00000005
        /*0d0c*/ 	.word	0x00013240
        /*0d10*/ 	.short	0x010a
        /*0d12*/ 	.byte	0x3f
	.zero		1


	//   ....[64]....
        /*0d14*/ 	.word	0x0001d750
        /*0d18*/ 	.word	0x00000006
        /*0d1c*/ 	.word	0x00013220
        /*0d20*/ 	.short	0x010a
        /*0d22*/ 	.byte	0x3f
	.zero		1


	//   ....[65]....
        /*0d24*/ 	.word	0x0001da30
        /*0d28*/ 	.word	0x00000006
        /*0d2c*/ 	.word	0x00013280
        /*0d30*/ 	.short	0x010a
        /*0d32*/ 	.byte	0x3f
	.zero		1


	//   ....[66]....
        /*0d34*/ 	.word	0x0001dc80
        /*0d38*/ 	.word	0x00000006
        /*0d3c*/ 	.word	0x00013240
        /*0d40*/ 	.short	0x010a
        /*0d42*/ 	.byte	0x3f
	.zero		1


	//   ....[67]....
        /*0d44*/ 	.word	0x0001df60
        /*0d48*/ 	.word	0x0000000d
        /*0d4c*/ 	.word	0x00013270
        /*0d50*/ 	.short	0x010a
        /*0d52*/ 	.byte	0x3f
	.zero		1


	//   ....[68]....
        /*0d54*/ 	.word	0x0001dff0
        /*0d58*/ 	.word	0x0000000d
        /*0d5c*/ 	.word	0x00013260
        /*0d60*/ 	.short	0x010a
        /*0d62*/ 	.byte	0x3f
	.zero		1


	//   ....[69]....
        /*0d64*/ 	.word	0x0001e300
        /*0d68*/ 	.word	0x0000000d
        /*0d6c*/ 	.word	0x00013250
        /*0d70*/ 	.short	0x0101
        /*0d72*/ 	.byte	0x3f
	.zero		1


	//   ....[70]....
        /*0d74*/ 	.word	0x0001e380
        /*0d78*/ 	.word	0x00000004
        /*0d7c*/ 	.word	0x00000000
        /*0d80*/ 	.short	0x0101
        /*0d82*/ 	.byte	0x3f
	.zero		1


	//   ....[71]....
        /*0d84*/ 	.word	0x0001e540
        /*0d88*/ 	.word	0x00000003
        /*0d8c*/ 	.word	0x00013270
        /*0d90*/ 	.short	0x010a
        /*0d92*/ 	.byte	0x3f
	.zero		1


	//   ....[72]....
        /*0d94*/ 	.word	0x0001e5c0
        /*0d98*/ 	.word	0x00000003
        /*0d9c*/ 	.word	0x00013260
        /*0da0*/ 	.short	0x010a
        /*0da2*/ 	.byte	0x3f
	.zero		1


	//   ....[73]....
        /*0da4*/ 	.word	0x0001e8e0
        /*0da8*/ 	.word	0x00000003
        /*0dac*/ 	.word	0x00013250
        /*0db0*/ 	.short	0x0101
        /*0db2*/ 	.byte	0x3f
	.zero		1


	//   ....[74]....
        /*0db4*/ 	.word	0x0001e950
        /*0db8*/ 	.word	0x00000000
        /*0dbc*/ 	.word	0x00000000
        /*0dc0*/ 	.short	0x0101
        /*0dc2*/ 	.byte	0x3f
	.zero		1


	//   ....[75]....
        /*0dc4*/ 	.word	0x0001f640
        /*0dc8*/ 	.word	0x00000008
        /*0dcc*/ 	.word	0x00013220
        /*0dd0*/ 	.short	0x010a
        /*0dd2*/ 	.byte	0x3f
	.zero		1


	//   ....[76]....
        /*0dd4*/ 	.word	0x0001f7d0
        /*0dd8*/ 	.word	0x00000006
        /*0ddc*/ 	.word	0x00000000
        /*0de0*/ 	.short	0x010a
        /*0de2*/ 	.byte	0x3f
	.zero		1


	//   ....[77]....
        /*0de4*/ 	.word	0x0001f840
        /*0de8*/ 	.word	0x00000007
        /*0dec*/ 	.word	0x00000000
        /*0df0*/ 	.short	0x010a
        /*0df2*/ 	.byte	0x3f
	.zero		1


	//   ....[78]....
        /*0df4*/ 	.word	0x0001f890
        /*0df8*/ 	.word	0x00000002
        /*0dfc*/ 	.word	0x00013260
        /*0e00*/ 	.short	0x010a
        /*0e02*/ 	.byte	0x3f
	.zero		1


	//   ....[79]....
        /*0e04*/ 	.word	0x0001f8e0
        /*0e08*/ 	.word	0x00000005
        /*0e0c*/ 	.word	0x00013260
        /*0e10*/ 	.short	0x010a
        /*0e12*/ 	.byte	0x3f
	.zero		1


	//   ....[80]....
        /*0e14*/ 	.word	0x0001f920
        /*0e18*/ 	.word	0x00000002
        /*0e1c*/ 	.word	0x00013280
        /*0e20*/ 	.short	0x010a
        /*0e22*/ 	.byte	0x3f
	.zero		1


	//   ....[81]....
        /*0e24*/ 	.word	0x0001f940
        /*0e28*/ 	.word	0x00000005
        /*0e2c*/ 	.word	0x00013280
        /*0e30*/ 	.short	0x010a
        /*0e32*/ 	.byte	0x3f
	.zero		1


	//   ....[82]....
        /*0e34*/ 	.word	0x0001f9a0
        /*0e38*/ 	.word	0x0000004a
        /*0e3c*/ 	.word	0x00013290
        /*0e40*/ 	.short	0x010a
        /*0e42*/ 	.byte	0x3f
	.zero		1


	//   ....[83]....
        /*0e44*/ 	.word	0x0001f9f0
        /*0e48*/ 	.word	0x0000004a
        /*0e4c*/ 	.word	0x00013290
        /*0e50*/ 	.short	0x010a
        /*0e52*/ 	.byte	0x3f
	.zero		1


	//   ....[84]....
        /*0e54*/ 	.word	0x0001fa40
        /*0e58*/ 	.word	0x0000004a
        /*0e5c*/ 	.word	0x00013290
        /*0e60*/ 	.short	0x010a
        /*0e62*/ 	.byte	0x3f
	.zero		1


	//   ....[85]....
        /*0e64*/ 	.word	0x0001fa90
        /*0e68*/ 	.word	0x0000004a
        /*0e6c*/ 	.word	0x000132b0
        /*0e70*/ 	.short	0x010a
        /*0e72*/ 	.byte	0x3f
	.zero		1


	//   ....[86]....
        /*0e74*/ 	.word	0x0001fd50
        /*0e78*/ 	.word	0x00000012
        /*0e7c*/ 	.word	0x00013200
        /*0e80*/ 	.short	0x010a
        /*0e82*/ 	.byte	0x3f
	.zero		1


	//   ....[87]....
        /*0e84*/ 	.word	0x00020010
        /*0e88*/ 	.word	0x00000012
        /*0e8c*/ 	.word	0x00013200
        /*0e90*/ 	.short	0x010a
        /*0e92*/ 	.byte	0x3f
	.zero		1


	//   ....[88]....
        /*0e94*/ 	.word	0x00020060
        /*0e98*/ 	.word	0x0000000c
        /*0e9c*/ 	.word	0x00013230
        /*0ea0*/ 	.short	0x010a
        /*0ea2*/ 	.byte	0x3f
	.zero		1


	//   ....[89]....
        /*0ea4*/ 	.word	0x000200b0
        /*0ea8*/ 	.word	0x00000009
        /*0eac*/ 	.word	0x00013230
        /*0eb0*/ 	.short	0x010a
        /*0eb2*/ 	.byte	0x3f
	.zero		1


	//   ....[90]....
        /*0eb4*/ 	.word	0x00020100
        /*0eb8*/ 	.word	0x00000014
        /*0ebc*/ 	.word	0x00013250
        /*0ec0*/ 	.short	0x010a
        /*0ec2*/ 	.byte	0x3f
	.zero		1


	//   ....[91]....
        /*0ec4*/ 	.word	0x00020150
        /*0ec8*/ 	.word	0x00000000
        /*0ecc*/ 	.word	0x00013230
        /*0ed0*/ 	.short	0x010a
        /*0ed2*/ 	.byte	0x3f
	.zero		1


	//   ....[92]....
        /*0ed4*/ 	.word	0x000201a0
        /*0ed8*/ 	.word	0x0000000f
        /*0edc*/ 	.word	0x00013250
        /*0ee0*/ 	.short	0x010a
        /*0ee2*/ 	.byte	0x3f
	.zero		1


	//   ....[93]....
        /*0ee4*/ 	.word	0x000201f0
        /*0ee8*/ 	.word	0x00000000
        /*0eec*/ 	.word	0x00013230
        /*0ef0*/ 	.short	0x010a
        /*0ef2*/ 	.byte	0x3f
	.zero		1


	//   ....[94]....
        /*0ef4*/ 	.word	0x00020240
        /*0ef8*/ 	.word	0x0000000f
        /*0efc*/ 	.word	0x00013250
        /*0f00*/ 	.short	0x010a
        /*0f02*/ 	.byte	0x3f
	.zero		1


	//   ....[95]....
        /*0f04*/ 	.word	0x00020290
        /*0f08*/ 	.word	0x0000000d
        /*0f0c*/ 	.word	0x00013250
        /*0f10*/ 	.short	0x010a
        /*0f12*/ 	.byte	0x3f
	.zero		1


	//   ....[96]....
        /*0f14*/ 	.word	0x00020430
        /*0f18*/ 	.word	0x00000008
        /*0f1c*/ 	.word	0x00013220
        /*0f20*/ 	.short	0x010a
        /*0f22*/ 	.byte	0x3f
	.zero		1


	//   ....[97]....
        /*0f24*/ 	.word	0x00020480
        /*0f28*/ 	.word	0x00000009
        /*0f2c*/ 	.word	0x000132a0
        /*0f30*/ 	.short	0x010a
        /*0f32*/ 	.byte	0x3f
	.zero		1


	//   ....[98]....
        /*0f34*/ 	.word	0x000204d0
        /*0f38*/ 	.word	0x00000009
        /*0f3c*/ 	.word	0x000132c0
        /*0f40*/ 	.short	0x010a
        /*0f42*/ 	.byte	0x3f
	.zero		1


	//   ....[99]....
        /*0f44*/ 	.word	0x00020520
        /*0f48*/ 	.word	0x00000009
        /*0f4c*/ 	.word	0x000132a0
        /*0f50*/ 	.short	0x010a
        /*0f52*/ 	.byte	0x3f
	.zero		1


	//   ....[100]....
        /*0f54*/ 	.word	0x00020570
        /*0f58*/ 	.word	0x00000009
        /*0f5c*/ 	.word	0x000132c0
        /*0f60*/ 	.short	0x010a
        /*0f62*/ 	.byte	0x3f
	.zero		1


	//   ....[101]....
        /*0f64*/ 	.word	0x00020710
        /*0f68*/ 	.word	0x00000005
        /*0f6c*/ 	.word	0x00013280
        /*0f70*/ 	.short	0x010a
        /*0f72*/ 	.byte	0x3f
	.zero		1


	//   ....[102]....
        /*0f74*/ 	.word	0x00020760
        /*0f78*/ 	.word	0x00000005
        /*0f7c*/ 	.word	0x00013240
        /*0f80*/ 	.short	0x010a
        /*0f82*/ 	.byte	0x3f
	.zero		1


	//   ....[103]....
        /*0f84*/ 	.word	0x000207e0
        /*0f88*/ 	.word	0x00000005
        /*0f8c*/ 	.word	0x00013220
        /*0f90*/ 	.short	0x010a
        /*0f92*/ 	.byte	0x3f
	.zero		1


	//   ....[104]....
        /*0f94*/ 	.word	0x00020830
        /*0f98*/ 	.word	0x00000006
        /*0f9c*/ 	.word	0x00013280
        /*0fa0*/ 	.short	0x010a
        /*0fa2*/ 	.byte	0x3f
	.zero		1


	//   ....[105]....
        /*0fa4*/ 	.word	0x00020880
        /*0fa8*/ 	.word	0x00000006
        /*0fac*/ 	.word	0x00013240
        /*0fb0*/ 	.short	0x010a
        /*0fb2*/ 	.byte	0x3f
	.zero		1


	//   ....[106]....
        /*0fb4*/ 	.word	0x000208d0
        /*0fb8*/ 	.word	0x0000000d
        /*0fbc*/ 	.word	0x00013270
        /*0fc0*/ 	.short	0x010a
        /*0fc2*/ 	.byte	0x3f
	.zero		1


	//   ....[107]....
        /*0fc4*/ 	.word	0x00020920
        /*0fc8*/ 	.word	0x0000000d
        /*0fcc*/ 	.word	0x00013260
        /*0fd0*/ 	.short	0x010a
        /*0fd2*/ 	.byte	0x3f
	.zero		1


	//   ....[108]....
        /*0fd4*/ 	.word	0x00020970
        /*0fd8*/ 	.word	0x00000003
        /*0fdc*/ 	.word	0x00013270
        /*0fe0*/ 	.short	0x010a
        /*0fe2*/ 	.byte	0x3f
	.zero		1


	//   ....[109]....
        /*0fe4*/ 	.word	0x000209c0
        /*0fe8*/ 	.word	0x00000003
        /*0fec*/ 	.word	0x00013260
        /*0ff0*/ 	.short	0x010a
        /*0ff2*/ 	.byte	0x3f
	.zero		1


	//   ....[110]....
        /*0ff4*/ 	.word	0x00021340
        /*0ff8*/ 	.word	0x00000008
        /*0ffc*/ 	.word	0x00013220
        /*1000*/ 	.short	0x010a
        /*1002*/ 	.byte	0x3f
	.zero		1


	//   ....[111]....
        /*1004*/ 	.word	0x000214e0
        /*1008*/ 	.word	0x00000006
        /*100c*/ 	.word	0x00000000
        /*1010*/ 	.short	0x010a
        /*1012*/ 	.byte	0x3f
	.zero		1


	//   ....[112]....
        /*1014*/ 	.word	0x00021530
        /*1018*/ 	.word	0x00000007
        /*101c*/ 	.word	0x00000000
        /*1020*/ 	.short	0x010a
        /*1022*/ 	.byte	0x3f
	.zero		1


	//   ....[113]....
        /*1024*/ 	.word	0x00021580
        /*1028*/ 	.word	0x00000002
        /*102c*/ 	.word	0x00013260
        /*1030*/ 	.short	0x010a
        /*1032*/ 	.byte	0x3f
	.zero		1


	//   ....[114]....
        /*1034*/ 	.word	0x000215d0
        /*1038*/ 	.word	0x00000005
        /*103c*/ 	.word	0x00013260
        /*1040*/ 	.short	0x010a
        /*1042*/ 	.byte	0x3f
	.zero		1


	//   ....[115]....
        /*1044*/ 	.word	0x00021620
        /*1048*/ 	.word	0x00000002
        /*104c*/ 	.word	0x00013280
        /*1050*/ 	.short	0x010a
        /*1052*/ 	.byte	0x3f
	.zero		1


	//----- nvinfo : EIATTR_NUM_MBARRIERS
	.align		4
.L_237:
        /*1054*/ 	.byte	0x03, 0x38
        /*1056*/ 	.short	0x0016


	//----- nvinfo : EIATTR_EXIT_INSTR_OFFSETS
	.align		4
        /*1058*/ 	.byte	0x04, 0x1c
        /*105a*/ 	.short	(.L_239 - .L_238)


	//   ....[0]....
.L_238:
        /*105c*/ 	.word	0x0001f990


	//----- nvinfo : EIATTR_MAX_THREADS
	.align		4
.L_239:
        /*1060*/ 	.byte	0x04, 0x05
        /*1062*/ 	.short	(.L_241 - .L_240)
.L_240:
        /*1064*/ 	.word	0x00000200
        /*1068*/ 	.word	0x00000001
        /*106c*/ 	.word	0x00000001


	//----- nvinfo : EIATTR_CRS_STACK_SIZE
	.align		4
.L_241:
        /*1070*/ 	.byte	0x04, 0x1e
        /*1072*/ 	.short	(.L_243 - .L_242)
.L_242:
        /*1074*/ 	.word	0x00000000


	//----- nvinfo : EIATTR_CBANK_PARAM_SIZE
	.align		4
.L_243:
        /*1078*/ 	.byte	0x03, 0x19
        /*107a*/ 	.short	0x0a70


	//----- nvinfo : EIATTR_PARAM_CBANK
	.align		4
        /*107c*/ 	.byte	0x04, 0x0a
        /*107e*/ 	.short	(.L_245 - .L_244)
	.align		4
.L_244:
        /*1080*/ 	.word	index@(.nv.constant0._ZN7cutlass13device_kernelIN5flash11enable_sm90INS1_16FlashAttnFwdSm90INS1_25CollectiveMainloopFwdSm90ILi2EN4cute5tupleIJNS5_1CILi1EEES8_S8_EEENS6_IJNS7_ILi192EEENS7_ILi160EEENS7_ILi64EEEEEELi64ENS_12float_e4m3_tEfNS_4arch4Sm90ELb0ELb1ELb0ELb1ELb0ELb1ELb0ELb1ELb1ELb0ELb0ELb0EEENS1_21CollectiveEpilogueFwdINS6_IJSA_SC_SB_EEES9_NS_10bfloat16_tESG_Li384ELb1ELb0ELb0ELb1EEENS1_36VarlenDynamicPersistentTileSchedulerILi192ELi160ELi384ELi128ELb0ELb0ELb1ELb1ELb0ELb1EEEEEEEEEvNT_6ParamsE)
        /*1084*/ 	.short	0x0210
        /*1086*/ 	.short	0x0a70


	//----- nvinfo : EIATTR_SW_WAR
	.align		4
.L_245:
        /*1088*/ 	.byte	0x04, 0x36
        /*108a*/ 	.short	(.L_247 - .L_246)
.L_246:
        /*108c*/ 	.word	0x00000008
.L_247:


//--------------------- .nv.info._ZN7cutlass13device_kernelIN5flash11enable_sm90INS1_16FlashAttnFwdSm90INS1_25CollectiveMainloopFwdSm90ILi2EN4cute5tupleIJNS5_1CILi1EEES8_S8_EEENS6_IJNS7_ILi192EEENS7_ILi160EEENS7_ILi64EEEEEELi64ENS_12float_e4m3_tEfNS_4arch4Sm90ELb1ELb0ELb0ELb0ELb0ELb0ELb0ELb1ELb1ELb0ELb0ELb0EEENS1_21CollectiveEpilogueFwdINS6_IJSA_SC_SB_EEES9_NS_10bfloat16_tESG_Li384ELb0ELb0ELb0ELb1EEENS1_30DynamicPersistentTileSchedulerILi384ELi128ELb0ELb0ELb1EEEEEEEEEvNT_6ParamsE --------------------------
	.section	.nv.info._ZN7cutlass13device_kernelIN5flash11enable_sm90INS1_16FlashAttnFwdSm90INS1_25CollectiveMainloopFwdSm90ILi2EN4cute5tupleIJNS5_1CILi1EEES8_S8_EEENS6_IJNS7_ILi192EEENS7_ILi160EEENS7_ILi64EEEEEELi64ENS_12float_e4m3_tEfNS_4arch4Sm90ELb1ELb0ELb0ELb0ELb0ELb0ELb0ELb1ELb1ELb0ELb0ELb0EEENS1_21CollectiveEpilogueFwdINS6_IJSA_SC_SB_EEES9_NS_10bfloat16_tESG_Li384ELb0ELb0ELb0ELb1EEENS1_30DynamicPersistentTileSchedulerILi384ELi128ELb0ELb0ELb1EEEEEEEEEvNT_6ParamsE,"",@"SHT_CUDA_INFO"
	.sectionflags	@""
	.align	4


	//----- nvinfo : EIATTR_CUDA_API_VERSION
	.align		4
        /*0000*/ 	.byte	0x04, 0x37
        /*0002*/ 	.short	(.L_249 - .L_248)
.L_248:
        /*0004*/ 	.word	0x00000082


	//----- nvinfo : EIATTR_KPARAM_INFO
	.align		4
.L_249:
        /*0008*/ 	.byte	0x04, 0x17
        /*000a*/ 	.short	(.L_251 - .L_250)
.L_250:
        /*000c*/ 	.word	0x00000000
        /*0010*/ 	.short	0x0000
        /*0012*/ 	.short	0x0070
        /*0014*/ 	.byte	0x00, 0xf0, 0x01, 0x2e


	//----- nvinfo : EIATTR_SPARSE_MMA_MASK
	.align		4
.L_251:
        /*0018*/ 	.byte	0x03, 0x50
        /*001a*/ 	.short	0x0000


	//----- nvinfo : EIATTR_MAXREG_COUNT
	.align		4
        /*001c*/ 	.byte	0x03, 0x1b
        /*001e*/ 	.short	0x0080


	//----- nvinfo : EIATTR_NUM_BARRIERS
	.align		4
        /*0020*/ 	.byte	0x02, 0x4c
        /*0022*/ 	.byte	0x09
	.zero		1


	//----- nvinfo : EIATTR_EXTERNS
	.align		4
        /*0024*/ 	.byte	0x04, 0x0f
        /*0026*/ 	.short	(.L_253 - .L_252)


	//   ....[0]....
	.align		4
.L_252:
        /*0028*/ 	.word	index@(__assertfail)


	//----- nvinfo : EIATTR_ANNOTATIONS
	.align		4
.L_253:
        /*002c*/ 	.byte	0x04, 0x55
        /*002e*/ 	.short	(.L_255 - .L_254)


	//   ....[0]....
.L_254:
        /*0030*/ 	.word	0x00000001
        /*0034*/ 	.byte	0x50, 0x0a, 0x00, 0x00, 0x01, 0x00, 0x00, 0x00, 0x90, 0x0d, 0x00, 0x00, 0x01, 0x00, 0x00, 0x00
        /*0044*/ 	.byte	0x60, 0x15, 0x00, 0x00, 0x01, 0x00, 0x00, 0x00, 0x40, 0x18, 0x00, 0x00, 0x01, 0x00, 0x00, 0x00
        /*0054*/ 	.byte	0x70, 0x94, 0x00, 0x00, 0x01, 0x00, 0x00, 0x00, 0x60, 0x99, 0x00, 0x00, 0x01, 0x00, 0x00, 0x00
        /*0064*/ 	.byte	0x10, 0x9c, 0x00, 0x00, 0x01, 0x00, 0x00, 0x00, 0xf0, 0xa8, 0x00, 0x00, 0x01, 0x00, 0x00, 0x00
        /*0074*/ 	.byte	0x10, 0xaf, 0x00, 0x00, 0x01, 0x00, 0x00, 0x00, 0x50, 0xd4, 0x00, 0x00


	//----- nvinfo : EIATTR_MERCURY_ISA_VERSION
	.align		4
.L_255:
        /*0080*/ 	.byte	0x03, 0x5f
        /*0082*/ 	.short	0x0101


	//----- nvinfo : EIATTR_INT_WARP_WIDE_INSTR_OFFSETS
	.align		4
        /*0084*/ 	.byte	0x04, 0x31
        /*0086*/ 	.short	(.L_257 - .L_256)


	//   ....[0]....
.L_256:
        /*0088*/ 	.word	0x00000180


	//   ....[1]....
        /*008c*/ 	.word	0x000001b0


	//   ....[2]....
        /*0090*/ 	.word	0x00000240


	//   ....[3]....
        /*0094*/ 	.word	0x0000b590


	//   ....[4]....
        /*0098*/ 	.word	0x0000b620


	//   ....[5]....
        /*009c*/ 	.word	0x0000bc90


	//   ....[6]....
        /*00a0*/ 	.word	0x0000cf40


	//   ....[7]....
        /*00a4*/ 	.word	0x0000cfd0


	//----- nvinfo : EIATTR_COOP_GROUP_MASK_REGIDS
	.align		4
.L_257:
        /*00a8*/ 	.byte	0x04, 0x29
        /*00aa*/ 	.short	(.L_259 - .L_258)


	//   ....[0]....
.L_258:
        /*00ac*/ 	.word	0xffffffff


	//   ....[1]....
        /*00b0*/ 	.word	0xffffffff


	//   ....[2]....
        /*00b4*/ 	.word	0xffffffff


	//   ....[3]....
        /*00b8*/ 	.word	0xffffffff


	//   ....[4]....
        /*00bc*/ 	.word	0xffffffff


	//   ....[5]....
        /*00c0*/ 	.word	0xffffffff


	//   ....[6]....
        /*00c4*/ 	.word	0xffffffff


	//   ....[7]....
        /*00c8*/ 	.word	0xffffffff


	//   ....[8]....
        /*00cc*/ 	.word	0xffffffff


	//   ....[9]....
        /*00d0*/ 	.word	0xffffffff


	//   ....[10]....
        /*00d4*/ 	.word	0xffffffff


	//   ....[11]....
        /*00d8*/ 	.word	0xffffffff


	//   ....[12]....
        /*00dc*/ 	.word	0xffffffff


	//   ....[13]....
        /*00e0*/ 	.word	0xffffffff


	//   ....[14]....
        /*00e4*/ 	.word	0xffffffff


	//   ....[15]....
        /*00e8*/ 	.word	0xffffffff


	//   ....[16]....
        /*00ec*/ 	.word	0xffffffff


	//   ....[17]....
        /*00f0*/ 	.word	0xffffffff


	//   ....[18]....
        /*00f4*/ 	.word	0xffffffff


	//   ....[19]....
        /*00f8*/ 	.word	0xffffffff


	//   ....[20]....
        /*00fc*/ 	.word	0xffffffff


	//   ....[21]....
        /*0100*/ 	.word	0xffffffff


	//   ....[22]....
        /*0104*/ 	.word	0xffffffff


	//   ....[23]....
        /*0108*/ 	.word	0xffffffff


	//   ....[24]....
        /*010c*/ 	.word	0xffffffff


	//   ....[25]....
        /*0110*/ 	.word	0xffffffff


	//   ....[26]....
        /*0114*/ 	.word	0xffffffff


	//   ....[27]....
        /*0118*/ 	.word	0xffffffff


	//   ....[28]....
        /*011c*/ 	.word	0xffffffff


	//   ....[29]....
        /*0120*/ 	.word	0xffffffff


	//   ....[30]....
        /*0124*/ 	.word	0xffffffff


	//   ....[31]....
        /*0128*/ 	.word	0xffffffff


	//   ....[32]....
        /*012c*/ 	.word	0xffffffff


	//   ....[33]....
        /*0130*/ 	.word	0xffffffff


	//   ....[34]....
        /*0134*/ 	.word	0xffffffff


	//   ....[35]....
        /*0138*/ 	.word	0xffffffff


	//   ....[36]....
        /*013c*/ 	.word	0xffffffff


	//   ....[37]....
        /*0140*/ 	.word	0xffffffff


	//   ....[38]....
        /*0144*/ 	.word	0xffffffff


	//   ....[39]....
        /*0148*/ 	.word	0xffffffff


	//   ....[40]....
        /*014c*/ 	.word	0xffffffff


	//   ....[41]....
        /*0150*/ 	.word	0xffffffff


	//   ....[42]....
        /*0154*/ 	.word	0xffffffff


	//   ....[43]....
        /*0158*/ 	.word	0xffffffff


	//   ....[44]....
        /*015c*/ 	.word	0xffffffff


	//   ....[45]....
        /*0160*/ 	.word	0x0500000f


	//   ....[46]....
        /*0164*/ 	.word	0x0500000f


	//----- nvinfo : EIATTR_COOP_GROUP_INSTR_OFFSETS
	.align		4
.L_259:
        /*0168*/ 	.byte	0x04, 0x28
        /*016a*/ 	.short	(.L_261 - .L_260)


	//   ....[0]....
.L_260:
        /*016c*/ 	.word	0x00000060


	//   ....[1]....
        /*0170*/ 	.word	0x00000190


	//   ....[2]....
        /*0174*/ 	.word	0x00000250


	//   ....[3]....
        /*0178*/ 	.word	0x000003c0


	//   ....[4]....
        /*017c*/ 	.word	0x00000520


	//   ....[5]....
        /*0180*/ 	.word	0x00000640


	//   ....[6]....
        /*0184*/ 	.word	0x000007a0


	//   ....[7]....
        /*0188*/ 	.word	0x00001680


	//   ....[8]....
        /*018c*/ 	.word	0x00002600


	//   ....[9]....
        /*0190*/ 	.word	0x00002620


	//   ....[10]....
        /*0194*/ 	.word	0x00003250


	//   ....[11]....
        /*0198*/ 	.word	0x000032f0


	//   ....[12]....
        /*019c*/ 	.word	0x000053a0


	//   ....[13]....
        /*01a0*/ 	.word	0x00005440


	//   ....[14]....
        /*01a4*/ 	.word	0x00005f60


	//   ....[15]....
        /*01a8*/ 	.word	0x00005fc0


	//   ....[16]....
        /*01ac*/ 	.word	0x00007ce0


	//   ....[17]....
        /*01b0*/ 	.word	0x00007cf0


	//   ....[18]....
        /*01b4*/ 	.word	0x00007d30


	//   ....[19]....
        /*01b8*/ 	.word	0x00007d60


	//   ....[20]....
        /*01bc*/ 	.word	0x000096e0


	//   ....[21]....
        /*01c0*/ 	.word	0x00009720


	//   ....[22]....
        /*01c4*/ 	.word	0x00009770


	//   ....[23]....
        /*01c8*/ 	.word	0x000097a0


	//   ....[24]....
        /*01cc*/ 	.word	0x0000a290


	//   ....[25]....
        /*01d0*/ 	.word	0x0000a2a0


	//   ....[26]....
        /*01d4*/ 	.word	0x0000a2b0


	//   ....[27]....
        /*01d8*/ 	.word	0x0000a2c0


	//   ....[28]....
        /*01dc*/ 	.word	0x0000a2d0


	//   ....[29]....
        /*01e0*/ 	.word	0x0000a2e0


	//   ....[30]....
        /*01e4*/ 	.word	0x0000a2f0


	//   ....[31]....
        /*01e8*/ 	.word	0x0000a300


	//   ....[32]....
        /*01ec*/ 	.word	0x0000a330


	//   ....[33]....
        /*01f0*/ 	.word	0x0000a360


	//   ....[34]....
        /*01f4*/ 	.word	0x0000a390


	//   ....[35]....
        /*01f8*/ 	.word	0x0000a3c0


	//   ....[36]....
        /*01fc*/ 	.word	0x0000a3f0


	//   ....[37]....
        /*0200*/ 	.word	0x0000a400


	//   ....[38]....
        /*0204*/ 	.word	0x0000a410


	//   ....[39]....
        /*0208*/ 	.word	0x0000a430


	//   ....[40]....
        /*020c*/ 	.word	0x0000a500


	//   ....[41]....
        /*0210*/ 	.word	0x0000aec0


	//   ....[42]....
        /*0214*/ 	.word	0x0000bd60


	//   ....[43]....
        /*0218*/ 	.word	0x0000d560


	//   ....[44]....
        /*021c*/ 	.word	0x0000d6e0


	//   ....[45]....
        /*0220*/ 	.word	0x0000dca0


	//   ....[46]....
        /*0224*/ 	.word	0x0000e110


	//----- nvinfo : EIATTR_REG_RECONFIG
	.align		4
.L_261:
        /*0228*/ 	.byte	0x01, 0x54
	.zero		2


	//----- nvinfo : EIATTR_SYSCALL_OFFSETS
	.align		4
        /*022c*/ 	.byte	0x04, 0x46
        /*022e*/ 	.short	(.L_263 - .L_262)


	//   ....[0]....
.L_262:
        /*0230*/ 	.word	0x00001830


	//   ....[1]....
        /*0234*/ 	.word	0x0000b7b0


	//   ....[2]....
        /*0238*/ 	.word	0x0000b8f0


	//   ....[3]....
        /*023c*/ 	.word	0x0000ba30


	//   ....[4]....
        /*0240*/ 	.word	0x0000bb50


	//----- nvinfo : EIATTR_MBARRIER_INSTR_OFFSETS
	.align		4
.L_263:
        /*0244*/ 	.byte	0x04, 0x39
        /*0246*/ 	.short	(.L_265 - .L_264)


	//   ....[0]....
.L_264:
        /*0248*/ 	.word	0x00000270
        /*024c*/ 	.word	0x000000ff
        /*0250*/ 	.word	0x00013200
        /*0254*/ 	.short	0x0100
        /*0256*/ 	.byte	0x06
	.zero		1


	//   ....[1]....
        /*0258*/ 	.word	0x00000280
        /*025c*/ 	.word	0x000000ff
        /*0260*/ 	.word	0x00013220
        /*0264*/ 	.short	0x0100
        /*0266*/ 	.byte	0x06
	.zero		1


	//   ....[2]....
        /*0268*/ 	.word	0x00000370
        /*026c*/ 	.word	0x000000ff
        /*0270*/ 	.word	0x00013230
        /*0274*/ 	.short	0x0100
        /*0276*/ 	.byte	0x08
	.zero		1


	//   ....[3]....
        /*0278*/ 	.word	0x00000380
        /*027c*/ 	.word	0x000000ff
        /*0280*/ 	.word	0x00013240
        /*0284*/ 	.short	0x0100
        /*0286*/ 	.byte	0x08
	.zero		1


	//   ....[4]....
        /*0288*/ 	.word	0x00000390
        /*028c*/ 	.word	0x000000ff
        /*0290*/ 	.word	0x00013238
        /*0294*/ 	.short	0x0100
        /*0296*/ 	.byte	0x08
	.zero		1


	//   ....[5]....
        /*0298*/ 	.word	0x000003a0
        /*029c*/ 	.word	0x000000ff
        /*02a0*/ 	.word	0x00013248
        /*02a4*/ 	.short	0x0100
        /*02a6*/ 	.byte	0x08
	.zero		1


	//   ....[6]....
        /*02a8*/ 	.word	0x000004d0
        /*02ac*/ 	.word	0x000000ff
        /*02b0*/ 	.word	0x00013250
        /*02b4*/ 	.short	0x0100
        /*02b6*/ 	.byte	0x08
	.zero		1


	//   ....[7]....
        /*02b8*/ 	.word	0x000004e0
        /*02bc*/ 	.word	0x000000ff
        /*02c0*/ 	.word	0x00013260
        /*02c4*/ 	.short	0x0100
        /*02c6*/ 	.byte	0x08
	.zero		1


	//   ....[8]....
        /*02c8*/ 	.word	0x000004f0
        /*02cc*/ 	.word	0x000000ff
        /*02d0*/ 	.word	0x00013258
        /*02d4*/ 	.short	0x0100
        /*02d6*/ 	.byte	0x08
	.zero		1


	//   ....[9]....
        /*02d8*/ 	.word	0x00000500
        /*02dc*/ 	.word	0x000000ff
        /*02e0*/ 	.word	0x00013268
        /*02e4*/ 	.short	0x0100
        /*02e6*/ 	.byte	0x08
	.zero		1


	//   ....[10]....
        /*02e8*/ 	.word	0x000005f0
        /*02ec*/ 	.word	0x000000ff
        /*02f0*/ 	.word	0x00013270
        /*02f4*/ 	.short	0x0100
        /*02f6*/ 	.byte	0x06
	.zero		1


	//   ....[11]....
        /*02f8*/ 	.word	0x00000600
        /*02fc*/ 	.word	0x000000ff
        /*0300*/ 	.word	0x00013280
        /*0304*/ 	.short	0x0100
        /*0306*/ 	.byte	0x06
	.zero		1


	//   ....[12]....
        /*0308*/ 	.word	0x00000610
        /*030c*/ 	.word	0x000000ff
        /*0310*/ 	.word	0x00013278
        /*0314*/ 	.short	0x0100
        /*0316*/ 	.byte	0x06
	.zero		1


	//   ....[13]....
        /*0318*/ 	.word	0x00000620
        /*031c*/ 	.word	0x000000ff
        /*0320*/ 	.word	0x00013288
        /*0324*/ 	.short	0x0100
        /*0326*/ 	.byte	0x06
	.zero		1


	//   ....[14]....
        /*0328*/ 	.word	0x00000750
        /*032c*/ 	.word	0x000000ff
        /*0330*/ 	.word	0x00013290
        /*0334*/ 	.short	0x0100
        /*0336*/ 	.byte	0x08
	.zero		1


	//   ....[15]....
        /*0338*/ 	.word	0x00000760
        /*033c*/ 	.word	0x000000ff
        /*0340*/ 	.word	0x000132a0
        /*0344*/ 	.short	0x0100
        /*0346*/ 	.byte	0x08
	.zero		1


	//   ....[16]....
        /*0348*/ 	.word	0x00000770
        /*034c*/ 	.word	0x000000ff
        /*0350*/ 	.word	0x00013298
        /*0354*/ 	.short	0x0100
        /*0356*/ 	.byte	0x08
	.zero		1


	//   ....[17]....
        /*0358*/ 	.word	0x00000780
        /*035c*/ 	.word	0x000000ff
        /*0360*/ 	.word	0x000132a8
        /*0364*/ 	.short	0x0100
        /*0366*/ 	.byte	0x08
	.zero		1


	//   ....[18]....
        /*0368*/ 	.word	0x000008b0
        /*036c*/ 	.word	0x000000ff
        /*0370*/ 	.word	0x000132b0
        /*0374*/ 	.short	0x0100
        /*0376*/ 	.byte	0x08
	.zero		1


	//   ....[19]....
        /*0378*/ 	.word	0x000008c0
        /*037c*/ 	.word	0x000000ff
        /*0380*/ 	.word	0x000132c0
        /*0384*/ 	.short	0x0100
        /*0386*/ 	.byte	0x08
	.zero		1


	//   ....[20]....
        /*0388*/ 	.word	0x000008d0
        /*038c*/ 	.word	0x000000ff
        /*0390*/ 	.word	0x000132b8
        /*0394*/ 	.short	0x0100
        /*0396*/ 	.byte	0x08
	.zero		1


	//   ....[21]....
        /*0398*/ 	.word	0x000008e0
        /*039c*/ 	.word	0x000000ff
        /*03a0*/ 	.word	0x000132c8
        /*03a4*/ 	.short	0x0100
        /*03a6*/ 	.byte	0x08
	.zero		1


	//   ....[22]....
        /*03a8*/ 	.word	0x000018a0
        /*03ac*/ 	.word	0x000000ff
        /*03b0*/ 	.word	0x00013200
        /*03b4*/ 	.short	0x010a
        /*03b6*/ 	.byte	0x28
	.zero		1


	//   ....[23]....
        /*03b8*/ 	.word	0x00001910
        /*03bc*/ 	.word	0x00000004
        /*03c0*/ 	.word	0x00013230
        /*03c4*/ 	.short	0x010a
        /*03c6*/ 	.byte	0x3f
	.zero		1


	//   ....[24]....
        /*03c8*/ 	.word	0x00001950
        /*03cc*/ 	.word	0x00000004
        /*03d0*/ 	.word	0x00013230
        /*03d4*/ 	.short	0x010a
        /*03d6*/ 	.byte	0x3f
	.zero		1


	//   ....[25]....
        /*03d8*/ 	.word	0x000024a0
        /*03dc*/ 	.word	0x00000004
        /*03e0*/ 	.word	0x00000000
        /*03e4*/ 	.short	0x0101
        /*03e6*/ 	.byte	0x3f
	.zero		1


	//   ....[26]....
        /*03e8*/ 	.word	0x00004450
        /*03ec*/ 	.word	0x000000ff
        /*03f0*/ 	.word	0x00013230
        /*03f4*/ 	.short	0x010a
        /*03f6*/ 	.byte	0x07
	.zero		1


	//   ....[27]....
        /*03f8*/ 	.word	0x00004490
        /*03fc*/ 	.word	0x000000ff
        /*0400*/ 	.word	0x00013230
        /*0404*/ 	.short	0x010a
        /*0406*/ 	.byte	0x07
	.zero		1


	//   ....[28]....
        /*0408*/ 	.word	0x000048d0
        /*040c*/ 	.word	0x000000ff
        /*0410*/ 	.word	0x00013250
        /*0414*/ 	.short	0x010a
        /*0416*/ 	.byte	0x0b
	.zero		1


	//   ....[29]....
        /*0418*/ 	.word	0x00004910
        /*041c*/ 	.word	0x000000ff
        /*0420*/ 	.word	0x00013250
        /*0424*/ 	.short	0x010a
        /*0426*/ 	.byte	0x0b
	.zero		1


	//   ....[30]....
        /*0428*/ 	.word	0x00006960
        /*042c*/ 	.word	0x00000004
        /*0430*/ 	.word	0x00000000
        /*0434*/ 	.short	0x0101
        /*0436*/ 	.byte	0x3f
	.zero		1


	//   ....[31]....
        /*0438*/ 	.word	0x00006ca0
        /*043c*/ 	.word	0x000000ff
        /*0440*/ 	.word	0x00000000
        /*0444*/ 	.short	0x0101
        /*0446*/ 	.byte	0x04
	.zero		1


	//   ....[32]....
        /*0448*/ 	.word	0x000071f0
        /*044c*/ 	.word	0x000000ff
        /*0450*/ 	.word	0x00013230
        /*0454*/ 	.short	0x010a
        /*0456*/ 	.byte	0x05
	.zero		1


	//   ....[33]....
        /*0458*/ 	.word	0x00007230
        /*045c*/ 	.word	0x000000ff
        /*0460*/ 	.word	0x00013230
        /*0464*/ 	.short	0x010a
        /*0466*/ 	.byte	0x05
	.zero		1


	//   ....[34]....
        /*0468*/ 	.word	0x00007680
        /*046c*/ 	.word	0x000000ff
        /*0470*/ 	.word	0x00013250
        /*0474*/ 	.short	0x010a
        /*0476*/ 	.byte	0x05
	.zero		1


	//   ....[35]....
        /*0478*/ 	.word	0x000076c0
        /*047c*/ 	.word	0x000000ff
        /*0480*/ 	.word	0x00013250
        /*0484*/ 	.short	0x010a
        /*0486*/ 	.byte	0x05
	.zero		1


	//   ....[36]....
        /*0488*/ 	.word	0x00008c50
        /*048c*/ 	.word	0x00000004
        /*0490*/ 	.word	0x00000000
        /*0494*/ 	.short	0x0101
        /*0496*/ 	.byte	0x3f
	.zero		1


	//   ....[37]....
        /*0498*/ 	.word	0x00008f20
        /*049c*/ 	.word	0x000000ff
        /*04a0*/ 	.word	0x00000000
        /*04a4*/ 	.short	0x0101
        /*04a6*/ 	.byte	0x04
	.zero		1


	//   ....[38]....
        /*04a8*/ 	.word	0x000093c0
        /*04ac*/ 	.word	0x000000ff
        /*04b0*/ 	.word	0x00013250
        /*04b4*/ 	.short	0x010a
        /*04b6*/ 	.byte	0x05
	.zero		1


	//   ....[39]....
        /*04b8*/ 	.word	0x00009450
        /*04bc*/ 	.word	0x000000ff
        /*04c0*/ 	.word	0x00013250
        /*04c4*/ 	.short	0x010a
        /*04c6*/ 	.byte	0x05
	.zero		1


	//   ....[40]....
        /*04c8*/ 	.word	0x00009a40
        /*04cc*/ 	.word	0x000000ff
        /*04d0*/ 	.word	0x00000000
        /*04d4*/ 	.short	0x0101
        /*04d6*/ 	.byte	0x04
	.zero		1


	//   ....[41]....
        /*04d8*/ 	.word	0x0000a690
        /*04dc*/ 	.word	0x000000ff
        /*04e0*/ 	.word	0x00000000
        /*04e4*/ 	.short	0x0101
        /*04e6*/ 	.byte	0x05
	.zero		1


	//   ....[42]....
        /*04e8*/ 	.word	0x0000bf70
        /*04ec*/ 	.word	0x00000006
        /*04f0*/ 	.word	0x00013280
        /*04f4*/ 	.short	0x010a
        /*04f6*/ 	.byte	0x3f
	.zero		1


	//   ....[43]....
        /*04f8*/ 	.word	0x0000c0f0
        /*04fc*/ 	.word	0x00000006
        /*0500*/ 	.word	0x00013240
        /*0504*/ 	.short	0x010a
        /*0506*/ 	.byte	0x3f
	.zero		1


	//   ....[44]....
        /*0508*/ 	.word	0x0000c3c0
        /*050c*/ 	.word	0x000000ff
        /*0510*/ 	.word	0x00013220
        /*0514*/ 	.short	0x010a
        /*0516*/ 	.byte	0x28
	.zero		1


	//   ....[45]....
        /*0518*/ 	.word	0x0000c690
        /*051c*/ 	.word	0x00000003
        /*0520*/ 	.word	0x00013280
        /*0524*/ 	.short	0x010a
        /*0526*/ 	.byte	0x3f
	.zero		1


	//   ....[46]....
        /*0528*/ 	.word	0x0000c8a0
        /*052c*/ 	.word	0x00000003
        /*0530*/ 	.word	0x00013240
        /*0534*/ 	.short	0x010a
        /*0536*/ 	.byte	0x3f
	.zero		1


	//   ....[47]....
        /*0538*/ 	.word	0x0000cb30
        /*053c*/ 	.word	0x0000000c
        /*0540*/ 	.word	0x00013270
        /*0544*/ 	.short	0x010a
        /*0546*/ 	.byte	0x3f
	.zero		1


	//   ....[48]....
        /*0548*/ 	.word	0x0000cba0
        /*054c*/ 	.word	0x0000000c
        /*0550*/ 	.word	0x00013260
        /*0554*/ 	.short	0x010a
        /*0556*/ 	.byte	0x3f
	.zero		1


	//   ....[49]....
        /*0558*/ 	.word	0x0000ce60
        /*055c*/ 	.word	0x0000000c
        /*0560*/ 	.word	0x00013250
        /*0564*/ 	.short	0x0101
        /*0566*/ 	.byte	0x3f
	.zero		1


	//   ....[50]....
        /*0568*/ 	.word	0x0000cee0
        /*056c*/ 	.word	0x00000003
        /*0570*/ 	.word	0x00000000
        /*0574*/ 	.short	0x0101
        /*0576*/ 	.byte	0x3f
	.zero		1


	//   ....[51]....
        /*0578*/ 	.word	0x0000d070
        /*057c*/ 	.word	0x00000002
        /*0580*/ 	.word	0x00013270
        /*0584*/ 	.short	0x010a
        /*0586*/ 	.byte	0x3f
	.zero		1


	//   ....[52]....
        /*0588*/ 	.word	0x0000d0e0
        /*058c*/ 	.word	0x00000002
        /*0590*/ 	.word	0x00013260
        /*0594*/ 	.short	0x010a
        /*0596*/ 	.byte	0x3f
	.zero		1


	//   ....[53]....
        /*0598*/ 	.word	0x0000d3a0
        /*059c*/ 	.word	0x00000002
        /*05a0*/ 	.word	0x00013250
        /*05a4*/ 	.short	0x0101
        /*05a6*/ 	.byte	0x3f
	.zero		1


	//   ....[54]....
        /*05a8*/ 	.word	0x0000d410
        /*05ac*/ 	.word	0x00000000
        /*05b0*/ 	.word	0x00000000
        /*05b4*/ 	.short	0x0101
        /*05b6*/ 	.byte	0x3f
	.zero		1


	//   ....[55]....
        /*05b8*/ 	.word	0x0000d660
        /*05bc*/ 	.word	0x00000007
        /*05c0*/ 	.word	0x00013220
        /*05c4*/ 	.short	0x010a
        /*05c6*/ 	.byte	0x3f
	.zero		1


	//   ....[56]....
        /*05c8*/ 	.word	0x0000d7f0
        /*05cc*/ 	.word	0x00000005
        /*05d0*/ 	.word	0x00000000
        /*05d4*/ 	.short	0x010a
        /*05d6*/ 	.byte	0x3f
	.zero		1


	//   ....[57]....
        /*05d8*/ 	.word	0x0000d860
        /*05dc*/ 	.word	0x00000003
        /*05e0*/ 	.word	0x00000000
        /*05e4*/ 	.short	0x010a
        /*05e6*/ 	.byte	0x3f
	.zero		1


	//   ....[58]....
        /*05e8*/ 	.word	0x0000d8b0
        /*05ec*/ 	.word	0x00000003
        /*05f0*/ 	.word	0x00013260
        /*05f4*/ 	.short	0x010a
        /*05f6*/ 	.byte	0x3f
	.zero		1


	//   ....[59]....
        /*05f8*/ 	.word	0x0000d900
        /*05fc*/ 	.word	0x00000005
        /*0600*/ 	.word	0x00013260
        /*0604*/ 	.short	0x010a
        /*0606*/ 	.byte	0x3f
	.zero		1


	//   ....[60]....
        /*0608*/ 	.word	0x0000d940
        /*060c*/ 	.word	0x00000003
        /*0610*/ 	.word	0x00013280
        /*0614*/ 	.short	0x010a
        /*0616*/ 	.byte	0x3f
	.zero		1


	//   ....[61]....
        /*0618*/ 	.word	0x0000d960
        /*061c*/ 	.word	0x00000005
        /*0620*/ 	.word	0x00013280
        /*0624*/ 	.short	0x010a
        /*0626*/ 	.byte	0x3f
	.zero		1


	//   ....[62]....
        /*0628*/ 	.word	0x0000d9d0
        /*062c*/ 	.word	0x00000003
        /*0630*/ 	.word	0x00013200
        /*0634*/ 	.short	0x010a
        /*0636*/ 	.byte	0x3f
	.zero		1


	//   ....[63]....
        /*0638*/ 	.word	0x0000da20
        /*063c*/ 	.word	0x00000004
        /*0640*/ 	.word	0x00013230
        /*0644*/ 	.short	0x010a
        /*0646*/ 	.byte	0x3f
	.zero		1


	//   ....[64]....
        /*0648*/ 	.word	0x0000da80
        /*064c*/ 	.word	0x00000003
        /*0650*/ 	.word	0x00013230
        /*0654*/ 	.short	0x010a
        /*0656*/ 	.byte	0x3f
	.zero		1


	//   ....[65]....
        /*0658*/ 	.word	0x0000dae0
        /*065c*/ 	.word	0x00000003
        /*0660*/ 	.word	0x00013250
        /*0664*/ 	.short	0x010a
        /*0666*/ 	.byte	0x3f
	.zero		1


	//   ....[66]....
        /*0668*/ 	.word	0x0000db40
        /*066c*/ 	.word	0x00000003
        /*0670*/ 	.word	0x00013230
        /*0674*/ 	.short	0x010a
        /*0676*/ 	.byte	0x3f
	.zero		1


	//   ....[67]....
        /*0678*/ 	.word	0x0000dba0
        /*067c*/ 	.word	0x00000003
        /*0680*/ 	.word	0x00013250
        /*0684*/ 	.short	0x010a
        /*0686*/ 	.byte	0x3f
	.zero		1


	//   ....[68]....
        /*0688*/ 	.word	0x0000dc00
        /*068c*/ 	.word	0x00000007
        /*0690*/ 	.word	0x00013250
        /*0694*/ 	.short	0x010a
        /*0696*/ 	.byte	0x3f
	.zero		1


	//   ....[69]....
        /*0698*/ 	.word	0x0000dd50
        /*069c*/ 	.word	0x00000006
        /*06a0*/ 	.word	0x00013280
        /*06a4*/ 	.short	0x010a
        /*06a6*/ 	.byte	0x3f
	.zero		1


	//   ....[70]....
        /*06a8*/ 	.word	0x0000dda0
        /*06ac*/ 	.word	0x00000006
        /*06b0*/ 	.word	0x00013240
        /*06b4*/ 	.short	0x010a
        /*06b6*/ 	.byte	0x3f
	.zero		1


	//   ....[71]....
        /*06b8*/ 	.word	0x0000de00
        /*06bc*/ 	.word	0x00000003
        /*06c0*/ 	.word	0x00013220
        /*06c4*/ 	.short	0x010a
        /*06c6*/ 	.byte	0x3f
	.zero		1


	//   ....[72]....
        /*06c8*/ 	.word	0x0000de50
        /*06cc*/ 	.word	0x00000003
        /*06d0*/ 	.word	0x00013280
        /*06d4*/ 	.short	0x010a
        /*06d6*/ 	.byte	0x3f
	.zero		1


	//   ....[73]....
        /*06d8*/ 	.word	0x0000dea0
        /*06dc*/ 	.word	0x00000003
        /*06e0*/ 	.word	0x00013240
        /*06e4*/ 	.short	0x010a
        /*06e6*/ 	.byte	0x3f
	.zero		1


	//   ....[74]....
        /*06e8*/ 	.word	0x0000def0
        /*06ec*/ 	.word	0x0000000c
        /*06f0*/ 	.word	0x00013270
        /*06f4*/ 	.short	0x010a
        /*06f6*/ 	.byte	0x3f
	.zero		1


	//   ....[75]....
        /*06f8*/ 	.word	0x0000df40
        /*06fc*/ 	.word	0x0000000c
        /*0700*/ 	.word	0x00013260
        /*0704*/ 	.short	0x010a
        /*0706*/ 	.byte	0x3f
	.zero		1


	//   ....[76]....
        /*0708*/ 	.word	0x0000df90
        /*070c*/ 	.word	0x00000002
        /*0710*/ 	.word	0x00013270
        /*0714*/ 	.short	0x010a
        /*0716*/ 	.byte	0x3f
	.zero		1


	//   ....[77]....
        /*0718*/ 	.word	0x0000dfe0
        /*071c*/ 	.word	0x00000002
        /*0720*/ 	.word	0x00013260
        /*0724*/ 	.short	0x010a
        /*0726*/ 	.byte	0x3f
	.zero		1


	//   ....[78]....
        /*0728*/ 	.word	0x0000e030
        /*072c*/ 	.word	0x00000007
        /*0730*/ 	.word	0x00013220
        /*0734*/ 	.short	0x010a
        /*0736*/ 	.byte	0x3f
	.zero		1


	//   ....[79]....
        /*0738*/ 	.word	0x0000e1d0
        /*073c*/ 	.word	0x00000005
        /*0740*/ 	.word	0x00000000
        /*0744*/ 	.short	0x010a
        /*0746*/ 	.byte	0x3f
	.zero		1


	//   ....[80]....
        /*0748*/ 	.word	0x0000e220
        /*074c*/ 	.word	0x00000003
        /*0750*/ 	.word	0x00000000
        /*0754*/ 	.short	0x010a
        /*0756*/ 	.byte	0x3f
	.zero		1


	//   ....[81]....
        /*0758*/ 	.word	0x0000e270
        /*075c*/ 	.word	0x00000003
        /*0760*/ 	.word	0x00013260
        /*0764*/ 	.short	0x010a
        /*0766*/ 	.byte	0x3f
	.zero		1


	//   ....[82]....
        /*0768*/ 	.word	0x0000e2c0
        /*076c*/ 	.word	0x00000005
        /*0770*/ 	.word	0x00013260
        /*0774*/ 	.short	0x010a
        /*0776*/ 	.byte	0x3f
	.zero		1


	//   ....[83]....
        /*0778*/ 	.word	0x0000e310
        /*077c*/ 	.word	0x00000003
        /*0780*/ 	.word	0x00013280
        /*0784*/ 	.short	0x010a
        /*0786*/ 	.byte	0x3f
	.zero		1


	//----- nvinfo : EIATTR_NUM_MBARRIERS
	.align		4
.L_265:
        /*0788*/ 	.byte	0x03, 0x38
        /*078a*/ 	.short	0x0016


	//----- nvinfo : EIATTR_EXIT_INSTR_OFFSETS
	.align		4
        /*078c*/ 	.byte	0x04, 0x1c
        /*078e*/ 	.short	(.L_267 - .L_266)


	//   ....[0]....
.L_266:
        /*0790*/ 	.word	0x00000a00


	//   ....[1]....
        /*0794*/ 	.word	0x0000ae50


	//   ....[2]....
        /*0798*/ 	.word	0x0000d9b0


	//----- nvinfo : EIATTR_MAX_THREADS
	.align		4
.L_267:
        /*079c*/ 	.byte	0x04, 0x05
        /*079e*/ 	.short	(.L_269 - .L_268)
.L_268:
        /*07a0*/ 	.word	0x00000200
        /*07a4*/ 	.word	0x00000001
        /*07a8*/ 	.word	0x00000001


	//----- nvinfo : EIATTR_CRS_STACK_SIZE
	.align		4
.L_269:
        /*07ac*/ 	.byte	0x04, 0x1e
        /*07ae*/ 	.short	(.L_271 - .L_270)
.L_270:
        /*07b0*/ 	.word	0x00000000


	//----- nvinfo : EIATTR_CBANK_PARAM_SIZE
	.align		4
.L_271:
        /*07b4*/ 	.byte	0x03, 0x19
        /*07b6*/ 	.short	0x0bf0


	//----- nvinfo : EIATTR_PARAM_CBANK
	.align		4
        /*07b8*/ 	.byte	0x04, 0x0a
        /*07ba*/ 	.short	(.L_273 - .L_272)
	.align		4
.L_272:
        /*07bc*/ 	.word	index@(.nv.constant0._ZN7cutlass13device_kernelIN5flash11enable_sm90INS1_16FlashAttnFwdSm90INS1_25CollectiveMainloopFwdSm90ILi2EN4cute5tupleIJNS5_1CILi1EEES8_S8_EEENS6_IJNS7_ILi192EEENS7_ILi160EEENS7_ILi64EEEEEELi64ENS_12float_e4m3_tEfNS_4arch4Sm90ELb1ELb0ELb0ELb0ELb0ELb0ELb0ELb1ELb1ELb0ELb0ELb0EEENS1_21CollectiveEpilogueFwdINS6_IJSA_SC_SB_EEES9_NS_10bfloat16_tESG_Li384ELb0ELb0ELb0ELb1EEENS1_30DynamicPersistentTileSchedulerILi384ELi128ELb0ELb0ELb1EEEEEEEEEvNT_6ParamsE)
        /*07c0*/ 	.short	0x0210
        /*07c2*/ 	.short	0x0bf0


	//----- nvinfo : EIATTR_SW_WAR
	.align		4
.L_273:
        /*07c4*/ 	.byte	0x04, 0x36
        /*07c6*/ 	.short	(.L_275 - .L_274)
.L_274:
        /*07c8*/ 	.word	0x00000008
.L_275:


//--------------------- .nv.info._ZN7cutlass13device_kernelIN5flash11enable_sm90INS1_16FlashAttnFwdSm90INS1_25CollectiveMainloopFwdSm90ILi2EN4cute5tupleIJNS5_1CILi1EEES8_S8_EEENS6_IJNS7_ILi192EEENS7_ILi160EEENS7_ILi64EEEEEELi64ENS_12float_e4m3_tEfNS_4arch4Sm90ELb1ELb0ELb0ELb1ELb0ELb0ELb0ELb1ELb1ELb0ELb0ELb0EEENS1_21CollectiveEpilogueFwdINS6_IJSA_SC_SB_EEES9_NS_10bfloat16_tESG_Li384ELb1ELb0ELb0ELb1EEENS1_36VarlenDynamicPersistentTileSchedulerILi192ELi160ELi384ELi128ELb0ELb0ELb1ELb1ELb1ELb1EEEEEEEEEvNT_6ParamsE --------------------------
	.section	.nv.info._ZN7cutlass13device_kernelIN5flash11enable_sm90INS1_16FlashAttnFwdSm90INS1_25CollectiveMainloopFwdSm90ILi2EN4cute5tupleIJNS5_1CILi1EEES8_S8_EEENS6_IJNS7_ILi192EEENS7_ILi160EEENS7_ILi64EEEEEELi64ENS_12float_e4m3_tEfNS_4arch4Sm90ELb1ELb0ELb0ELb1ELb0ELb0ELb0ELb1ELb1ELb0ELb0ELb0EEENS1_21CollectiveEpilogueFwdINS6_IJSA_SC_SB_EEES9_NS_10bfloat16_tESG_Li384ELb1ELb0ELb0ELb1EEENS1_36VarlenDynamicPersistentTileSchedulerILi192ELi160ELi384ELi128ELb0ELb0ELb1ELb1ELb1ELb1EEEEEEEEEvNT_6ParamsE,"",@"SHT_CUDA_INFO"
	.sectionflags	@""
	.align	4


	//----- nvinfo : EIATTR_CUDA_API_VERSION
	.align		4
        /*0000*/ 	.byte	0x04, 0x37
        /*0002*/ 	.short	(.L_277 - .L_276)
.L_276:
        /*0004*/ 	.word	0x00000082


	//----- nvinfo : EIATTR_KPARAM_INFO
	.align		4
.L_277:
        /*0008*/ 	.byte	0x04, 0x17
        /*000a*/ 	.short	(.L_279 - .L_278)
.L_278:
        /*000c*/ 	.word	0x00000000
        /*0010*/ 	.short	0x0000
        /*0012*/ 	.short	0x0070
        /*0014*/ 	.byte	0x00, 0xf0, 0x01, 0x28


	//----- nvinfo : EIATTR_SPARSE_MMA_MASK
	.align		4
.L_279:
        /*0018*/ 	.byte	0x03, 0x50
        /*001a*/ 	.short	0x0000


	//----- nvinfo : EIATTR_MAXREG_COUNT
	.align		4
        /*001c*/ 	.byte	0x03, 0x1b
        /*001e*/ 	.short	0x0080


	//----- nvinfo : EIATTR_NUM_BARRIERS
	.align		4
        /*0020*/ 	.byte	0x02, 0x4c
        /*0022*/ 	.byte	0x09
	.zero		1


	//----- nvinfo : EIATTR_EXTERNS
	.align		4
        /*0024*/ 	.byte	0x04, 0x0f
        /*0026*/ 	.short	(.L_281 - .L_280)


	//   ....[0]....
	.align		4
.L_280:
        /*0028*/ 	.word	index@(__assertfail)


	//----- nvinfo : EIATTR_ANNOTATIONS
	.align		4
.L_281:
        /*002c*/ 	.byte	0x04, 0x55
        /*002e*/ 	.short	(.L_283 - .L_282)


	//   ....[0]....
.L_282:
        /*0030*/ 	.word	0x00000001
        /*0034*/ 	.byte	0x50, 0xbb, 0x00, 0x00, 0x01, 0x00, 0x00, 0x00, 0x00, 0xef, 0x00, 0x00


	//----- nvinfo : EIATTR_MERCURY_ISA_VERSION
	.align		4
.L_283:
        /*0040*/ 	.byte	0x03, 0x5f
        /*0042*/ 	.short	0x0101


	//----- nvinfo : EIATTR_UNUSED_LOAD_BYTE_OFFSET
	.align		4
        /*0044*/ 	.byte	0x04, 0x44
        /*0046*/ 	.short	(.L_285 - .L_284)


	//   ....[0]....
.L_284:
        /*0048*/ 	.word	0x00000a30
        /*004c*/ 	.word	0x0000fff0


	//   ....[1]....
        /*0050*/ 	.word	0x00009e30
        /*0054*/ 	.word	0x0000fff0


	//----- nvinfo : EIATTR_INT_WARP_WIDE_INSTR_OFFSETS
	.align		4
.L_285:
        /*0058*/ 	.byte	0x04, 0x31
        /*005a*/ 	.short	(.L_287 - .L_286)


	//   ....[0]....
.L_286:
        /*005c*/ 	.word	0x00000160


	//   ....[1]....
        /*0060*/ 	.word	0x000001a0


	//   ....[2]....
        /*0064*/ 	.word	0x00000210


	//   ....[3]....
        /*0068*/ 	.word	0x0000cee0


	//   ....[4]....
        /*006c*/ 	.word	0x0000cf70


	//   ....[5]....
        /*0070*/ 	.word	0x0000d670


	//   ....[6]....
        /*0074*/ 	.word	0x0000e9c0


	//   ....[7]....
        /*0078*/ 	.word	0x0000ea50


	//----- nvinfo : EIATTR_COOP_GROUP_MASK_REGIDS
	.align		4
.L_287:
        /*007c*/ 	.byte	0x04, 0x29
        /*007e*/ 	.short	(.L_289 - .L_288)


	//   ....[0]....
.L_288:
        /*0080*/ 	.word	0xffffffff


	//   ....[1]....
        /*0084*/ 	.word	0xffffffff


	//   ....[2]....
        /*0088*/ 	.word	0xffffffff


	//   ....[3]....
        /*008c*/ 	.word	0xffffffff


	//   ....[4]....
        /*0090*/ 	.word	0xffffffff


	//   ....[5]....
        /*0094*/ 	.word	0xffffffff


	//   ....[6]....
        /*0098*/ 	.word	0xffffffff


	//   ....[7]....
        /*009c*/ 	.word	0xffffffff


	//   ....[8]....
        /*00a0*/ 	.word	0xffffffff


	//   ....[9]....
        /*00a4*/ 	.word	0xffffffff


	//   ....[10]....
        /*00a8*/ 	.word	0xffffffff


	//   ....[11]....
        /*00ac*/ 	.word	0xffffffff


	//   ....[12]....
        /*00b0*/ 	.word	0xffffffff


	//   ....[13]....
        /*00b4*/ 	.word	0xffffffff


	//   ....[14]....
        /*00b8*/ 	.word	0xffffffff


	//   ....[15]....
        /*00bc*/ 	.word	0xffffffff


	//   ....[16]....
        /*00c0*/ 	.word	0xffffffff


	//   ....[17]....
        /*00c4*/ 	.word	0xffffffff


	//   ....[18]....
        /*00c8*/ 	.word	0xffffffff


	//   ....[19]....
        /*00cc*/ 	.word	0xffffffff


	//   ....[20]....
        /*00d0*/ 	.word	0xffffffff


	//   ....[21]....
        /*00d4*/ 	.word	0xffffffff


	//   ....[22]....
        /*00d8*/ 	.word	0xffffffff


	//   ....[23]....
        /*00dc*/ 	.word	0xffffffff


	//   ....[24]....
        /*00e0*/ 	.word	0xffffffff


	//   ....[25]....
        /*00e4*/ 	.word	0xffffffff


	//   ....[26]....
        /*00e8*/ 	.word	0xffffffff


	//   ....[27]....
        /*00ec*/ 	.word	0xffffffff


	//   ....[28]....
        /*00f0*/ 	.word	0xffffffff


	//   ....[29]....
        /*00f4*/ 	.word	0xffffffff


	//   ....[30]....
        /*00f8*/ 	.word	0xffffffff


	//   ....[31]....
        /*00fc*/ 	.word	0xffffffff


	//   ....[32]....
        /*0100*/ 	.word	0xffffffff


	//   ....[33]....
        /*0104*/ 	.word	0xffffffff


	//   ....[34]....
        /*0108*/ 	.word	0xffffffff


	//   ....[35]....
        /*010c*/ 	.word	0xffffffff


	//   ....[36]....
        /*0110*/ 	.word	0xffffffff


	//   ....[37]....
        /*0114*/ 	.word	0xffffffff


	//   ....[38]....
        /*0118*/ 	.word	0xffffffff


	//   ....[39]....
        /*011c*/ 	.word	0xffffffff


	//   ....[40]....
        /*0120*/ 	.word	0xffffffff


	//   ....[41]....
        /*0124*/ 	.word	0xffffffff


	//   ....[42]....
        /*0128*/ 	.word	0xffffffff


	//   ....[43]....
        /*012c*/ 	.word	0xffffffff


	//   ....[44]....
        /*0130*/ 	.word	0xffffffff


	//   ....[45]....
        /*0134*/ 	.word	0xffffffff


	//   ....[46]....
        /*0138*/ 	.word	0xffffffff


	//   ....[47]....
        /*013c*/ 	.word	0xffffffff


	//   ....[48]....
        /*0140*/ 	.word	0xffffffff


	//   ....[49]....
        /*0144*/ 	.word	0xffffffff


	//   ....[50]....
        /*0148*/ 	.word	0xffffffff


	//   ....[51]....
        /*014c*/ 	.word	0xffffffff


	//   ....[52]....
        /*0150*/ 	.word	0xffffffff


	//   ....[53]....
        /*0154*/ 	.word	0xffffffff


	//   ....[54]....
        /*0158*/ 	.word	0xffffffff


	//   ....[55]....
        /*015c*/ 	.word	0xffffffff


	//   ....[56]....
        /*0160*/ 	.word	0xffffffff


	//   ....[57]....
        /*0164*/ 	.word	0xffffffff


	//   ....[58]....
        /*0168*/ 	.word	0xffffffff


	//   ....[59]....
        /*016c*/ 	.word	0xffffffff


	//   ....[60]....
        /*0170*/ 	.word	0xffffffff


	//   ....[61]....
        /*0174*/ 	.word	0xffffffff


	//   ....[62]....
        /*0178*/ 	.word	0xffffffff


	//   ....[63]....
        /*017c*/ 	.word	0xffffffff


	//   ....[64]....
        /*0180*/ 	.word	0xffffffff


	//   ....[65]....
        /*0184*/ 	.word	0xffffffff


	//   ....[66]....
        /*0188*/ 	.word	0xffffffff


	//   ....[67]....
        /*018c*/ 	.word	0xffffffff


	//   ....[68]....
        /*0190*/ 	.word	0xffffffff


	//   ....[69]....
        /*0194*/ 	.word	0xffffffff


	//   ....[70]....
        /*0198*/ 	.word	0xffffffff


	//   ....[71]....
        /*019c*/ 	.word	0xffffffff


	//   ....[72]....
        /*01a0*/ 	.word	0xffffffff


	//   ....[73]....
        /*01a4*/ 	.word	0xffffffff


	//   ....[74]....
        /*01a8*/ 	.word	0xffffffff


	//   ....[75]....
        /*01ac*/ 	.word	0x0500000f


	//   ....[76]....
        /*01b0*/ 	.word	0x0500000f


	//----- nvinfo : EIATTR_COOP_GROUP_INSTR_OFFSETS
	.align		4
.L_289:
        /*01b4*/ 	.byte	0x04, 0x28
        /*01b6*/ 	.short	(.L_291 - .L_290)


	//   ....[0]....
.L_290:
        /*01b8*/ 	.word	0x00000060


	//   ....[1]....
        /*01bc*/ 	.word	0x00000170


	//   ....[2]....
        /*01c0*/ 	.word	0x000001c0


	//   ....[3]....
        /*01c4*/ 	.word	0x000003f0


	//   ....[4]....
        /*01c8*/ 	.word	0x00000550


	//   ....[5]....
        /*01cc*/ 	.word	0x00000670


	//   ....[6]....
        /*01d0*/ 	.word	0x000007d0


	//   ....[7]....
        /*01d4*/ 	.word	0x000017b0


	//   ....[8]....
        /*01d8*/ 	.word	0x00002870


	//   ....[9]....
        /*01dc*/ 	.word	0x00002930


	//   ....[10]....
        /*01e0*/ 	.word	0x000033b0


	//   ....[11]....
        /*01e4*/ 	.word	0x00003430


	//   ....[12]....
        /*01e8*/ 	.word	0x00005480


	//   ....[13]....
        /*01ec*/ 	.word	0x000055a0


	//   ....[14]....
        /*01f0*/ 	.word	0x000060a0


	//   ....[15]....
        /*01f4*/ 	.word	0x00006100


	//   ....[16]....
        /*01f8*/ 	.word	0x00007e60


	//   ....[17]....
        /*01fc*/ 	.word	0x00007e70


	//   ....[18]....
        /*0200*/ 	.word	0x00007ea0


	//   ....[19]....
        /*0204*/ 	.word	0x00007ed0


	//   ....[20]....
        /*0208*/ 	.word	0x00009890


	//   ....[21]....
        /*020c*/ 	.word	0x000098a0


	//   ....[22]....
        /*0210*/ 	.word	0x00009920


	//   ....[23]....
        /*0214*/ 	.word	0x00009930


	//   ....[24]....
        /*0218*/ 	.word	0x0000a380


	//   ....[25]....
        /*021c*/ 	.word	0x0000a390


	//   ....[26]....
        /*0220*/ 	.word	0x0000a3a0


	//   ....[27]....
        /*0224*/ 	.word	0x0000a3b0


	//   ....[28]....
        /*0228*/ 	.word	0x0000a3c0


	//   ....[29]....
        /*022c*/ 	.word	0x0000a3d0


	//   ....[30]....
        /*0230*/ 	.word	0x0000a3e0


	//   ....[31]....
        /*0234*/ 	.word	0x0000a3f0


	//   ....[32]....
        /*0238*/ 	.word	0x0000a420


	//   ....[33]....
        /*023c*/ 	.word	0x0000a430


	//   ....[34]....
        /*0240*/ 	.word	0x0000a460


	//   ....[35]....
        /*0244*/ 	.word	0x0000a490


	//   ....[36]....
        /*0248*/ 	.word	0x0000a4d0


	//   ....[37]....
        /*024c*/ 	.word	0x0000a4f0


	//   ....[38]....
        /*0250*/ 	.word	0x0000a520


	//   ....[39]....
        /*0254*/ 	.word	0x0000a530


	//   ....[40]....
        /*0258*/ 	.word	0x0000bb10


	//   ....[41]....
        /*025c*/ 	.word	0x0000bd00


	//   ....[42]....
        /*0260*/ 	.word	0x0000bd30


	//   ....[43]....
        /*0264*/ 	.word	0x0000bd60


	//   ....[44]....
        /*0268*/ 	.word	0x0000bd90


	//   ....[45]....
        /*026c*/ 	.word	0x0000bdc0


	//   ....[46]....
        /*0270*/ 	.word	0x0000be00


	//   ....[47]....
        /*0274*/ 	.word	0x0000bf80


	//   ....[48]....
        /*0278*/ 	.word	0x0000bfb0


	//   ....[49]....
        /*027c*/ 	.word	0x0000bfe0


	//   ....[50]....
        /*0280*/ 	.word	0x0000c010


	//   ....[51]....
        /*0284*/ 	.word	0x0000c040


	//   ....[52]....
        /*0288*/ 	.word	0x0000c080


	//   ....[53]....
        /*028c*/ 	.word	0x0000c110


	//   ....[54]....
        /*0290*/ 	.word	0x0000c1a0


	//   ....[55]....
        /*0294*/ 	.word	0x0000c250


	//   ....[56]....
        /*0298*/ 	.word	0x0000d750


	//   ....[57]....
        /*029c*/ 	.word	0x0000f0c0


	//   ....[58]....
        /*02a0*/ 	.word	0x0000f0f0


	//   ....[59]....
        /*02a4*/ 	.word	0x0000f120


	//   ....[60]....
        /*02a8*/ 	.word	0x0000f160


	//   ....[61]....
        /*02ac*/ 	.word	0x0000f170


	//   ....[62]....
        /*02b0*/ 	.word	0x0000f1a0


	//   ....[63]....
        /*02b4*/ 	.word	0x0000f1d0


	//   ....[64]....
        /*02b8*/ 	.word	0x0000f1e0


	//   ....[65]....
        /*02bc*/ 	.word	0x0000f320


	//   ....[66]....
        /*02c0*/ 	.word	0x0000f350


	//   ....[67]....
        /*02c4*/ 	.word	0x0000f380


	//   ....[68]....
        /*02c8*/ 	.word	0x0000f3b0


	//   ....[69]....
        /*02cc*/ 	.word	0x0000f3e0


	//   ....[70]....
        /*02d0*/ 	.word	0x0000f420


	//   ....[71]....
        /*02d4*/ 	.word	0x0000f4d0


	//   ....[72]....
        /*02d8*/ 	.word	0x0000f570


	//   ....[73]....
        /*02dc*/ 	.word	0x0000f620


	//   ....[74]....
        /*02e0*/ 	.word	0x0000fc20


	//   ....[75]....
        /*02e4*/ 	.word	0x000101f0


	//   ....[76]....
        /*02e8*/ 	.word	0x00010660


	//----- nvinfo : EIATTR_REG_RECONFIG
	.align		4
.L_291:
        /*02ec*/ 	.byte	0x01, 0x54
	.zero		2


	//----- nvinfo : EIATTR_SYSCALL_OFFSETS
	.align		4
        /*02f0*/ 	.byte	0x04, 0x46
        /*02f2*/ 	.short	(.L_293 - .L_292)


	//   ....[0]....
.L_292:
        /*02f4*/ 	.word	0x00001990


	//   ....[1]....
        /*02f8*/ 	.word	0x0000d100


	//   ....[2]....
        /*02fc*/ 	.word	0x0000d240


	//   ....[3]....
        /*0300*/ 	.word	0x0000d380


	//   ....[4]....
        /*0304*/ 	.word	0x0000d4a0


	//----- nvinfo : EIATTR_MBARRIER_INSTR_OFFSETS
	.align		4
.L_293:
        /*0308*/ 	.byte	0x04, 0x39
        /*030a*/ 	.short	(.L_295 - .L_294)


	//   ....[0]....
.L_294:
        /*030c*/ 	.word	0x000002a0
        /*0310*/ 	.word	0x000000ff
        /*0314*/ 	.word	0x00013200
        /*0318*/ 	.short	0x0100
        /*031a*/ 	.byte	0x08
	.zero		1


	//   ....[1]....
        /*031c*/ 	.word	0x000002b0
        /*0320*/ 	.word	0x000000ff
        /*0324*/ 	.word	0x00013220
        /*0328*/ 	.short	0x0100
        /*032a*/ 	.byte	0x08
	.zero		1


	//   ....[2]....
        /*032c*/ 	.word	0x000003a0
        /*0330*/ 	.word	0x000000ff
        /*0334*/ 	.word	0x00013230
        /*0338*/ 	.short	0x0100
        /*033a*/ 	.byte	0x08
	.zero		1


	//   ....[3]....
        /*033c*/ 	.word	0x000003b0
        /*0340*/ 	.word	0x000000ff
        /*0344*/ 	.word	0x00013240
        /*0348*/ 	.short	0x0100
        /*034a*/ 	.byte	0x08
	.zero		1


	//   ....[4]....
        /*034c*/ 	.word	0x000003c0
        /*0350*/ 	.word	0x000000ff
        /*0354*/ 	.word	0x00013238
        /*0358*/ 	.short	0x0100
        /*035a*/ 	.byte	0x08
	.zero		1


	//   ....[5]....
        /*035c*/ 	.word	0x000003d0
        /*0360*/ 	.word	0x000000ff
        /*0364*/ 	.word	0x00013248
        /*0368*/ 	.short	0x0100
        /*036a*/ 	.byte	0x08
	.zero		1


	//   ....[6]....
        /*036c*/ 	.word	0x00000500
        /*0370*/ 	.word	0x000000ff
        /*0374*/ 	.word	0x00013250
        /*0378*/ 	.short	0x0100
        /*037a*/ 	.byte	0x08
	.zero		1


	//   ....[7]....
        /*037c*/ 	.word	0x00000510
        /*0380*/ 	.word	0x000000ff
        /*0384*/ 	.word	0x00013260
        /*0388*/ 	.short	0x0100
        /*038a*/ 	.byte	0x08
	.zero		1


	//   ....[8]....
        /*038c*/ 	.word	0x00000520
        /*0390*/ 	.word	0x000000ff
        /*0394*/ 	.word	0x00013258
        /*0398*/ 	.short	0x0100
        /*039a*/ 	.byte	0x08
	.zero		1


	//   ....[9]....
        /*039c*/ 	.word	0x00000530
        /*03a0*/ 	.word	0x000000ff
        /*03a4*/ 	.word	0x00013268
        /*03a8*/ 	.short	0x0100
        /*03aa*/ 	.byte	0x08
	.zero		1


	//   ....[10]....
        /*03ac*/ 	.word	0x00000620
        /*03b0*/ 	.word	0x000000ff
        /*03b4*/ 	.word	0x00013270
        /*03b8*/ 	.short	0x0100
        /*03ba*/ 	.byte	0x06
	.zero		1


	//   ....[11]....
        /*03bc*/ 	.word	0x00000630
        /*03c0*/ 	.word	0x000000ff
        /*03c4*/ 	.word	0x00013280
        /*03c8*/ 	.short	0x0100
        /*03ca*/ 	.byte	0x06
	.zero		1


	//   ....[12]....
        /*03cc*/ 	.word	0x00000640
        /*03d0*/ 	.word	0x000000ff
        /*03d4*/ 	.word	0x00013278
        /*03d8*/ 	.short	0x0100
        /*03da*/ 	.byte	0x06
	.zero		1


	//   ....[13]....
        /*03dc*/ 	.word	0x00000650
        /*03e0*/ 	.word	0x000000ff
        /*03e4*/ 	.word	0x00013288
        /*03e8*/ 	.short	0x0100
        /*03ea*/ 	.byte	0x06
	.zero		1


	//   ....[14]....
        /*03ec*/ 	.word	0x00000780
        /*03f0*/ 	.word	0x000000ff
        /*03f4*/ 	.word	0x00013290
        /*03f8*/ 	.short	0x0100
        /*03fa*/ 	.byte	0x08
	.zero		1


	//   ....[15]....
        /*03fc*/ 	.word	0x00000790
        /*0400*/ 	.word	0x000000ff
        /*0404*/ 	.word	0x000132a0
        /*0408*/ 	.short	0x0100
        /*040a*/ 	.byte	0x08
	.zero		1


	//   ....[16]....
        /*040c*/ 	.word	0x000007a0
        /*0410*/ 	.word	0x000000ff
        /*0414*/ 	.word	0x00013298
        /*0418*/ 	.short	0x0100
        /*041a*/ 	.byte	0x08
	.zero		1


	//   ....[17]....
        /*041c*/ 	.word	0x000007b0
        /*0420*/ 	.word	0x000000ff
        /*0424*/ 	.word	0x000132a8
        /*0428*/ 	.short	0x0100
        /*042a*/ 	.byte	0x08
	.zero		1


	//   ....[18]....
        /*042c*/ 	.word	0x000008e0
        /*0430*/ 	.word	0x000000ff
        /*0434*/ 	.word	0x000132b0
        /*0438*/ 	.short	0x0100
        /*043a*/ 	.byte	0x08
	.zero		1


	//   ....[19]....
        /*043c*/ 	.word	0x000008f0
        /*0440*/ 	.word	0x000000ff
        /*0444*/ 	.word	0x000132c0
        /*0448*/ 	.short	0x0100
        /*044a*/ 	.byte	0x08
	.zero		1


	//   ....[20]....
        /*044c*/ 	.word	0x00000900
        /*0450*/ 	.word	0x000000ff
        /*0454*/ 	.word	0x000132b8
        /*0458*/ 	.short	0x0100
        /*045a*/ 	.byte	0x08
	.zero		1


	//   ....[21]....
        /*045c*/ 	.word	0x00000910
        /*0460*/ 	.word	0x000000ff
        /*0464*/ 	.word	0x000132c8
        /*0468*/ 	.short	0x0100
        /*046a*/ 	.byte	0x08
	.zero		1


	//   ....[22]....
        /*046c*/ 	.word	0x00001a10
        /*0470*/ 	.word	0x000000ff
        /*0474*/ 	.word	0x00013200
        /*0478*/ 	.short	0x010a
        /*047a*/ 	.byte	0x2d
	.zero		1


	//   ....[23]....
        /*047c*/ 	.word	0x00001a90
        /*0480*/ 	.word	0x00000003
        /*0484*/ 	.word	0x00013230
        /*0488*/ 	.short	0x010a
        /*048a*/ 	.byte	0x3f
	.zero		1


	//   ....[24]....
        /*048c*/ 	.word	0x00001ad0
        /*0490*/ 	.word	0x00000003
        /*0494*/ 	.word	0x00013230
        /*0498*/ 	.short	0x010a
        /*049a*/ 	.byte	0x3f
	.zero		1


	//   ....[25]....
        /*049c*/ 	.word	0x00003760
        /*04a0*/ 	.word	0x00000038
        /*04a4*/ 	.word	0x00000000
        /*04a8*/ 	.short	0x0101
        /*04aa*/ 	.byte	0x3f
	.zero		1


	//   ....[26]....
        /*04ac*/ 	.word	0x00004610
        /*04b0*/ 	.word	0x000000ff
        /*04b4*/ 	.word	0x00013230
        /*04b8*/ 	.short	0x010a
        /*04ba*/ 	.byte	0x14
	.zero		1


	//   ....[27]....
        /*04bc*/ 	.word	0x00004650
        /*04c0*/ 	.word	0x000000ff
        /*04c4*/ 	.word	0x00013230
        /*04c8*/ 	.short	0x010a
        /*04ca*/ 	.byte	0x14
	.zero		1


	//   ....[28]....
        /*04cc*/ 	.word	0x00004aa0
        /*04d0*/ 	.word	0x000000ff
        /*04d4*/ 	.word	0x00013250
        /*04d8*/ 	.short	0x010a
        /*04da*/ 	.byte	0x0b
	.zero		1


	//   ....[29]....
        /*04dc*/ 	.word	0x00004ae0
        /*04e0*/ 	.word	0x000000ff
        /*04e4*/ 	.word	0x00013250
        /*04e8*/ 	.short	0x010a
        /*04ea*/ 	.byte	0x0b
	.zero		1


	//   ....[30]....
        /*04ec*/ 	.word	0x00006b90
        /*04f0*/ 	.word	0x00000003
        /*04f4*/ 	.word	0x00000000
        /*04f8*/ 	.short	0x0101
        /*04fa*/ 	.byte	0x3f
	.zero		1


	//   ....[31]....
        /*04fc*/ 	.word	0x00006e40
        /*0500*/ 	.word	0x000000ff
        /*0504*/ 	.word	0x00000000
        /*0508*/ 	.short	0x0101
        /*050a*/ 	.byte	0x06
	.zero		1


	//   ....[32]....
        /*050c*/ 	.word	0x00007370
        /*0510*/ 	.word	0x000000ff
        /*0514*/ 	.word	0x00013230
        /*0518*/ 	.short	0x010a
        /*051a*/ 	.byte	0x06
	.zero		1


	//   ....[33]....
        /*051c*/ 	.word	0x000073b0
        /*0520*/ 	.word	0x000000ff
        /*0524*/ 	.word	0x00013230
        /*0528*/ 	.short	0x010a
        /*052a*/ 	.byte	0x06
	.zero		1


	//   ....[34]....
        /*052c*/ 	.word	0x00007800
        /*0530*/ 	.word	0x000000ff
        /*0534*/ 	.word	0x00013250
        /*0538*/ 	.short	0x010a
        /*053a*/ 	.byte	0x0b
	.zero		1


	//   ....[35]....
        /*053c*/ 	.word	0x00007840
        /*0540*/ 	.word	0x000000ff
        /*0544*/ 	.word	0x00013250
        /*0548*/ 	.short	0x010a
        /*054a*/ 	.byte	0x0b
	.zero		1


	//   ....[36]....
        /*054c*/ 	.word	0x00008da0
        /*0550*/ 	.word	0x00000003
        /*0554*/ 	.word	0x00000000
        /*0558*/ 	.short	0x0101
        /*055a*/ 	.byte	0x3f
	.zero		1


	//   ....[37]....
        /*055c*/ 	.word	0x000090b0
        /*0560*/ 	.word	0x000000ff
        /*0564*/ 	.word	0x00000000
        /*0568*/ 	.short	0x0101
        /*056a*/ 	.byte	0x06
	.zero		1


	//   ....[38]....
        /*056c*/ 	.word	0x00009560
        /*0570*/ 	.word	0x000000ff
        /*0574*/ 	.word	0x00013250
        /*0578*/ 	.short	0x010a
        /*057a*/ 	.byte	0x0e
	.zero		1


	//   ....[39]....
        /*057c*/ 	.word	0x000095a0
        /*0580*/ 	.word	0x000000ff
        /*0584*/ 	.word	0x00013250
        /*0588*/ 	.short	0x010a
        /*058a*/ 	.byte	0x0e
	.zero		1


	//   ....[40]....
        /*058c*/ 	.word	0x00009c10
        /*0590*/ 	.word	0x000000ff
        /*0594*/ 	.word	0x00000000
        /*0598*/ 	.short	0x0101
        /*059a*/ 	.byte	0x04
	.zero		1


	//   ....[41]....
        /*059c*/ 	.word	0x0000acc0
        /*05a0*/ 	.word	0x00000000
        /*05a4*/ 	.word	0x00000000
        /*05a8*/ 	.short	0x0101
        /*05aa*/ 	.byte	0x3f
	.zero		1


	//   ....[42]....
        /*05ac*/ 	.word	0x0000d960
        /*05b0*/ 	.word	0x00000005
        /*05b4*/ 	.word	0x00013280
        /*05b8*/ 	.short	0x010a
        /*05ba*/ 	.byte	0x3f
	.zero		1


	//   ....[43]....
        /*05bc*/ 	.word	0x0000db00
        /*05c0*/ 	.word	0x00000005
        /*05c4*/ 	.word	0x00013240
        /*05c8*/ 	.short	0x010a
        /*05ca*/ 	.byte	0x3f
	.zero		1


	//   ....[44]....
        /*05cc*/ 	.word	0x0000de00
        /*05d0*/ 	.word	0x000000ff
        /*05d4*/ 	.word	0x00013220
        /*05d8*/ 	.short	0x010a
        /*05da*/ 	.byte	0x29
	.zero		1


	//   ....[45]....
        /*05dc*/ 	.word	0x0000e080
        /*05e0*/ 	.word	0x00000009
        /*05e4*/ 	.word	0x00013280
        /*05e8*/ 	.short	0x010a
        /*05ea*/ 	.byte	0x3f
	.zero		1


	//   ....[46]....
        /*05ec*/ 	.word	0x0000e2f0
        /*05f0*/ 	.word	0x00000009
        /*05f4*/ 	.word	0x00013240
        /*05f8*/ 	.short	0x010a
        /*05fa*/ 	.byte	0x3f
	.zero		1


	//   ....[47]....
        /*05fc*/ 	.word	0x0000e5c0
        /*0600*/ 	.word	0x0000000c
        /*0604*/ 	.word	0x00013270
        /*0608*/ 	.short	0x010a
        /*060a*/ 	.byte	0x3f
	.zero		1


	//   ....[48]....
        /*060c*/ 	.word	0x0000e630
        /*0610*/ 	.word	0x0000000c
        /*0614*/ 	.word	0x00013260
        /*0618*/ 	.short	0x010a
        /*061a*/ 	.byte	0x3f
	.zero		1


	//   ....[49]....
        /*061c*/ 	.word	0x0000e8f0
        /*0620*/ 	.word	0x0000000c
        /*0624*/ 	.word	0x00013250
        /*0628*/ 	.short	0x0101
        /*062a*/ 	.byte	0x3f
	.zero		1


	//   ....[50]....
        /*062c*/ 	.word	0x0000e960
        /*0630*/ 	.word	0x00000003
        /*0634*/ 	.word	0x00000000
        /*0638*/ 	.short	0x0101
        /*063a*/ 	.byte	0x3f
	.zero		1


	//   ....[51]....
        /*063c*/ 	.word	0x0000eb20
        /*0640*/ 	.word	0x00000002
        /*0644*/ 	.word	0x00013270
        /*0648*/ 	.short	0x010a
        /*064a*/ 	.byte	0x3f
	.zero		1


	//   ....[52]....
        /*064c*/ 	.word	0x0000eb90
        /*0650*/ 	.word	0x00000002
        /*0654*/ 	.word	0x00013260
        /*0658*/ 	.short	0x010a
        /*065a*/ 	.byte	0x3f
	.zero		1


	//   ....[53]....
        /*065c*/ 	.word	0x0000ee50
        /*0660*/ 	.word	0x00000002
        /*0664*/ 	.word	0x00013250
        /*0668*/ 	.short	0x0101
        /*066a*/ 	.byte	0x3f
	.zero		1


	//   ....[54]....
        /*066c*/ 	.word	0x0000eec0
        /*0670*/ 	.word	0x00000000
        /*0674*/ 	.word	0x00000000
        /*0678*/ 	.short	0x0101
        /*067a*/ 	.byte	0x3f
	.zero		1


	//   ....[55]....
        /*067c*/ 	.word	0x0000fba0
        /*0680*/ 	.word	0x00000007
        /*0684*/ 	.word	0x00013220
        /*0688*/ 	.short	0x010a
        /*068a*/ 	.byte	0x3f
	.zero		1


	//   ....[56]....
        /*068c*/ 	.word	0x0000fd40
        /*0690*/ 	.word	0x00000005
        /*0694*/ 	.word	0x00000000
        /*0698*/ 	.short	0x010a
        /*069a*/ 	.byte	0x3f
	.zero		1


	//   ....[57]....
        /*069c*/ 	.word	0x0000fdb0
        /*06a0*/ 	.word	0x00000003
        /*06a4*/ 	.word	0x00000000
        /*06a8*/ 	.short	0x010a
        /*06aa*/ 	.byte	0x3f
	.zero		1


	//   ....[58]....
        /*06ac*/ 	.word	0x0000fe00
        /*06b0*/ 	.word	0x00000003
        /*06b4*/ 	.word	0x00013260
        /*06b8*/ 	.short	0x010a
        /*06ba*/ 	.byte	0x3f
	.zero		1


	//   ....[59]....
        /*06bc*/ 	.word	0x0000fe50
        /*06c0*/ 	.word	0x00000005
        /*06c4*/ 	.word	0x00013260
        /*06c8*/ 	.short	0x010a
        /*06ca*/ 	.byte	0x3f
	.zero		1


	//   ....[60]....
        /*06cc*/ 	.word	0x0000fe90
        /*06d0*/ 	.word	0x00000003
        /*06d4*/ 	.word	0x00013280
        /*06d8*/ 	.short	0x010a
        /*06da*/ 	.byte	0x3f
	.zero		1


	//   ....[61]....
        /*06dc*/ 	.word	0x0000feb0
        /*06e0*/ 	.word	0x00000005
        /*06e4*/ 	.word	0x00013280
        /*06e8*/ 	.short	0x010a
        /*06ea*/ 	.byte	0x3f
	.zero		1


	//   ....[62]....
        /*06ec*/ 	.word	0x0000ff20
        /*06f0*/ 	.word	0x00000003
        /*06f4*/ 	.word	0x00013200
        /*06f8*/ 	.short	0x010a
        /*06fa*/ 	.byte	0x3f
	.zero		1


	//   ....[63]....
        /*06fc*/ 	.word	0x0000ff70
        /*0700*/ 	.word	0x00000003
        /*0704*/ 	.word	0x00013230
        /*0708*/ 	.short	0x010a
        /*070a*/ 	.byte	0x3f
	.zero		1


	//   ....[64]....
        /*070c*/ 	.word	0x0000ffd0
        /*0710*/ 	.word	0x00000009
        /*0714*/ 	.word	0x00013230
        /*0718*/ 	.short	0x010a
        /*071a*/ 	.byte	0x3f
	.zero		1


	//   ....[65]....
        /*071c*/ 	.word	0x00010030
        /*0720*/ 	.word	0x00000009
        /*0724*/ 	.word	0x00013250
        /*0728*/ 	.short	0x010a
        /*072a*/ 	.byte	0x3f
	.zero		1


	//   ....[66]....
        /*072c*/ 	.word	0x00010090
        /*0730*/ 	.word	0x0000000b
        /*0734*/ 	.word	0x00013230
        /*0738*/ 	.short	0x010a
        /*073a*/ 	.byte	0x3f
	.zero		1


	//   ....[67]....
        /*073c*/ 	.word	0x000100f0
        /*0740*/ 	.word	0x0000000b
        /*0744*/ 	.word	0x00013250
        /*0748*/ 	.short	0x010a
        /*074a*/ 	.byte	0x3f
	.zero		1


	//   ....[68]....
        /*074c*/ 	.word	0x00010150
        /*0750*/ 	.word	0x00000006
        /*0754*/ 	.word	0x00013250
        /*0758*/ 	.short	0x010a
        /*075a*/ 	.byte	0x3f
	.zero		1


	//   ....[69]....
        /*075c*/ 	.word	0x000102a0
        /*0760*/ 	.word	0x00000005
        /*0764*/ 	.word	0x00013280
        /*0768*/ 	.short	0x010a
        /*076a*/ 	.byte	0x3f
	.zero		1


	//   ....[70]....
        /*076c*/ 	.word	0x000102f0
        /*0770*/ 	.word	0x00000005
        /*0774*/ 	.word	0x00013240
        /*0778*/ 	.short	0x010a
        /*077a*/ 	.byte	0x3f
	.zero		1


	//   ....[71]....
        /*077c*/ 	.word	0x00010350
        /*0780*/ 	.word	0x00000003
        /*0784*/ 	.word	0x00013220
        /*0788*/ 	.short	0x010a
        /*078a*/ 	.byte	0x3f
	.zero		1


	//   ....[72]....
        /*078c*/ 	.word	0x000103a0
        /*0790*/ 	.word	0x00000009
        /*0794*/ 	.word	0x00013280
        /*0798*/ 	.short	0x010a
        /*079a*/ 	.byte	0x3f
	.zero		1


	//   ....[73]....
        /*079c*/ 	.word	0x000103f0
        /*07a0*/ 	.word	0x00000009
        /*07a4*/ 	.word	0x00013240
        /*07a8*/ 	.short	0x010a
        /*07aa*/ 	.byte	0x3f
	.zero		1


	//   ....[74]....
        /*07ac*/ 	.word	0x00010440
        /*07b0*/ 	.word	0x0000000c
        /*07b4*/ 	.word	0x00013270
        /*07b8*/ 	.short	0x010a
        /*07ba*/ 	.byte	0x3f
	.zero		1


	//   ....[75]....
        /*07bc*/ 	.word	0x00010490
        /*07c0*/ 	.word	0x0000000c
        /*07c4*/ 	.word	0x00013260
        /*07c8*/ 	.short	0x010a
        /*07ca*/ 	.byte	0x3f
	.zero		1


	//   ....[76]....
        /*07cc*/ 	.word	0x000104e0
        /*07d0*/ 	.word	0x00000002
        /*07d4*/ 	.word	0x00013270
        /*07d8*/ 	.short	0x010a
        /*07da*/ 	.byte	0x3f
	.zero		1


	//   ....[77]....
        /*07dc*/ 	.word	0x00010530
        /*07e0*/ 	.word	0x00000002
        /*07e4*/ 	.word	0x00013260
        /*07e8*/ 	.short	0x010a
        /*07ea*/ 	.byte	0x3f
	.zero		1


	//   ....[78]....
        /*07ec*/ 	.word	0x00010580
        /*07f0*/ 	.word	0x00000007
        /*07f4*/ 	.word	0x00013220
        /*07f8*/ 	.short	0x010a
        /*07fa*/ 	.byte	0x3f
	.zero		1


	//   ....[79]....
        /*07fc*/ 	.word	0x00010720
        /*0800*/ 	.word	0x00000005
        /*0804*/ 	.word	0x00000000
        /*0808*/ 	.short	0x010a
        /*080a*/ 	.byte	0x3f
	.zero		1


	//   ....[80]....
        /*080c*/ 	.word	0x00010770
        /*0810*/ 	.word	0x00000003
        /*0814*/ 	.word	0x00000000
        /*0818*/ 	.short	0x010a
        /*081a*/ 	.byte	0x3f
	.zero		1


	//   ....[81]....
        /*081c*/ 	.word	0x000107c0
        /*0820*/ 	.word	0x00000003
        /*0824*/ 	.word	0x00013260
        /*0828*/ 	.short	0x010a
        /*082a*/ 	.byte	0x3f
	.zero		1


	//   ....[82]....
        /*082c*/ 	.word	0x00010810
        /*0830*/ 	.word	0x00000005
        /*0834*/ 	.word	0x00013260
        /*0838*/ 	.short	0x010a
        /*083a*/ 	.byte	0x3f
	.zero		1


	//   ....[83]....
        /*083c*/ 	.word	0x00010860
        /*0840*/ 	.word	0x00000003
        /*0844*/ 	.word	0x00013280
        /*0848*/ 	.short	0x010a
        /*084a*/ 	.byte	0x3f
	.zero		1


	//----- nvinfo : EIATTR_NUM_MBARRIERS
	.align		4
.L_295:
        /*084c*/ 	.byte	0x03, 0x38
        /*084e*/ 	.short	0x0016


	//----- nvinfo : EIATTR_EXIT_INSTR_OFFSETS
	.align		4
        /*0850*/ 	.byte	0x04, 0x1c
        /*0852*/ 	.short	(.L_297 - .L_296)


	//   ....[0]....
.L_296:
        /*0854*/ 	.word	0x00000a70


	//   ....[1]....
        /*0858*/ 	.word	0x0000bad0


	//   ....[2]....
        /*085c*/ 	.word	0x0000ff00


	//----- nvinfo : EIATTR_MAX_THREADS
	.align		4
.L_297:
        /*0860*/ 	.byte	0x04, 0x05
        /*0862*/ 	.short	(.L_299 - .L_298)
.L_298:
        /*0864*/ 	.word	0x00000200
        /*0868*/ 	.word	0x00000001
        /*086c*/ 	.word	0x00000001


	//----- nvinfo : EIATTR_CRS_STACK_SIZE
	.align		4
.L_299:
        /*0870*/ 	.byte	0x04, 0x1e
        /*0872*/ 	.short	(.L_301 - .L_300)
.L_300:
        /*0874*/ 	.word	0x00000000


	//----- nvinfo : EIATTR_CBANK_PARAM_SIZE
	.align		4
.L_301:
        /*0878*/ 	.byte	0x03, 0x19
        /*087a*/ 	.short	0x0a70


	//----- nvinfo : EIATTR_PARAM_CBANK
	.align		4
        /*087c*/ 	.byte	0x04, 0x0a
        /*087e*/ 	.short	(.L_303 - .L_302)
	.align		4
.L_302:
        /*0880*/ 	.word	index@(.nv.constant0._ZN7cutlass13device_kernelIN5flash11enable_sm90INS1_16FlashAttnFwdSm90INS1_25CollectiveMainloopFwdSm90ILi2EN4cute5tupleIJNS5_1CILi1EEES8_S8_EEENS6_IJNS7_ILi192EEENS7_ILi160EEENS7_ILi64EEEEEELi64ENS_12float_e4m3_tEfNS_4arch4Sm90ELb1ELb0ELb0ELb1ELb0ELb0ELb0ELb1ELb1ELb0ELb0ELb0EEENS1_21CollectiveEpilogueFwdINS6_IJSA_SC_SB_EEES9_NS_10bfloat16_tESG_Li384ELb1ELb0ELb0ELb1EEENS1_36VarlenDynamicPersistentTileSchedulerILi192ELi160ELi384ELi128ELb0ELb0ELb1ELb1ELb1ELb1EEEEEEEEEvNT_6ParamsE)
        /*0884*/ 	.short	0x0210
        /*0886*/ 	.short	0x0a70


	//----- nvinfo : EIATTR_SW_WAR
	.align		4
.L_303:
        /*0888*/ 	.byte	0x04, 0x36
        /*088a*/ 	.short	(.L_305 - .L_304)
.L_304:
        /*088c*/ 	.word	0x00000008
.L_305:


//--------------------- .nv.info._ZN7cutlass13device_kernelIN5flash11enable_sm90INS1_16FlashAttnFwdSm90INS1_25CollectiveMainloopFwdSm90ILi2EN4cute5tupleIJNS5_1CILi1EEES8_S8_EEENS6_IJNS7_ILi192EEENS7_ILi160EEENS7_ILi64EEEEEELi64ENS_12float_e4m3_tEfNS_4arch4Sm90ELb1ELb0ELb0ELb1ELb0ELb1ELb0ELb1ELb1ELb0ELb0ELb0EEENS1_21CollectiveEpilogueFwdINS6_IJSA_SC_SB_EEES9_NS_10bfloat16_tESG_Li384ELb1ELb0ELb0ELb1EEENS1_36VarlenDynamicPersistentTileSchedulerILi192ELi160ELi384ELi128ELb0ELb0ELb1ELb1ELb1ELb1EEEEEEEEEvNT_6ParamsE --------------------------
	.section	.nv.info._ZN7cutlass13device_kernelIN5flash11enable_sm90INS1_16FlashAttnFwdSm90INS1_25CollectiveMainloopFwdSm90ILi2EN4cute5tupleIJNS5_1CILi1EEES8_S8_EEENS6_IJNS7_ILi192EEENS7_ILi160EEENS7_ILi64EEEEEELi64ENS_12float_e4m3_tEfNS_4arch4Sm90ELb1ELb0ELb0ELb1ELb0ELb1ELb0ELb1ELb1ELb0ELb0ELb0EEENS1_21CollectiveEpilogueFwdINS6_IJSA_SC_SB_EEES9_NS_10bfloat16_tESG_Li384ELb1ELb0ELb0ELb1EEENS1_36VarlenDynamicPersistentTileSchedulerILi192ELi160ELi384ELi128ELb0ELb0ELb1ELb1ELb1ELb1EEEEEEEEEvNT_6ParamsE,"",@"SHT_CUDA_INFO"
	.sectionflags	@""
	.align	4


	//----- nvinfo : EIATTR_CUDA_API_VERSION
	.align		4
        /*0000*/ 	.byte	0x04, 0x37
        /*0002*/ 	.short	(.L_307 - .L_306)
.L_306:
        /*0004*/ 	.word	0x00000082


	//----- nvinfo : EIATTR_KPARAM_INFO
	.align		4
.L_307:
        /*0008*/ 	.byte	0x04, 0x17
        /*000a*/ 	.short	(.L_309 - .L_308)
.L_308:
        /*000c*/ 	.word	0x00000000
        /*0010*/ 	.short	0x0000
        /*0012*/ 	.short	0x0070
        /*0014*/ 	.byte	0x00, 0xf0, 0x01, 0x28


	//----- nvinfo : EIATTR_SPARSE_MMA_MASK
	.align		4
.L_309:
        /*0018*/ 	.byte	0x03, 0x50
        /*001a*/ 	.short	0x0000


	//----- nvinfo : EIATTR_MAXREG_COUNT
	.align		4
        /*001c*/ 	.byte	0x03, 0x1b
        /*001e*/ 	.short	0x0080


	//----- nvinfo : EIATTR_NUM_BARRIERS
	.align		4
        /*0020*/ 	.byte	0x02, 0x4c
        /*0022*/ 	.byte	0x10
	.zero		1


	//----- nvinfo : EIATTR_EXTERNS
	.align		4
        /*0024*/ 	.byte	0x04, 0x0f
        /*0026*/ 	.short	(.L_311 - .L_310)


	//   ....[0]....
	.align		4
.L_310:
        /*0028*/ 	.word	index@(__assertfail)


	//----- nvinfo : EIATTR_ANNOTATIONS
	.align		4
.L_311:
        /*002c*/ 	.byte	0x04, 0x55
        /*002e*/ 	.short	(.L_313 - .L_312)


	//   ....[0]....
.L_312:
        /* <DEDUP_REMOVED lines=77> */


	//----- nvinfo : EIATTR_MERCURY_ISA_VERSION
	.align		4
.L_313:
        /*04e8*/ 	.byte	0x03, 0x5f
        /*04ea*/ 	.short	0x0101


	//----- nvinfo : EIATTR_UNUSED_LOAD_BYTE_OFFSET
	.align		4
        /*04ec*/ 	.byte	0x04, 0x44
        /*04ee*/ 	.short	(.L_315 - .L_314)


	//   ....[0]....
.L_314:
        /*04f0*/ 	.word	0x00000ac0
        /*04f4*/ 	.word	0x0000fff0


	//   ....[1]....
        /*04f8*/ 	.word	0x00010f90
        /*04fc*/ 	.word	0x0000fff0


	//----- nvinfo : EIATTR_INT_WARP_WIDE_INSTR_OFFSETS
	.align		4
.L_315:
        /*0500*/ 	.byte	0x04, 0x31
        /*0502*/ 	.short	(.L_317 - .L_316)


	//   ....[0]....
.L_316:
        /*0504*/ 	.word	0x000001b0


	//   ....[1]....
        /*0508*/ 	.word	0x00000250


	//   ....[2]....
        /*050c*/ 	.word	0x000002c0


	//   ....[3]....
        /*0510*/ 	.word	0x00014e10


	//   ....[4]....
        /*0514*/ 	.word	0x00014ea0


	//   ....[5]....
        /*0518*/ 	.word	0x000155c0


	//   ....[6]....
        /*051c*/ 	.word	0x00015600


	//   ....[7]....
        /*0520*/ 	.word	0x00016c10


	//   ....[8]....
        /*0524*/ 	.word	0x00016ca0


	//----- nvinfo : EIATTR_COOP_GROUP_MASK_REGIDS
	.align		4
.L_317:
        /*0528*/ 	.byte	0x04, 0x29
        /*052a*/ 	.short	(.L_319 - .L_318)


	//   ....[0]....
.L_318:
        /*052c*/ 	.word	0xffffffff


	//   ....[1]....
        /*0530*/ 	.word	0xffffffff


	//   ....[2]....
        /*0534*/ 	.word	0xffffffff


	//   ....[3]....
        /*0538*/ 	.word	0xffffffff


	//   ....[4]....
        /*053c*/ 	.word	0xffffffff


	//   ....[5]....
        /*0540*/ 	.word	0xffffffff


	//   ....[6]....
        /*0544*/ 	.word	0xffffffff


	//   ....[7]....
        /*0548*/ 	.word	0xffffffff


	//   ....[8]....
        /*054c*/ 	.word	0xffffffff


	//   ....[9]....
        /*0550*/ 	.word	0xffffffff


	//   ....[10]....
        /*0554*/ 	.word	0xffffffff


	//   ....[11]....
        /*0558*/ 	.word	0xffffffff


	//   ....[12]....
        /*055c*/ 	.word	0xffffffff


	//   ....[13]....
        /*0560*/ 	.word	0xffffffff


	//   ....[14]....
        /*0564*/ 	.word	0xffffffff


	//   ....[15]....
        /*0568*/ 	.word	0xffffffff


	//   ....[16]....
        /*056c*/ 	.word	0xffffffff


	//   ....[17]....
        /*0570*/ 	.word	0xffffffff


	//   ....[18]....
        /*0574*/ 	.word	0xffffffff


	//   ....[19]....
        /*0578*/ 	.word	0xffffffff


	//   ....[20]....
        /*057c*/ 	.word	0xffffffff


	//   ....[21]....
        /*0580*/ 	.word	0xffffffff


	//   ....[22]....
        /*0584*/ 	.word	0xffffffff


	//   ....[23]....
        /*0588*/ 	.word	0xffffffff


	//   ....[24]....
        /*058c*/ 	.word	0xffffffff


	//   ....[25]....
        /*0590*/ 	.word	0xffffffff


	//   ....[26]....
        /*0594*/ 	.word	0xffffffff


	//   ....[27]....
        /*0598*/ 	.word	0xffffffff


	//   ....[28]....
        /*059c*/ 	.word	0xffffffff


	//   ....[29]....
        /*05a0*/ 	.word	0xffffffff


	//   ....[30]....
        /*05a4*/ 	.word	0xffffffff


	//   ....[31]....
        /*05a8*/ 	.word	0xffffffff


	//   ....[32]....
        /*05ac*/ 	.word	0xffffffff


	//   ....[33]....
        /*05b0*/ 	.word	0xffffffff


	//   ....[34]....
        /*05b4*/ 	.word	0xffffffff


	//   ....[35]....
        /*05b8*/ 	.word	0xffffffff


	//   ....[36]....
        /*05bc*/ 	.word	0xffffffff


	//   ....[37]....
        /*05c0*/ 	.word	0xffffffff


	//   ....[38]....
        /*05c4*/ 	.word	0xffffffff


	//   ....[39]....
        /*05c8*/ 	.word	0xffffffff


	//   ....[40]....
        /*05cc*/ 	.word	0xffffffff


	//   ....[41]....
        /*05d0*/ 	.word	0xffffffff


	//   ....[42]....
        /*05d4*/ 	.word	0xffffffff


	//   ....[43]....
        /*05d8*/ 	.word	0xffffffff


	//   ....[44]....
        /*05dc*/ 	.word	0xffffffff


	//   ....[45]....
        /*05e0*/ 	.word	0xffffffff


	//   ....[46]....
        /*05e4*/ 	.word	0xffffffff


	//   ....[47]....
        /*05e8*/ 	.word	0xffffffff


	//   ....[48]....
        /*05ec*/ 	.word	0xffffffff


	//   ....[49]....
        /*05f0*/ 	.word	0xffffffff


	//   ....[50]....
        /*05f4*/ 	.word	0xffffffff


	//   ....[51]....
        /*05f8*/ 	.word	0xffffffff


	//   ....[52]....
        /*05fc*/ 	.word	0xffffffff


	//   ....[53]....
        /*0600*/ 	.word	0xffffffff


	//   ....[54]....
        /*0604*/ 	.word	0xffffffff


	//   ....[55]....
        /*0608*/ 	.word	0xffffffff


	//   ....[56]....
        /*060c*/ 	.word	0xffffffff


	//   ....[57]....
        /*0610*/ 	.word	0xffffffff


	//   ....[58]....
        /*0614*/ 	.word	0xffffffff


	//   ....[59]....
        /*0618*/ 	.word	0xffffffff


	//   ....[60]....
        /*061c*/ 	.word	0xffffffff


	//   ....[61]....
        /*0620*/ 	.word	0xffffffff


	//   ....[62]....
        /*0624*/ 	.word	0xffffffff


	//   ....[63]....
        /*0628*/ 	.word	0xffffffff


	//   ....[64]....
        /*062c*/ 	.word	0xffffffff


	//   ....[65]....
        /*0630*/ 	.word	0xffffffff


	//   ....[66]....
        /*0634*/ 	.word	0xffffffff


	//   ....[67]....
        /*0638*/ 	.word	0xffffffff


	//   ....[68]....
        /*063c*/ 	.word	0xffffffff


	//   ....[69]....
        /*0640*/ 	.word	0xffffffff


	//   ....[70]....
        /*0644*/ 	.word	0xffffffff


	//   ....[71]....
        /*0648*/ 	.word	0xffffffff


	//   ....[72]....
        /*064c*/ 	.word	0xffffffff


	//   ....[73]....
        /*0650*/ 	.word	0xffffffff


	//   ....[74]....
        /*0654*/ 	.word	0xffffffff


	//   ....[75]....
        /*0658*/ 	.word	0xffffffff


	//   ....[76]....
        /*065c*/ 	.word	0x0500000f


	//   ....[77]....
        /*0660*/ 	.word	0x0500000f


	//   ....[78]....
        /*0664*/ 	.word	0x0500000f


	//   ....[79]....
        /*0668*/ 	.word	0x0500000f


	//   ....[80]....
        /*066c*/ 	.word	0x0500000f


	//   ....[81]....
        /*0670*/ 	.word	0x0500000f


	//   ....[82]....
        /*0674*/ 	.word	0x0500000f


	//   ....[83]....
        /*0678*/ 	.word	0x0500000f


	//   ....[84]....
        /*067c*/ 	.word	0x0500000f


	//   ....[85]....
        /*0680*/ 	.word	0x0500000f


	//   ....[86]....
        /*0684*/ 	.word	0x0500000f


	//   ....[87]....
        /*0688*/ 	.word	0x0500000f


	//   ....[88]....
        /*068c*/ 	.word	0x0500000f


	//   ....[89]....
        /*0690*/ 	.word	0x0500000f


	//   ....[90]....
        /*0694*/ 	.word	0x0500000f


	//   ....[91]....
        /*0698*/ 	.word	0x0500000f


	//   ....[92]....
        /*069c*/ 	.word	0x0500000f


	//   ....[93]....
        /*06a0*/ 	.word	0x0500000f


	//   ....[94]....
        /*06a4*/ 	.word	0x0500000f


	//   ....[95]....
        /*06a8*/ 	.word	0x0500000f


	//   ....[96]....
        /*06ac*/ 	.word	0x0500000f


	//   ....[97]....
        /*06b0*/ 	.word	0x0500000f


	//   ....[98]....
        /*06b4*/ 	.word	0x0500000f


	//   ....[99]....
        /*06b8*/ 	.word	0x0500000f


	//   ....[100]....
        /*06bc*/ 	.word	0x0500000f


	//   ....[101]....
        /*06c0*/ 	.word	0x0500000f


	//   ....[102]....
        /*06c4*/ 	.word	0x0500000f


	//   ....[103]....
        /*06c8*/ 	.word	0x0500000f


	//----- nvinfo : EIATTR_COOP_GROUP_INSTR_OFFSETS
	.align		4
.L_319:
        /*06cc*/ 	.byte	0x04, 0x28
        /*06ce*/ 	.short	(.L_321 - .L_320)


	//   ....[0]....
.L_320:
        /*06d0*/ 	.word	0x00000060


	//   ....[1]....
        /*06d4*/ 	.word	0x000001c0


	//   ....[2]....
        /*06d8*/ 	.word	0x00000270


	//   ....[3]....
        /*06dc*/ 	.word	0x00000430


	//   ....[4]....
        /*06e0*/ 	.word	0x00000590


	//   ....[5]....
        /*06e4*/ 	.word	0x000006b0


	//   ....[6]....
        /*06e8*/ 	.word	0x00000810


	//   ....[7]....
        /*06ec*/ 	.word	0x00005270


	//   ....[8]....
        /*06f0*/ 	.word	0x00009240


	//   ....[9]....
        /*06f4*/ 	.word	0x00009260


	//   ....[10]....
        /*06f8*/ 	.word	0x00009b80


	//   ....[11]....
        /*06fc*/ 	.word	0x00009bb0


	//   ....[12]....
        /*0700*/ 	.word	0x0000c1b0


	//   ....[13]....
        /*0704*/ 	.word	0x0000c1d0


	//   ....[14]....
        /*0708*/ 	.word	0x0000cb10


	//   ....[15]....
        /*070c*/ 	.word	0x0000cb30


	//   ....[16]....
        /*0710*/ 	.word	0x0000eeb0


	//   ....[17]....
        /*0714*/ 	.word	0x0000eed0


	//   ....[18]....
        /*0718*/ 	.word	0x0000ef50


	//   ....[19]....
        /*071c*/ 	.word	0x0000ef70


	//   ....[20]....
        /*0720*/ 	.word	0x00010900


	//   ....[21]....
        /*0724*/ 	.word	0x00010920


	//   ....[22]....
        /*0728*/ 	.word	0x00010a30


	//   ....[23]....
        /*072c*/ 	.word	0x00010af0


	//   ....[24]....
        /*0730*/ 	.word	0x00011410


	//   ....[25]....
        /*0734*/ 	.word	0x00011420


	//   ....[26]....
        /*0738*/ 	.word	0x00011430


	//   ....[27]....
        /*073c*/ 	.word	0x00011440


	//   ....[28]....
        /*0740*/ 	.word	0x00011450


	//   ....[29]....
        /*0744*/ 	.word	0x00011460


	//   ....[30]....
        /*0748*/ 	.word	0x00011470


	//   ....[31]....
        /*074c*/ 	.word	0x00011480


	//   ....[32]....
        /*0750*/ 	.word	0x00011490


	//   ....[33]....
        /*0754*/ 	.word	0x000114a0


	//   ....[34]....
        /*0758*/ 	.word	0x000114b0


	//   ....[35]....
        /*075c*/ 	.word	0x000114c0


	//   ....[36]....
        /*0760*/ 	.word	0x000114d0


	//   ....[37]....
        /*0764*/ 	.word	0x000114e0


	//   ....[38]....
        /*0768*/ 	.word	0x000114f0


	//   ....[39]....
        /*076c*/ 	.word	0x00011500


	//   ....[40]....
        /*0770*/ 	.word	0x00012c70


	//   ....[41]....
        /*0774*/ 	.word	0x00012e40


	//   ....[42]....
        /*0778*/ 	.word	0x00012e70


	//   ....[43]....
        /*077c*/ 	.word	0x00012ea0


	//   ....[44]....
        /*0780*/ 	.word	0x00012ed0


	//   ....[45]....
        /*0784*/ 	.word	0x00012f00


	//   ....[46]....
        /*0788*/ 	.word	0x00012f30


	//   ....[47]....
        /*078c*/ 	.word	0x000130a0


	//   ....[48]....
        /*0790*/ 	.word	0x000130d0


	//   ....[49]....
        /*0794*/ 	.word	0x00013100


	//   ....[50]....
        /*0798*/ 	.word	0x00013130


	//   ....[51]....
        /*079c*/ 	.word	0x00013160


	//   ....[52]....
        /*07a0*/ 	.word	0x00013190


	//   ....[53]....
        /*07a4*/ 	.word	0x00013240


	//   ....[54]....
        /*07a8*/ 	.word	0x000132a0


	//   ....[55]....
        /*07ac*/ 	.word	0x00013340


	//   ....[56]....
        /*07b0*/ 	.word	0x00014140


	//   ....[57]....
        /*07b4*/ 	.word	0x000157b0


	//   ....[58]....
        /*07b8*/ 	.word	0x00017320


	//   ....[59]....
        /*07bc*/ 	.word	0x00017370


	//   ....[60]....
        /*07c0*/ 	.word	0x000173a0


	//   ....[61]....
        /*07c4*/ 	.word	0x000173d0


	//   ....[62]....
        /*07c8*/ 	.word	0x000173e0


	//   ....[63]....
        /*07cc*/ 	.word	0x00017410


	//   ....[64]....
        /*07d0*/ 	.word	0x00017440


	//   ....[65]....
        /*07d4*/ 	.word	0x00017470


	//   ....[66]....
        /*07d8*/ 	.word	0x000175f0


	//   ....[67]....
        /*07dc*/ 	.word	0x00017620


	//   ....[68]....
        /*07e0*/ 	.word	0x00017650


	//   ....[69]....
        /*07e4*/ 	.word	0x00017680


	//   ....[70]....
        /*07e8*/ 	.word	0x000176b0


	//   ....[71]....
        /*07ec*/ 	.word	0x000176e0


	//   ....[72]....
        /*07f0*/ 	.word	0x000177a0


	//   ....[73]....
        /*07f4*/ 	.word	0x000177c0


	//   ....[74]....
        /*07f8*/ 	.word	0x00017830


	//   ....[75]....
        /*07fc*/ 	.word	0x00017ed0


	//   ....[76]....
        /*0800*/ 	.word	0x00018340


	//   ....[77]....
        /*0804*/ 	.word	0x000183e0


	//   ....[78]....
        /*0808*/ 	.word	0x00018480


	//   ....[79]....
        /*080c*/ 	.word	0x00018520


	//   ....[80]....
        /*0810*/ 	.word	0x00018600


	//   ....[81]....
        /*0814*/ 	.word	0x000186a0


	//   ....[82]....
        /*0818*/ 	.word	0x00018740


	//   ....[83]....
        /*081c*/ 	.word	0x000187e0


	//   ....[84]....
        /*0820*/ 	.word	0x00018ae0


	//   ....[85]....
        /*0824*/ 	.word	0x00018dc0


	//   ....[86]....
        /*0828*/ 	.word	0x000191e0


	//   ....[87]....
        /*082c*/ 	.word	0x00019280


	//   ....[88]....
        /*0830*/ 	.word	0x000193a0


	//   ....[89]....
        /*0834*/ 	.word	0x00019410


	//   ....[90]....
        /*0838*/ 	.word	0x00019480


	//   ....[91]....
        /*083c*/ 	.word	0x000194f0


	//   ....[92]....
        /*0840*/ 	.word	0x00019560


	//   ....[93]....
        /*0844*/ 	.word	0x000195e0


	//   ....[94]....
        /*0848*/ 	.word	0x00019670


	//   ....[95]....
        /*084c*/ 	.word	0x00019700


	//   ....[96]....
        /*0850*/ 	.word	0x00019770


	//   ....[97]....
        /*0854*/ 	.word	0x000197e0


	//   ....[98]....
        /*0858*/ 	.word	0x00019850


	//   ....[99]....
        /*085c*/ 	.word	0x000198d0


	//   ....[100]....
        /*0860*/ 	.word	0x00019940


	//   ....[101]....
        /*0864*/ 	.word	0x000199e0


	//   ....[102]....
        /*0868*/ 	.word	0x00019a70


	//   ....[103]....
        /*086c*/ 	.word	0x00019b90


	//----- nvinfo : EIATTR_REG_RECONFIG
	.align		4
.L_321:
        /*0870*/ 	.byte	0x01, 0x54
	.zero		2


	//----- nvinfo : EIATTR_SYSCALL_OFFSETS
	.align		4
        /*0874*/ 	.byte	0x04, 0x46
        /*0876*/ 	.short	(.L_323 - .L_322)


	//   ....[0]....
.L_322:
        /*0878*/ 	.word	0x000018f0


	//   ....[1]....
        /*087c*/ 	.word	0x00001a40


	//   ....[2]....
        /*0880*/ 	.word	0x000053e0


	//   ....[3]....
        /*0884*/ 	.word	0x00005770


	//   ....[4]....
        /*0888*/ 	.word	0x00015020


	//   ....[5]....
        /*088c*/ 	.word	0x000151a0


	//   ....[6]....
        /*0890*/ 	.word	0x00015300


	//   ....[7]....
        /*0894*/ 	.word	0x00015460


	//----- nvinfo : EIATTR_MBARRIER_INSTR_OFFSETS
	.align		4
.L_323:
        /*0898*/ 	.byte	0x04, 0x39
        /*089a*/ 	.short	(.L_325 - .L_324)


	//   ....[0]....
.L_324:
        /*089c*/ 	.word	0x000002e0
        /*08a0*/ 	.word	0x000000ff
        /*08a4*/ 	.word	0x00013200
        /*08a8*/ 	.short	0x0100
        /*08aa*/ 	.byte	0x08
	.zero		1


	//   ....[1]....
        /*08ac*/ 	.word	0x000002f0
        /*08b0*/ 	.word	0x000000ff
        /*08b4*/ 	.word	0x00013220
        /*08b8*/ 	.short	0x0100
        /*08ba*/ 	.byte	0x08
	.zero		1


	//   ....[2]....
        /*08bc*/ 	.word	0x000003e0
        /*08c0*/ 	.word	0x000000ff
        /*08c4*/ 	.word	0x00013230
        /*08c8*/ 	.short	0x0100
        /*08ca*/ 	.byte	0x08
	.zero		1


	//   ....[3]....
        /*08cc*/ 	.word	0x000003f0
        /*08d0*/ 	.word	0x000000ff
        /*08d4*/ 	.word	0x00013240
        /*08d8*/ 	.short	0x0100
        /*08da*/ 	.byte	0x08
	.zero		1


	//   ....[4]....
        /*08dc*/ 	.word	0x00000400
        /*08e0*/ 	.word	0x000000ff
        /*08e4*/ 	.word	0x00013238
        /*08e8*/ 	.short	0x0100
        /*08ea*/ 	.byte	0x08
	.zero		1


	//   ....[5]....
        /*08ec*/ 	.word	0x00000410
        /*08f0*/ 	.word	0x000000ff
        /*08f4*/ 	.word	0x00013248
        /*08f8*/ 	.short	0x0100
        /*08fa*/ 	.byte	0x08
	.zero		1


	//   ....[6]....
        /*08fc*/ 	.word	0x00000540
        /*0900*/ 	.word	0x000000ff
        /*0904*/ 	.word	0x00013250
        /*0908*/ 	.short	0x0100
        /*090a*/ 	.byte	0x08
	.zero		1


	//   ....[7]....
        /*090c*/ 	.word	0x00000550
        /*0910*/ 	.word	0x000000ff
        /*0914*/ 	.word	0x00013260
        /*0918*/ 	.short	0x0100
        /*091a*/ 	.byte	0x08
	.zero		1


	//   ....[8]....
        /*091c*/ 	.word	0x00000560
        /*0920*/ 	.word	0x000000ff
        /*0924*/ 	.word	0x00013258
        /*0928*/ 	.short	0x0100
        /*092a*/ 	.byte	0x08
	.zero		1


	//   ....[9]....
        /*092c*/ 	.word	0x00000570
        /*0930*/ 	.word	0x000000ff
        /*0934*/ 	.word	0x00013268
        /*0938*/ 	.short	0x0100
        /*093a*/ 	.byte	0x08
	.zero		1


	//   ....[10]....
        /*093c*/ 	.word	0x00000660
        /*0940*/ 	.word	0x000000ff
        /*0944*/ 	.word	0x00013270
        /*0948*/ 	.short	0x0100
        /*094a*/ 	.byte	0x06
	.zero		1


	//   ....[11]....
        /*094c*/ 	.word	0x00000670
        /*0950*/ 	.word	0x000000ff
        /*0954*/ 	.word	0x00013280
        /*0958*/ 	.short	0x0100
        /*095a*/ 	.byte	0x06
	.zero		1


	//   ....[12]....
        /*095c*/ 	.word	0x00000680
        /*0960*/ 	.word	0x000000ff
        /*0964*/ 	.word	0x00013278
        /*0968*/ 	.short	0x0100
        /*096a*/ 	.byte	0x06
	.zero		1


	//   ....[13]....
        /*096c*/ 	.word	0x00000690
        /*0970*/ 	.word	0x000000ff
        /*0974*/ 	.word	0x00013288
        /*0978*/ 	.short	0x0100
        /*097a*/ 	.byte	0x06
	.zero		1


	//   ....[14]....
        /*097c*/ 	.word	0x000007c0
        /*0980*/ 	.word	0x000000ff
        /*0984*/ 	.word	0x00013290
        /*0988*/ 	.short	0x0100
        /*098a*/ 	.byte	0x08
	.zero		1


	//   ....[15]....
        /*098c*/ 	.word	0x000007d0
        /*0990*/ 	.word	0x000000ff
        /*0994*/ 	.word	0x000132a0
        /*0998*/ 	.short	0x0100
        /*099a*/ 	.byte	0x08
	.zero		1


	//   ....[16]....
        /*099c*/ 	.word	0x000007e0
        /*09a0*/ 	.word	0x000000ff
        /*09a4*/ 	.word	0x00013298
        /*09a8*/ 	.short	0x0100
        /*09aa*/ 	.byte	0x08
	.zero		1


	//   ....[17]....
        /*09ac*/ 	.word	0x000007f0
        /*09b0*/ 	.word	0x000000ff
        /*09b4*/ 	.word	0x000132a8
        /*09b8*/ 	.short	0x0100
        /*09ba*/ 	.byte	0x08
	.zero		1


	//   ....[18]....
        /*09bc*/ 	.word	0x00000920
        /*09c0*/ 	.word	0x000000ff
        /*09c4*/ 	.word	0x000132b0
        /*09c8*/ 	.short	0x0100
        /*09ca*/ 	.byte	0x08
	.zero		1


	//   ....[19]....
        /*09cc*/ 	.word	0x00000930
        /*09d0*/ 	.word	0x000000ff
        /*09d4*/ 	.word	0x000132c0
        /*09d8*/ 	.short	0x0100
        /*09da*/ 	.byte	0x08
	.zero		1


	//   ....[20]....
        /*09dc*/ 	.word	0x00000940
        /*09e0*/ 	.word	0x000000ff
        /*09e4*/ 	.word	0x000132b8
        /*09e8*/ 	.short	0x0100
        /*09ea*/ 	.byte	0x08
	.zero		1


	//   ....[21]....
        /*09ec*/ 	.word	0x00000950
        /*09f0*/ 	.word	0x000000ff
        /*09f4*/ 	.word	0x000132c8
        /*09f8*/ 	.short	0x0100
        /*09fa*/ 	.byte	0x08
	.zero		1


	//   ....[22]....
        /*09fc*/ 	.word	0x000026a0
        /*0a00*/ 	.word	0x0000004b
        /*0a04*/ 	.word	0x00013290
        /*0a08*/ 	.short	0x010a
        /*0a0a*/ 	.byte	0x3f
	.zero		1


	//   ....[23]....
        /*0a0c*/ 	.word	0x00003740
        /*0a10*/ 	.word	0x0000004b
        /*0a14*/ 	.word	0x00013290
        /*0a18*/ 	.short	0x010a
        /*0a1a*/ 	.byte	0x3f
	.zero		1


	//   ....[24]....
        /*0a1c*/ 	.word	0x000047b0
        /*0a20*/ 	.word	0x0000004b
        /*0a24*/ 	.word	0x00013290
        /*0a28*/ 	.short	0x010a
        /*0a2a*/ 	.byte	0x3f
	.zero		1


	//   ....[25]....
        /*0a2c*/ 	.word	0x00004940
        /*0a30*/ 	.word	0x00000004
        /*0a34*/ 	.word	0x00000000
        /*0a38*/ 	.short	0x0101
        /*0a3a*/ 	.byte	0x3f
	.zero		1


	//   ....[26]....
        /*0a3c*/ 	.word	0x00004980
        /*0a40*/ 	.word	0x0000004b
        /*0a44*/ 	.word	0x000132b0
        /*0a48*/ 	.short	0x010a
        /*0a4a*/ 	.byte	0x3f
	.zero		1


	//   ....[27]....
        /*0a4c*/ 	.word	0x00004c00
        /*0a50*/ 	.word	0x0000004b
        /*0a54*/ 	.word	0x00000000
        /*0a58*/ 	.short	0x0101
        /*0a5a*/ 	.byte	0x3f
	.zero		1


	//   ....[28]....
        /*0a5c*/ 	.word	0x00005480
        /*0a60*/ 	.word	0x00000010
        /*0a64*/ 	.word	0x00013200
        /*0a68*/ 	.short	0x010a
        /*0a6a*/ 	.byte	0x3f
	.zero		1


	//   ....[29]....
        /*0a6c*/ 	.word	0x000054d0
        /*0a70*/ 	.word	0x00000010
        /*0a74*/ 	.word	0x00013200
        /*0a78*/ 	.short	0x010a
        /*0a7a*/ 	.byte	0x3f
	.zero		1


	//   ....[30]....
        /*0a7c*/ 	.word	0x00005d90
        /*0a80*/ 	.word	0x00000010
        /*0a84*/ 	.word	0x00013200
        /*0a88*/ 	.short	0x010a
        /*0a8a*/ 	.byte	0x3f
	.zero		1


	//   ....[31]....
        /*0a8c*/ 	.word	0x00007230
        /*0a90*/ 	.word	0x00000010
        /*0a94*/ 	.word	0x00013200
        /*0a98*/ 	.short	0x010a
        /*0a9a*/ 	.byte	0x3f
	.zero		1


	//   ....[32]....
        /*0a9c*/ 	.word	0x00008350
        /*0aa0*/ 	.word	0x0000000c
        /*0aa4*/ 	.word	0x00013230
        /*0aa8*/ 	.short	0x010a
        /*0aaa*/ 	.byte	0x3f
	.zero		1


	//   ....[33]....
        /*0aac*/ 	.word	0x00008400
        /*0ab0*/ 	.word	0x0000000c
        /*0ab4*/ 	.word	0x00013230
        /*0ab8*/ 	.short	0x010a
        /*0aba*/ 	.byte	0x3f
	.zero		1


	//   ....[34]....
        /*0abc*/ 	.word	0x00009f40
        /*0ac0*/ 	.word	0x00000045
        /*0ac4*/ 	.word	0x00000000
        /*0ac8*/ 	.short	0x0101
        /*0aca*/ 	.byte	0x3f
	.zero		1


	//   ....[35]....
        /*0acc*/ 	.word	0x0000b110
        /*0ad0*/ 	.word	0x0000000d
        /*0ad4*/ 	.word	0x00013230
        /*0ad8*/ 	.short	0x010a
        /*0ada*/ 	.byte	0x3f
	.zero		1


	//   ....[36]....
        /*0adc*/ 	.word	0x0000b1a0
        /*0ae0*/ 	.word	0x0000000d
        /*0ae4*/ 	.word	0x00013230
        /*0ae8*/ 	.short	0x010a
        /*0aea*/ 	.byte	0x3f
	.zero		1


	//   ....[37]....
        /*0aec*/ 	.word	0x0000b760
        /*0af0*/ 	.word	0x00000014
        /*0af4*/ 	.word	0x00013250
        /*0af8*/ 	.short	0x010a
        /*0afa*/ 	.byte	0x3f
	.zero		1


	//   ....[38]....
        /*0afc*/ 	.word	0x0000b7b0
        /*0b00*/ 	.word	0x00000014
        /*0b04*/ 	.word	0x00013250
        /*0b08*/ 	.short	0x010a
        /*0b0a*/ 	.byte	0x3f
	.zero		1


	//   ....[39]....
        /*0b0c*/ 	.word	0x0000da00
        /*0b10*/ 	.word	0x0000000d
        /*0b14*/ 	.word	0x00000000
        /*0b18*/ 	.short	0x0101
        /*0b1a*/ 	.byte	0x3f
	.zero		1


	//   ....[40]....
        /*0b1c*/ 	.word	0x0000db60
        /*0b20*/ 	.word	0x00000014
        /*0b24*/ 	.word	0x00000000
        /*0b28*/ 	.short	0x0101
        /*0b2a*/ 	.byte	0x3f
	.zero		1


	//   ....[41]....
        /*0b2c*/ 	.word	0x0000e180
        /*0b30*/ 	.word	0x00000003
        /*0b34*/ 	.word	0x00013230
        /*0b38*/ 	.short	0x010a
        /*0b3a*/ 	.byte	0x3f
	.zero		1


	//   ....[42]....
        /*0b3c*/ 	.word	0x0000e210
        /*0b40*/ 	.word	0x00000003
        /*0b44*/ 	.word	0x00013230
        /*0b48*/ 	.short	0x010a
        /*0b4a*/ 	.byte	0x3f
	.zero		1


	//   ....[43]....
        /*0b4c*/ 	.word	0x0000e7d0
        /*0b50*/ 	.word	0x0000000d
        /*0b54*/ 	.word	0x00013250
        /*0b58*/ 	.short	0x010a
        /*0b5a*/ 	.byte	0x3f
	.zero		1


	//   ....[44]....
        /*0b5c*/ 	.word	0x0000e820
        /*0b60*/ 	.word	0x0000000d
        /*0b64*/ 	.word	0x00013250
        /*0b68*/ 	.short	0x010a
        /*0b6a*/ 	.byte	0x3f
	.zero		1


	//   ....[45]....
        /*0b6c*/ 	.word	0x0000f910
        /*0b70*/ 	.word	0x00000014
        /*0b74*/ 	.word	0x00000000
        /*0b78*/ 	.short	0x0101
        /*0b7a*/ 	.byte	0x3f
	.zero		1


	//   ....[46]....
        /*0b7c*/ 	.word	0x00010580
        /*0b80*/ 	.word	0x0000000d
        /*0b84*/ 	.word	0x00000000
        /*0b88*/ 	.short	0x0101
        /*0b8a*/ 	.byte	0x3f
	.zero		1


	//   ....[47]....
        /*0b8c*/ 	.word	0x00010600
        /*0b90*/ 	.word	0x0000000d
        /*0b94*/ 	.word	0x00013250
        /*0b98*/ 	.short	0x010a
        /*0b9a*/ 	.byte	0x3f
	.zero		1


	//   ....[48]....
        /*0b9c*/ 	.word	0x00010650
        /*0ba0*/ 	.word	0x0000000d
        /*0ba4*/ 	.word	0x00013250
        /*0ba8*/ 	.short	0x010a
        /*0baa*/ 	.byte	0x3f
	.zero		1


	//   ....[49]....
        /*0bac*/ 	.word	0x00010cc0
        /*0bb0*/ 	.word	0x00000000
        /*0bb4*/ 	.word	0x00000000
        /*0bb8*/ 	.short	0x0101
        /*0bba*/ 	.byte	0x3f
	.zero		1


	//   ....[50]....
        /*0bbc*/ 	.word	0x00011e60
        /*0bc0*/ 	.word	0x00000000
        /*0bc4*/ 	.word	0x00000000
        /*0bc8*/ 	.short	0x0101
        /*0bca*/ 	.byte	0x3f
	.zero		1


	//   ....[51]....
        /*0bcc*/ 	.word	0x00014250
        /*0bd0*/ 	.word	0x00000005
        /*0bd4*/ 	.word	0x00013220
        /*0bd8*/ 	.short	0x010a
        /*0bda*/ 	.byte	0x3f
	.zero		1


	//   ....[52]....
        /*0bdc*/ 	.word	0x00014300
        /*0be0*/ 	.word	0x00000008
        /*0be4*/ 	.word	0x000132a0
        /*0be8*/ 	.short	0x010a
        /*0bea*/ 	.byte	0x3f
	.zero		1


	//   ....[53]....
        /*0bec*/ 	.word	0x00014530
        /*0bf0*/ 	.word	0x00000008
        /*0bf4*/ 	.word	0x000132c0
        /*0bf8*/ 	.short	0x010a
        /*0bfa*/ 	.byte	0x3f
	.zero		1


	//   ....[54]....
        /*0bfc*/ 	.word	0x00014880
        /*0c00*/ 	.word	0x00000007
        /*0c04*/ 	.word	0x000132a0
        /*0c08*/ 	.short	0x010a
        /*0c0a*/ 	.byte	0x3f
	.zero		1


	//   ....[55]....
        /*0c0c*/ 	.word	0x00014aa0
        /*0c10*/ 	.word	0x00000007
        /*0c14*/ 	.word	0x000132c0
        /*0c18*/ 	.short	0x010a
        /*0c1a*/ 	.byte	0x3f
	.zero		1


	//   ....[56]....
        /*0c1c*/ 	.word	0x00015a10
        /*0c20*/ 	.word	0x00000005
        /*0c24*/ 	.word	0x00013280
        /*0c28*/ 	.short	0x010a
        /*0c2a*/ 	.byte	0x3f
	.zero		1


	//   ....[57]....
        /*0c2c*/ 	.word	0x00015bd0
        /*0c30*/ 	.word	0x00000005
        /*0c34*/ 	.word	0x00013240
        /*0c38*/ 	.short	0x010a
        /*0c3a*/ 	.byte	0x3f
	.zero		1


	//   ....[58]....
        /*0c3c*/ 	.word	0x00015f70
        /*0c40*/ 	.word	0x00000005
        /*0c44*/ 	.word	0x00013220
        /*0c48*/ 	.short	0x010a
        /*0c4a*/ 	.byte	0x3f
	.zero		1


	//   ....[59]....
        /*0c4c*/ 	.word	0x00016260
        /*0c50*/ 	.word	0x00000006
        /*0c54*/ 	.word	0x00013280
        /*0c58*/ 	.short	0x010a
        /*0c5a*/ 	.byte	0x3f
	.zero		1


	//   ....[60]....
        /*0c5c*/ 	.word	0x000164b0
        /*0c60*/ 	.word	0x00000006
        /*0c64*/ 	.word	0x00013240
        /*0c68*/ 	.short	0x010a
        /*0c6a*/ 	.byte	0x3f
	.zero		1


	//   ....[61]....
        /*0c6c*/ 	.word	0x00016790
        /*0c70*/ 	.word	0x0000000d
        /*0c74*/ 	.word	0x00013270
        /*0c78*/ 	.short	0x010a
        /*0c7a*/ 	.byte	0x3f
	.zero		1


	//   ....[62]....
        /*0c7c*/ 	.word	0x00016820
        /*0c80*/ 	.word	0x0000000d
        /*0c84*/ 	.word	0x00013260
        /*0c88*/ 	.short	0x010a
        /*0c8a*/ 	.byte	0x3f
	.zero		1


	//   ....[63]....
        /*0c8c*/ 	.word	0x00016b20
        /*0c90*/ 	.word	0x0000000d
        /*0c94*/ 	.word	0x00013250
        /*0c98*/ 	.short	0x0101
        /*0c9a*/ 	.byte	0x3f
	.zero		1


	//   ....[64]....
        /*0c9c*/ 	.word	0x00016ba0
        /*0ca0*/ 	.word	0x00000004
        /*0ca4*/ 	.word	0x00000000
        /*0ca8*/ 	.short	0x0101
        /*0caa*/ 	.byte	0x3f
	.zero		1


	//   ....[65]....
        /*0cac*/ 	.word	0x00016d60
        /*0cb0*/ 	.word	0x00000003
        /*0cb4*/ 	.word	0x00013270
        /*0cb8*/ 	.short	0x010a
        /*0cba*/ 	.byte	0x3f
	.zero		1


	//   ....[66]....
        /*0cbc*/ 	.word	0x00016de0
        /*0cc0*/ 	.word	0x00000003
        /*0cc4*/ 	.word	0x00013260
        /*0cc8*/ 	.short	0x010a
        /*0cca*/ 	.byte	0x3f
	.zero		1


	//   ....[67]....
        /*0ccc*/ 	.word	0x000170f0
        /*0cd0*/ 	.word	0x00000003
        /*0cd4*/ 	.word	0x00013250
        /*0cd8*/ 	.short	0x0101
        /*0cda*/ 	.byte	0x3f
	.zero		1


	//   ....[68]....
        /*0cdc*/ 	.word	0x00017160
        /*0ce0*/ 	.word	0x00000000
        /*0ce4*/ 	.word	0x00000000
        /*0ce8*/ 	.short	0x0101
        /*0cea*/ 	.byte	0x3f
	.zero		1


	//   ....[69]....
        /*0cec*/ 	.word	0x00017e50
        /*0cf0*/ 	.word	0x00000007
        /*0cf4*/ 	.word	0x00013220
        /*0cf8*/ 	.short	0x010a
        /*0cfa*/ 	.byte	0x3f
	.zero		1


	//   ....[70]....
        /*0cfc*/ 	.word	0x00017fe0
        /*0d00*/ 	.word	0x00000005
        /*0d04*/ 	.word	0x00000000
        /*0d08*/ 	.short	0x010a
        /*0d0a*/ 	.byte	0x3f
	.zero		1


	//   ....[71]....
        /*0d0c*/ 	.word	0x00018050
        /*0d10*/ 	.word	0x00000003
        /*0d14*/ 	.word	0x00000000
        /*0d18*/ 	.short	0x010a
        /*0d1a*/ 	.byte	0x3f
	.zero		1


	//   ....[72]....
        /*0d1c*/ 	.word	0x000180a0
        /*0d20*/ 	.word	0x00000003
        /*0d24*/ 	.word	0x00013260
        /*0d28*/ 	.short	0x010a
        /*0d2a*/ 	.byte	0x3f
	.zero		1


	//   ....[73]....
        /*0d2c*/ 	.word	0x000180f0
        /*0d30*/ 	.word	0x00000005
        /*0d34*/ 	.word	0x00013260
        /*0d38*/ 	.short	0x010a
        /*0d3a*/ 	.byte	0x3f
	.zero		1


	//   ....[74]....
        /*0d3c*/ 	.word	0x00018130
        /*0d40*/ 	.word	0x00000003
        /*0d44*/ 	.word	0x00013280
        /*0d48*/ 	.short	0x010a
        /*0d4a*/ 	.byte	0x3f
	.zero		1


	//   ....[75]....
        /*0d4c*/ 	.word	0x00018150
        /*0d50*/ 	.word	0x00000005
        /*0d54*/ 	.word	0x00013280
        /*0d58*/ 	.short	0x010a
        /*0d5a*/ 	.byte	0x3f
	.zero		1


	//   ....[76]....
        /*0d5c*/ 	.word	0x000181b0
        /*0d60*/ 	.word	0x0000004b
        /*0d64*/ 	.word	0x00013290
        /*0d68*/ 	.short	0x010a
        /*0d6a*/ 	.byte	0x3f
	.zero		1


	//   ....[77]....
        /*0d6c*/ 	.word	0x00018200
        /*0d70*/ 	.word	0x0000004b
        /*0d74*/ 	.word	0x00013290
        /*0d78*/ 	.short	0x010a
        /*0d7a*/ 	.byte	0x3f
	.zero		1


	//   ....[78]....
        /*0d7c*/ 	.word	0x00018250
        /*0d80*/ 	.word	0x0000004b
        /*0d84*/ 	.word	0x00013290
        /*0d88*/ 	.short	0x010a
        /*0d8a*/ 	.byte	0x3f
	.zero		1


	//   ....[79]....
        /*0d8c*/ 	.word	0x000182a0
        /*0d90*/ 	.word	0x0000004b
        /*0d94*/ 	.word	0x000132b0
        /*0d98*/ 	.short	0x010a
        /*0d9a*/ 	.byte	0x3f
	.zero		1


	//   ....[80]....
        /*0d9c*/ 	.word	0x00018560
        /*0da0*/ 	.word	0x00000010
        /*0da4*/ 	.word	0x00013200
        /*0da8*/ 	.short	0x010a
        /*0daa*/ 	.byte	0x3f
	.zero		1


	//   ....[81]....
        /*0dac*/ 	.word	0x00018820
        /*0db0*/ 	.word	0x00000010
        /*0db4*/ 	.word	0x00013200
        /*0db8*/ 	.short	0x010a
        /*0dba*/ 	.byte	0x3f
	.zero		1


	//   ....[82]....
        /*0dbc*/ 	.word	0x00018870
        /*0dc0*/ 	.word	0x0000000c
        /*0dc4*/ 	.word	0x00013230
        /*0dc8*/ 	.short	0x010a
        /*0dca*/ 	.byte	0x3f
	.zero		1


	//   ....[83]....
        /*0dcc*/ 	.word	0x000188c0
        /*0dd0*/ 	.word	0x0000000d
        /*0dd4*/ 	.word	0x00013230
        /*0dd8*/ 	.short	0x010a
        /*0dda*/ 	.byte	0x3f
	.zero		1


	//   ....[84]....
        /*0ddc*/ 	.word	0x00018910
        /*0de0*/ 	.word	0x00000014
        /*0de4*/ 	.word	0x00013250
        /*0de8*/ 	.short	0x010a
        /*0dea*/ 	.byte	0x3f
	.zero		1


	//   ....[85]....
        /*0dec*/ 	.word	0x00018960
        /*0df0*/ 	.word	0x00000003
        /*0df4*/ 	.word	0x00013230
        /*0df8*/ 	.short	0x010a
        /*0dfa*/ 	.byte	0x3f
	.zero		1


	//   ....[86]....
        /*0dfc*/ 	.word	0x000189b0
        /*0e00*/ 	.word	0x0000000d
        /*0e04*/ 	.word	0x00013250
        /*0e08*/ 	.short	0x010a
        /*0e0a*/ 	.byte	0x3f
	.zero		1


	//   ....[87]....
        /*0e0c*/ 	.word	0x00018a00
        /*0e10*/ 	.word	0x0000000d
        /*0e14*/ 	.word	0x00013250
        /*0e18*/ 	.short	0x010a
        /*0e1a*/ 	.byte	0x3f
	.zero		1


	//   ....[88]....
        /*0e1c*/ 	.word	0x00018ba0
        /*0e20*/ 	.word	0x00000005
        /*0e24*/ 	.word	0x00013220
        /*0e28*/ 	.short	0x010a
        /*0e2a*/ 	.byte	0x3f
	.zero		1


	//   ....[89]....
        /*0e2c*/ 	.word	0x00018bf0
        /*0e30*/ 	.word	0x00000008
        /*0e34*/ 	.word	0x000132a0
        /*0e38*/ 	.short	0x010a
        /*0e3a*/ 	.byte	0x3f
	.zero		1


	//   ....[90]....
        /*0e3c*/ 	.word	0x00018c40
        /*0e40*/ 	.word	0x00000008
        /*0e44*/ 	.word	0x000132c0
        /*0e48*/ 	.short	0x010a
        /*0e4a*/ 	.byte	0x3f
	.zero		1


	//   ....[91]....
        /*0e4c*/ 	.word	0x00018c90
        /*0e50*/ 	.word	0x00000007
        /*0e54*/ 	.word	0x000132a0
        /*0e58*/ 	.short	0x010a
        /*0e5a*/ 	.byte	0x3f
	.zero		1


	//   ....[92]....
        /*0e5c*/ 	.word	0x00018ce0
        /*0e60*/ 	.word	0x00000007
        /*0e64*/ 	.word	0x000132c0
        /*0e68*/ 	.short	0x010a
        /*0e6a*/ 	.byte	0x3f
	.zero		1


	//   ....[93]....
        /*0e6c*/ 	.word	0x00018e80
        /*0e70*/ 	.word	0x00000005
        /*0e74*/ 	.word	0x00013280
        /*0e78*/ 	.short	0x010a
        /*0e7a*/ 	.byte	0x3f
	.zero		1


	//   ....[94]....
        /*0e7c*/ 	.word	0x00018ed0
        /*0e80*/ 	.word	0x00000005
        /*0e84*/ 	.word	0x00013240
        /*0e88*/ 	.short	0x010a
        /*0e8a*/ 	.byte	0x3f
	.zero		1


	//   ....[95]....
        /*0e8c*/ 	.word	0x00018f50
        /*0e90*/ 	.word	0x00000004
        /*0e94*/ 	.word	0x00013220
        /*0e98*/ 	.short	0x010a
        /*0e9a*/ 	.byte	0x3f
	.zero		1


	//   ....[96]....
        /*0e9c*/ 	.word	0x00018fa0
        /*0ea0*/ 	.word	0x00000006
        /*0ea4*/ 	.word	0x00013280
        /*0ea8*/ 	.short	0x010a
        /*0eaa*/ 	.byte	0x3f
	.zero		1


	//   ....[97]....
        /*0eac*/ 	.word	0x00018ff0
        /*0eb0*/ 	.word	0x00000006
        /*0eb4*/ 	.word	0x00013240
        /*0eb8*/ 	.short	0x010a
        /*0eba*/ 	.byte	0x3f
	.zero		1


	//   ....[98]....
        /*0ebc*/ 	.word	0x00019040
        /*0ec0*/ 	.word	0x0000000d
        /*0ec4*/ 	.word	0x00013270
        /*0ec8*/ 	.short	0x010a
        /*0eca*/ 	.byte	0x3f
	.zero		1


	//   ....[99]....
        /*0ecc*/ 	.word	0x00019090
        /*0ed0*/ 	.word	0x0000000d
        /*0ed4*/ 	.word	0x00013260
        /*0ed8*/ 	.short	0x010a
        /*0eda*/ 	.byte	0x3f
	.zero		1


	//   ....[100]....
        /*0edc*/ 	.word	0x000190e0
        /*0ee0*/ 	.word	0x00000003
        /*0ee4*/ 	.word	0x00013270
        /*0ee8*/ 	.short	0x010a
        /*0eea*/ 	.byte	0x3f
	.zero		1


	//   ....[101]....
        /*0eec*/ 	.word	0x00019130
        /*0ef0*/ 	.word	0x00000003
        /*0ef4*/ 	.word	0x00013260
        /*0ef8*/ 	.short	0x010a
        /*0efa*/ 	.byte	0x3f
	.zero		1


	//   ....[102]....
        /*0efc*/ 	.word	0x00019ab0
        /*0f00*/ 	.word	0x00000007
        /*0f04*/ 	.word	0x00013220
        /*0f08*/ 	.short	0x010a
        /*0f0a*/ 	.byte	0x3f
	.zero		1


	//   ....[103]....
        /*0f0c*/ 	.word	0x00019c50
        /*0f10*/ 	.word	0x00000005
        /*0f14*/ 	.word	0x00000000
        /*0f18*/ 	.short	0x010a
        /*0f1a*/ 	.byte	0x3f
	.zero		1


	//   ....[104]....
        /*0f1c*/ 	.word	0x00019ca0
        /*0f20*/ 	.word	0x00000003
        /*0f24*/ 	.word	0x00000000
        /*0f28*/ 	.short	0x010a
        /*0f2a*/ 	.byte	0x3f
	.zero		1


	//   ....[105]....
        /*0f2c*/ 	.word	0x00019cf0
        /*0f30*/ 	.word	0x00000003
        /*0f34*/ 	.word	0x00013260
        /*0f38*/ 	.short	0x010a
        /*0f3a*/ 	.byte	0x3f
	.zero		1


	//   ....[106]....
        /*0f3c*/ 	.word	0x00019d40
        /*0f40*/ 	.word	0x00000005
        /*0f44*/ 	.word	0x00013260
        /*0f48*/ 	.short	0x010a
        /*0f4a*/ 	.byte	0x3f
	.zero		1


	//   ....[107]....
        /*0f4c*/ 	.word	0x00019d90
        /*0f50*/ 	.word	0x00000003
        /*0f54*/ 	.word	0x00013280
        /*0f58*/ 	.short	0x010a
        /*0f5a*/ 	.byte	0x3f
	.zero		1


	//----- nvinfo : EIATTR_NUM_MBARRIERS
	.align		4
.L_325:
        /*0f5c*/ 	.byte	0x03, 0x38
        /*0f5e*/ 	.short	0x0016


	//----- nvinfo : EIATTR_EXIT_INSTR_OFFSETS
	.align		4
        /*0f60*/ 	.byte	0x04, 0x1c
        /*0f62*/ 	.short	(.L_327 - .L_326)


	//   ....[0]....
.L_326:
        /*0f64*/ 	.word	0x000181a0


	//----- nvinfo : EIATTR_MAX_THREADS
	.align		4
.L_327:
        /*0f68*/ 	.byte	0x04, 0x05
        /*0f6a*/ 	.short	(.L_329 - .L_328)
.L_328:
        /*0f6c*/ 	.word	0x00000200
        /*0f70*/ 	.word	0x00000001
        /*0f74*/ 	.word	0x00000001


	//----- nvinfo : EIATTR_CRS_STACK_SIZE
	.align		4
.L_329:
        /*0f78*/ 	.byte	0x04, 0x1e
        /*0f7a*/ 	.short	(.L_331 - .L_330)
.L_330:
        /*0f7c*/ 	.word	0x00000000


	//----- nvinfo : EIATTR_CBANK_PARAM_SIZE
	.align		4
.L_331:
        /*0f80*/ 	.byte	0x03, 0x19
        /*0f82*/ 	.short	0x0a70


	//----- nvinfo : EIATTR_PARAM_CBANK
	.align		4
        /*0f84*/ 	.byte	0x04, 0x0a
        /*0f86*/ 	.short	(.L_333 - .L_332)
	.align		4
.L_332:
        /*0f88*/ 	.word	index@(.nv.constant0._ZN7cutlass13device_kernelIN5flash11enable_sm90INS1_16FlashAttnFwdSm90INS1_25CollectiveMainloopFwdSm90ILi2EN4cute5tupleIJNS5_1CILi1EEES8_S8_EEENS6_IJNS7_ILi192EEENS7_ILi160EEENS7_ILi64EEEEEELi64ENS_12float_e4m3_tEfNS_4arch4Sm90ELb1ELb0ELb0ELb1ELb0ELb1ELb0ELb1ELb1ELb0ELb0ELb0EEENS1_21CollectiveEpilogueFwdINS6_IJSA_SC_SB_EEES9_NS_10bfloat16_tESG_Li384ELb1ELb0ELb0ELb1EEENS1_36VarlenDynamicPersistentTileSchedulerILi192ELi160ELi384ELi128ELb0ELb0ELb1ELb1ELb1ELb1EEEEEEEEEvNT_6ParamsE)
        /*0f8c*/ 	.short	0x0210
        /*0f8e*/ 	.short	0x0a70


	//----- nvinfo : EIATTR_SW_WAR
	.align		4
.L_333:
        /*0f90*/ 	.byte	0x04, 0x36
        /*0f92*/ 	.short	(.L_335 - .L_334)
.L_334:
        /*0f94*/ 	.word	0x00000008
.L_335:


//--------------------- .nv.callgraph             --------------------------
	.section	.nv.callgraph,"",@"SHT_CUDA_CALLGRAPH"
	.align	4
	.sectionentsize	8
	.align		4
        /*0000*/ 	.word	0x00000000
	.align		4
        /*0004*/ 	.word	0xffffffff
	.align		4
        /*0008*/ 	.word	index@(_ZN7cutlass13device_kernelIN5flash11enable_sm90INS1_16FlashAttnFwdSm90INS1_25CollectiveMainloopFwdSm90ILi2EN4cute5tupleIJNS5_1CILi1EEES8_S8_EEENS6_IJNS7_ILi192EEENS7_ILi160EEENS7_ILi64EEEEEELi64ENS_12float_e4m3_tEfNS_4arch4Sm90ELb0ELb0ELb0ELb0ELb0ELb0ELb0ELb1ELb1ELb0ELb0ELb0EEENS1_21CollectiveEpilogueFwdINS6_IJSA_SC_SB_EEES9_NS_10bfloat16_tESG_Li384ELb0ELb0ELb0ELb1EEENS1_29StaticPersistentTileSchedulerILb0EEEEEEEEEvNT_6ParamsE)
	.align		4
        /*000c*/ 	.word	index@(__assertfail)
	.align		4
        /*0010*/ 	.word	index@(_ZN7cutlass13device_kernelIN5flash11enable_sm90INS1_16FlashAttnFwdSm90INS1_25CollectiveMainloopFwdSm90ILi2EN4cute5tupleIJNS5_1CILi1EEES8_S8_EEENS6_IJNS7_ILi192EEENS7_ILi160EEENS7_ILi64EEEEEELi64ENS_12float_e4m3_tEfNS_4arch4Sm90ELb0ELb0ELb0ELb1ELb0ELb0ELb0ELb1ELb1ELb0ELb0ELb0EEENS1_21CollectiveEpilogueFwdINS6_IJSA_SC_SB_EEES9_NS_10bfloat16_tESG_Li384ELb1ELb0ELb0ELb1EEENS1_36VarlenDynamicPersistentTileSchedulerILi192ELi160ELi384ELi128ELb0ELb0ELb1ELb0ELb1ELb1EEEEEEEEEvNT_6ParamsE)
	.align		4
        /*0014*/ 	.word	index@(__assertfail)
	.align		4
        /*0018*/ 	.word	index@(_ZN7cutlass13device_kernelIN5flash11enable_sm90INS1_16FlashAttnFwdSm90INS1_25CollectiveMainloopFwdSm90ILi2EN4cute5tupleIJNS5_1CILi1EEES8_S8_EEENS6_IJNS7_ILi192EEENS7_ILi160EEENS7_ILi64EEEEEELi64ENS_12float_e4m3_tEfNS_4arch4Sm90ELb0ELb0ELb0ELb1ELb0ELb1ELb0ELb1ELb1ELb0ELb0ELb0EEENS1_21CollectiveEpilogueFwdINS6_IJSA_SC_SB_EEES9_NS_10bfloat16_tESG_Li384ELb1ELb0ELb0ELb1EEENS1_36VarlenDynamicPersistentTileSchedulerILi192ELi160ELi384ELi128ELb0ELb0ELb1ELb0ELb1ELb1EEEEEEEEEvNT_6ParamsE)
	.align		4
        /*001c*/ 	.word	index@(__assertfail)
	.align		4
        /*0020*/ 	.word	index@(_ZN7cutlass13device_kernelIN5flash11enable_sm90INS1_16FlashAttnFwdSm90INS1_25CollectiveMainloopFwdSm90ILi2EN4cute5tupleIJNS5_1CILi1EEES8_S8_EEENS6_IJNS7_ILi192EEENS7_ILi160EEENS7_ILi64EEEEEELi64ENS_12float_e4m3_tEfNS_4arch4Sm90ELb0ELb1ELb0ELb0ELb0ELb0ELb0ELb1ELb1ELb0ELb0ELb0EEENS1_21CollectiveEpilogueFwdINS6_IJSA_SC_SB_EEES9_NS_10bfloat16_tESG_Li384ELb0ELb0ELb0ELb1EEENS1_30DynamicPersistentTileSchedulerILi384ELi128ELb0ELb0ELb1EEEEEEEEEvNT_6ParamsE)
	.align		4
        /*0024*/ 	.word	index@(__assertfail)
	.align		4
        /*0028*/ 	.word	index@(_ZN7cutlass13device_kernelIN5flash11enable_sm90INS1_16FlashAttnFwdSm90INS1_25CollectiveMainloopFwdSm90ILi2EN4cute5tupleIJNS5_1CILi1EEES8_S8_EEENS6_IJNS7_ILi192EEENS7_ILi160EEENS7_ILi64EEEEEELi64ENS_12float_e4m3_tEfNS_4arch4Sm90ELb0ELb1ELb0ELb1ELb0ELb0ELb0ELb1ELb1ELb0ELb0ELb0EEENS1_21CollectiveEpilogueFwdINS6_IJSA_SC_SB_EEES9_NS_10bfloat16_tESG_Li384ELb1ELb0ELb0ELb1EEENS1_36VarlenDynamicPersistentTileSchedulerILi192ELi160ELi384ELi128ELb0ELb0ELb1ELb1ELb0ELb1EEEEEEEEEvNT_6ParamsE)
	.align		4
        /*002c*/ 	.word	index@(__assertfail)
	.align		4
        /*0030*/ 	.word	index@(_ZN7cutlass13device_kernelIN5flash11enable_sm90INS1_16FlashAttnFwdSm90INS1_25CollectiveMainloopFwdSm90ILi2EN4cute5tupleIJNS5_1CILi1EEES8_S8_EEENS6_IJNS7_ILi192EEENS7_ILi160EEENS7_ILi64EEEEEELi64ENS_12float_e4m3_tEfNS_4arch4Sm90ELb0ELb1ELb0ELb1ELb0ELb1ELb0ELb1ELb1ELb0ELb0ELb0EEENS1_21CollectiveEpilogueFwdINS6_IJSA_SC_SB_EEES9_NS_10bfloat16_tESG_Li384ELb1ELb0ELb0ELb1EEENS1_36VarlenDynamicPersistentTileSchedulerILi192ELi160ELi384ELi128ELb0ELb0ELb1ELb1ELb0ELb1EEEEEEEEEvNT_6ParamsE)
	.align		4
        /*0034*/ 	.word	index@(__assertfail)
	.align		4
        /*0038*/ 	.word	index@(_ZN7cutlass13device_kernelIN5flash11enable_sm90INS1_16FlashAttnFwdSm90INS1_25CollectiveMainloopFwdSm90ILi2EN4cute5tupleIJNS5_1CILi1EEES8_S8_EEENS6_IJNS7_ILi192EEENS7_ILi160EEENS7_ILi64EEEEEELi64ENS_12float_e4m3_tEfNS_4arch4Sm90ELb1ELb0ELb0ELb0ELb0ELb0ELb0ELb1ELb1ELb0ELb0ELb0EEENS1_21CollectiveEpilogueFwdINS6_IJSA_SC_SB_EEES9_NS_10bfloat16_tESG_Li384ELb0ELb0ELb0ELb1EEENS1_30DynamicPersistentTileSchedulerILi384ELi128ELb0ELb0ELb1EEEEEEEEEvNT_6ParamsE)
	.align		4
        /*003c*/ 	.word	index@(__assertfail)
	.align		4
        /*0040*/ 	.word	index@(_ZN7cutlass13device_kernelIN5flash11enable_sm90INS1_16FlashAttnFwdSm90INS1_25CollectiveMainloopFwdSm90ILi2EN4cute5tupleIJNS5_1CILi1EEES8_S8_EEENS6_IJNS7_ILi192EEENS7_ILi160EEENS7_ILi64EEEEEELi64ENS_12float_e4m3_tEfNS_4arch4Sm90ELb1ELb0ELb0ELb1ELb0ELb0ELb0ELb1ELb1ELb0ELb0ELb0EEENS1_21CollectiveEpilogueFwdINS6_IJSA_SC_SB_EEES9_NS_10bfloat16_tESG_Li384ELb1ELb0ELb0ELb1EEENS1_36VarlenDynamicPersistentTileSchedulerILi192ELi160ELi384ELi128ELb0ELb0ELb1ELb1ELb1ELb1EEEEEEEEEvNT_6ParamsE)
	.align		4
        /*0044*/ 	.word	index@(__assertfail)
	.align		4
        /*0048*/ 	.word	index@(_ZN7cutlass13device_kernelIN5flash11enable_sm90INS1_16FlashAttnFwdSm90INS1_25CollectiveMainloopFwdSm90ILi2EN4cute5tupleIJNS5_1CILi1EEES8_S8_EEENS6_IJNS7_ILi192EEENS7_ILi160EEENS7_ILi64EEEEEELi64ENS_12float_e4m3_tEfNS_4arch4Sm90ELb1ELb0ELb0ELb1ELb0ELb1ELb0ELb1ELb1ELb0ELb0ELb0EEENS1_21CollectiveEpilogueFwdINS6_IJSA_SC_SB_EEES9_NS_10bfloat16_tESG_Li384ELb1ELb0ELb0ELb1EEENS1_36VarlenDynamicPersistentTileSchedulerILi192ELi160ELi384ELi128ELb0ELb0ELb1ELb1ELb1ELb1EEEEEEEEEvNT_6ParamsE)
	.align		4
        /*004c*/ 	.word	index@(__assertfail)
	.align		4
        /*0050*/ 	.word	0x00000000
	.align		4
        /*0054*/ 	.word	0xfffffffe
	.align		4
        /*0058*/ 	.word	0x00000000
	.align		4
        /*005c*/ 	.word	0xfffffffd
	.align		4
        /*0060*/ 	.word	0x00000000
	.align		4
        /*0064*/ 	.word	0xfffffffc


//--------------------- .nv.constant4             --------------------------
	.section	.nv.constant4,"a",@progbits
	.align	8
	.align		8
.nv.constant4:
        /*0000*/ 	.dword	__assertfail
	.align		8
        /*0008*/ 	.dword	__unnamed_1
	.align		8
        /*0010*/ 	.dword	__unnamed_2
	.align		8
        /*0018*/ 	.dword	__unnamed_3
	.align		8
        /*0020*/ 	.dword	__unnamed_4
	.align		8
        /*0028*/ 	.dword	__unnamed_5
	.align		8
        /*0030*/ 	.dword	__unnamed_6
	.align		8
        /*0038*/ 	.dword	_ZZN5flash28permute_output_fp8_VcolmajorIN4cute6TensorINS1_11ArrayEngineIN7cutlass10bfloat16_tELm32EEENS1_6LayoutINS1_5tupleIJNS8_IJNS1_1CILi2EEESA_NS9_ILi8EEEEEENS9_ILi1EEESD_EEENS8_IJNS8_IJSD_SA_NS9_ILi4EEEEEENS9_ILi0EEESH_EEEEEEEEEvRT_E9upper_map
	.align		8
        /*0040*/ 	.dword	_ZN65_INTERNAL_6b7772f6_29_flash_fwd_hdim64_e4m3_sm90_cu_f3e6f9ee_35994cuda3std3__45__cpo5beginE
	.align		8
        /*0048*/ 	.dword	_ZN65_INTERNAL_6b7772f6_29_flash_fwd_hdim64_e4m3_sm90_cu_f3e6f9ee_35994cuda3std3__45__cpo3endE
	.align		8
        /*0050*/ 	.dword	_ZN65_INTERNAL_6b7772f6_29_flash_fwd_hdim64_e4m3_sm90_cu_f3e6f9ee_35994cuda3std3__45__cpo6cbeginE
	.align		8
        /*0058*/ 	.dword	_ZN65_INTERNAL_6b7772f6_29_flash_fwd_hdim64_e4m3_sm90_cu_f3e6f9ee_35994cuda3std3__45__cpo4cendE
	.align		8
        /*0060*/ 	.dword	_ZN65_INTERNAL_6b7772f6_29_flash_fwd_hdim64_e4m3_sm90_cu_f3e6f9ee_35994cuda3std3__467_GLOBAL__N__6b7772f6_29_flash_fwd_hdim64_e4m3_sm90_cu_f3e6f9ee_35996ignoreE
	.align		8
        /*0068*/ 	.dword	_ZN65_INTERNAL_6b7772f6_29_flash_fwd_hdim64_e4m3_sm90_cu_f3e6f9ee_35994cuda3std3__419piecewise_constructE
	.align		8
        /*0070*/ 	.dword	_ZN65_INTERNAL_6b7772f6_29_flash_fwd_hdim64_e4m3_sm90_cu_f3e6f9ee_35994cuda3std3__48in_placeE
	.align		8
        /*0078*/ 	.dword	_ZN65_INTERNAL_6b7772f6_29_flash_fwd_hdim64_e4m3_sm90_cu_f3e6f9ee_35994cuda3std6ranges3__45__cpo4swapE
	.align		8
        /*0080*/ 	.dword	_ZN65_INTERNAL_6b7772f6_29_flash_fwd_hdim64_e4m3_sm90_cu_f3e6f9ee_35994cuda3std6ranges3__45__cpo9iter_moveE
	.align		8
        /*0088*/ 	.dword	_ZN65_INTERNAL_6b7772f6_29_flash_fwd_hdim64_e4m3_sm90_cu_f3e6f9ee_35994cute7productE
	.align		8
        /*0090*/ 	.dword	_ZN65_INTERNAL_6b7772f6_29_flash_fwd_hdim64_e4m3_sm90_cu_f3e6f9ee_35994cute1_E
	.align		8
        /*0098*/ 	.dword	$str$23
	.align		8
        /*00a0*/ 	.dword	$str$24


//--------------------- .text._ZN7cutlass13device_kernelIN5flash11enable_sm90INS1_16FlashAttnFwdSm90INS1_25CollectiveMainloopFwdSm90ILi2EN4cute5tupleIJNS5_1CILi1EEES8_S8_EEENS6_IJNS7_ILi192EEENS7_ILi160EEENS7_ILi64EEEEEELi64ENS_12float_e4m3_tEfNS_4arch4Sm90ELb0ELb0ELb0ELb0ELb0ELb0ELb0ELb1ELb1ELb0ELb0ELb0EEENS1_21CollectiveEpilogueFwdINS6_IJSA_SC_SB_EEES9_NS_10bfloat16_tESG_Li384ELb0ELb0ELb0ELb1EEENS1_29StaticPersistentTileSchedulerILb0EEEEEEEEEvNT_6ParamsE --------------------------
	.section	.text._ZN7cutlass13device_kernelIN5flash11enable_sm90INS1_16FlashAttnFwdSm90INS1_25CollectiveMainloopFwdSm90ILi2EN4cute5tupleIJNS5_1CILi1EEES8_S8_EEENS6_IJNS7_ILi192EEENS7_ILi160EEENS7_ILi64EEEEEELi64ENS_12float_e4m3_tEfNS_4arch4Sm90ELb0ELb0ELb0ELb0ELb0ELb0ELb0ELb1ELb1ELb0ELb0ELb0EEENS1_21CollectiveEpilogueFwdINS6_IJSA_SC_SB_EEES9_NS_10bfloat16_tESG_Li384ELb0ELb0ELb0ELb1EEENS1_29StaticPersistentTileSchedulerILb0EEEEEEEEEvNT_6ParamsE,"ax",@progbits
	.align	128
.text._ZN7cutlass13device_kernelIN5flash11enable_sm90INS1_16FlashAttnFwdSm90INS1_25CollectiveMainloopFwdSm90ILi2EN4cute5tupleIJNS5_1CILi1EEES8_S8_EEENS6_IJNS7_ILi192EEENS7_ILi160EEENS7_ILi64EEEEEELi64ENS_12float_e4m3_tEfNS_4arch4Sm90ELb0ELb0ELb0ELb0ELb0ELb0ELb0ELb1ELb1ELb0ELb0ELb0EEENS1_21CollectiveEpilogueFwdINS6_IJSA_SC_SB_EEES9_NS_10bfloat16_tESG_Li384ELb0ELb0ELb0ELb1EEENS1_29StaticPersistentTileSchedulerILb0EEEEEEEEEvNT_6ParamsE:
        .type           _ZN7cutlass13device_kernelIN5flash11enable_sm90INS1_16FlashAttnFwdSm90INS1_25CollectiveMainloopFwdSm90ILi2EN4cute5tupleIJNS5_1CILi1EEES8_S8_EEENS6_IJNS7_ILi192EEENS7_ILi160EEENS7_ILi64EEEEEELi64ENS_12float_e4m3_tEfNS_4arch4Sm90ELb0ELb0ELb0ELb0ELb0ELb0ELb0ELb1ELb1ELb0ELb0ELb0EEENS1_21CollectiveEpilogueFwdINS6_IJSA_SC_SB_EEES9_NS_10bfloat16_tESG_Li384ELb0ELb0ELb0ELb1EEENS1_29StaticPersistentTileSchedulerILb0EEEEEEEEEvNT_6ParamsE,@function
        .size           _ZN7cutlass13device_kernelIN5flash11enable_sm90INS1_16FlashAttnFwdSm90INS1_25CollectiveMainloopFwdSm90ILi2EN4cute5tupleIJNS5_1CILi1EEES8_S8_EEENS6_IJNS7_ILi192EEENS7_ILi160EEENS7_ILi64EEEEEELi64ENS_12float_e4m3_tEfNS_4arch4Sm90ELb0ELb0ELb0ELb0ELb0ELb0ELb0ELb1ELb1ELb0ELb0ELb0EEENS1_21CollectiveEpilogueFwdINS6_IJSA_SC_SB_EEES9_NS_10bfloat16_tESG_Li384ELb0ELb0ELb0ELb1EEENS1_29StaticPersistentTileSchedulerILb0EEEEEEEEEvNT_6ParamsE,(.L_x_2163 - _ZN7cutlass13device_kernelIN5flash11enable_sm90INS1_16FlashAttnFwdSm90INS1_25CollectiveMainloopFwdSm90ILi2EN4cute5tupleIJNS5_1CILi1EEES8_S8_EEENS6_IJNS7_ILi192EEENS7_ILi160EEENS7_ILi64EEEEEELi64ENS_12float_e4m3_tEfNS_4arch4Sm90ELb0ELb0ELb0ELb0ELb0ELb0ELb0ELb1ELb1ELb0ELb0ELb0EEENS1_21CollectiveEpilogueFwdINS6_IJSA_SC_SB_EEES9_NS_10bfloat16_tESG_Li384ELb0ELb0ELb0ELb1EEENS1_29StaticPersistentTileSchedulerILb0EEEEEEEEEvNT_6ParamsE)
        .other          _ZN7cutlass13device_kernelIN5flash11enable_sm90INS1_16FlashAttnFwdSm90INS1_25CollectiveMainloopFwdSm90ILi2EN4cute5tupleIJNS5_1CILi1EEES8_S8_EEENS6_IJNS7_ILi192EEENS7_ILi160EEENS7_ILi64EEEEEELi64ENS_12float_e4m3_tEfNS_4arch4Sm90ELb0ELb0ELb0ELb0ELb0ELb0ELb0ELb1ELb1ELb0ELb0ELb0EEENS1_21CollectiveEpilogueFwdINS6_IJSA_SC_SB_EEES9_NS_10bfloat16_tESG_Li384ELb0ELb0ELb0ELb1EEENS1_29StaticPersistentTileSchedulerILb0EEEEEEEEEvNT_6ParamsE,@"STO_CUDA_ENTRY STV_DEFAULT"
_ZN7cutlass13device_kernelIN5flash11enable_sm90INS1_16FlashAttnFwdSm90INS1_25CollectiveMainloopFwdSm90ILi2EN4cute5tupleIJNS5_1CILi1EEES8_S8_EEENS6_IJNS7_ILi192EEENS7_ILi160EEENS7_ILi64EEEEEELi64ENS_12float_e4m3_tEfNS_4arch4Sm90ELb0ELb0ELb0ELb0ELb0ELb0ELb0ELb1ELb1ELb0ELb0ELb0EEENS1_21CollectiveEpilogueFwdINS6_IJSA_SC_SB_EEES9_NS_10bfloat16_tESG_Li384ELb0ELb0ELb0ELb1EEENS1_29StaticPersistentTileSchedulerILb0EEEEEEEEEvNT_6ParamsE:
[----:B------:R-:W1:Y:S01]  /*0000*/  LDC R1, c[0x0][0x28] ;  /* 0x00000a00ff017b82 */ /* 0x000e620000000800 */
[----:B------:R-:W2:Y:S01]  /*0010*/  S2R R2, SR_TID.X ;  /* 0x0000000000027919 */ /* 0x000ea20000002100 */
[----:B------:R-:W-:Y:S01]  /*0020*/  ELECT P0, URZ, PT ;  /* 0x00000000003f782f */ /* 0x000fe20003800000 */
[----:B------:R-:W-:Y:S01]  /*0030*/  BSSY B0, `(.L_x_0) ;  /* 0x0000014000007945 */ /* 0x000fe20003800000 */
[----:B--2---:R-:W-:-:S05]  /*0040*/  SHF.R.U32.HI R22, RZ, 0x5, R2 ;  /* 0x00000005ff167819 */ /* 0x004fca0000011602 */
[----:B------:R-:W2:Y:S02]  /*0050*/  SHFL.IDX PT, R0, R22, RZ, 0x1f ;  /* 0x00001fff16007589 */ /* 0x000ea400000e0000 */
[----:B--2---:R-:W-:Y:S02]  /*0060*/  ISETP.EQ.AND P0, PT, R0, RZ, P0 ;  /* 0x000000ff0000720c */ /* 0x004fe40000702270 */
[----:B------:R-:W-:-:S11]  /*0070*/  SHF.R.U32.HI R0, RZ, 0x7, R2 ;  /* 0x00000007ff007819 */ /* 0x000fd60000011602 */
[----:B-1----:R-:W-:Y:S05]  /*0080*/  @!P0 BRA `(.L_x_1) ;  /* 0x0000000000388947 */ /* 0x002fea0003800000 */
[----:B------:R-:W-:Y:S02]  /*0090*/  ULDC.64 UR4, c[0x0][0x198] ;  /* 0x0000660000047ab9 */ /* 0x000fe40000000a00 */
[----:B------:R-:W-:Y:S02]  /*00a0*/  UIADD3 UR6, UP0, UR4, 0x270, URZ ;  /* 0x0000027004067890 */ /* 0x000fe4000ff1e03f */
[----:B------:R-:W-:Y:S02]  /*00b0*/  UIADD3 UR8, UP1, UR4, 0x370, URZ ;  /* 0x0000037004087890 */ /* 0x000fe4000ff3e03f */
[----:B------:R-:W-:Y:S02]  /*00c0*/  UIADD3 UR10, UP2, UR4, 0x470, URZ ;  /* 0x00000470040a7890 */ /* 0x000fe4000ff5e03f */
[----:B------:R-:W-:Y:S02]  /*00d0*/  UIADD3 UR4, UP3, UR4, 0x9f0, URZ ;  /* 0x000009f004047890 */ /* 0x000fe4000ff7e03f */
[----:B------:R-:W-:-:S02]  /*00e0*/  UIADD3.X UR7, URZ, UR5, URZ, UP0, !UPT ;  /* 0x000000053f077290 */ /* 0x000fc400087fe43f */
[----:B------:R-:W-:Y:S02]  /*00f0*/  UIADD3.X UR9, URZ, UR5, URZ, UP1, !UPT ;  /* 0x000000053f097290 */ /* 0x000fe40008ffe43f */
[----:B------:R-:W-:Y:S02]  /*0100*/  UIADD3.X UR11, URZ, UR5, URZ, UP2, !UPT ;  /* 0x000000053f0b7290 */ /* 0x000fe400097fe43f */
[----:B------:R-:W-:-:S03]  /*0110*/  UIADD3.X UR5, URZ, UR5, URZ, UP3, !UPT ;  /* 0x000000053f057290 */ /* 0x000fc60009ffe43f */
[----:B------:R1:W-:Y:S02]  /*0120*/  UTMACCTL.PF [UR6] ;  /* 0x00000000060079b9 */ /* 0x0003e40008040000 */
[----:B------:R1:W-:Y:S02]  /*0130*/  UTMACCTL.PF [UR8] ;  /* 0x00000000080079b9 */ /* 0x0003e40008040000 */
[----:B------:R1:W-:Y:S02]  /*0140*/  UTMACCTL.PF [UR10] ;  /* 0x000000000a0079b9 */ /* 0x0003e40008040000 */
[----:B------:R1:W-:Y:S02]  /*0150*/  UTMACCTL.PF [UR4] ;  /* 0x00000000040079b9 */ /* 0x0003e40008040000 */
[----:B-1----:R-:W-:Y:S01]  /*0160*/  NOP ;  /* 0x0000000000007918 */ /* 0x002fe20000000000 */
.L_x_1:
[----:B------:R-:W-:Y:S05]  /*0170*/  BSYNC B0 ;  /* 0x0000000000007941 */ /* 0x000fea0003800000 */
.L_x_0:
[----:B------:R-:W-:Y:S01]  /*0180*/  VOTEU.ANY UP0, P0 ;  /* 0x00000000003f7886 */ /* 0x000fe20000000100 */
[----:B------:R-:W1:Y:S01]  /*0190*/  SHFL.IDX PT, R0, R0, RZ, 0x1f ;  /* 0x00001fff00007589 */ /* 0x000e6200000e0000 */
[----:B------:R-:W-:Y:S01]  /*01a0*/  UMOV UR4, 0x1 ;  /* 0x0000000100047882 */ /* 0x000fe20000000000 */
[----:B------:R-:W-:Y:S01]  /*01b0*/  VOTEU.ANY UP1, P0 ;  /* 0x00000000003f7886 */ /* 0x000fe20000020100 */
[----:B------:R-:W-:Y:S01]  /*01c0*/  VOTEU.ANY UP2, P0 ;  /* 0x00000000003f7886 */ /* 0x000fe20000040100 */
[----:B------:R-:W2:Y:S01]  /*01d0*/  @UP0 S2UR UR7, SR_CgaCtaId ;  /* 0x00000000000709c3 */ /* 0x000ea20000008800 */
[----:B------:R-:W3:Y:S01]  /*01e0*/  SHFL.IDX PT, R3, R22, RZ, 0x1f ;  /* 0x00001fff16037589 */ /* 0x000ee200000e0000 */
[----:B------:R-:W-:Y:S01]  /*01f0*/  @UP0 UMOV UR6, 0x400 ;  /* 0x0000040000060882 */ /* 0x000fe20000000000 */
[----:B------:R-:W-:-:S04]  /*0200*/  @UP0 UIADD3 UR4, -UR4, 0x100000, URZ ;  /* 0x0010000004040890 */ /* 0x000fc8000fffe13f */
[----:B------:R-:W-:Y:S02]  /*0210*/  @UP0 USHF.L.U32 UR5, UR4, 0xb, URZ ;  /* 0x0000000b04050899 */ /* 0x000fe4000800063f */
[----:B------:R-:W-:Y:S01]  /*0220*/  @UP0 USHF.L.U32 UR4, UR4, 0x1, URZ ;  /* 0x0000000104040899 */ /* 0x000fe2000800063f */
[----:B-1----:R-:W-:Y:S01]  /*0230*/  R2UR UR8, R0 ;  /* 0x00000000000872ca */ /* 0x002fe200000e0000 */
[----:B--2---:R-:W-:Y:S01]  /*0240*/  @UP0 ULEA UR6, UR7, UR6, 0x18 ;  /* 0x0000000607060291 */ /* 0x004fe2000f8ec03f */
[----:B---3--:R-:W-:-:S11]  /*0250*/  ISETP.NE.AND P1, PT, R3, RZ, PT ;  /* 0x000000ff0300720c */ /* 0x008fd60003f25270 */
[----:B------:R-:W-:Y:S01]  /*0260*/  UISETP.NE.AND UP0, UPT, UR8, URZ, UPT ;  /* 0x0000003f0800728c */ /* 0x000fe2000bf05270 */
[----:B------:R-:W1:Y:S02]  /*0270*/  FENCE.VIEW.ASYNC.S ;  /* 0x00000000000073c6 */ /* 0x000e640000000000 */
[----:B-1----:R1:W2:Y:S01]  /*0280*/  @UP1 SYNCS.EXCH.64 URZ, [UR6+0x13200], UR4 ;  /* 0x01320004063f15b2 */ /* 0x0022a20008000100 */
[----:B------:R1:W3:Y:S01]  /*0290*/  @UP2 SYNCS.EXCH.64 URZ, [UR6+0x13220], UR4 ;  /* 0x01322004063f25b2 */ /* 0x0002e20008000100 */
[----:B------:R-:W-:Y:S06]  /*02a0*/  @P1 BRA `(.L_x_2) ;  /* 0x0000000000481947 */ /* 0x000fec0003800000 */
[----:B-1----:R-:W1:Y:S01]  /*02b0*/  S2UR UR5, SR_CgaCtaId ;  /* 0x00000000000579c3 */ /* 0x002e620000008800 */
[----:B------:R-:W-:Y:S01]  /*02c0*/  UMOV UR4, 0x400 ;  /* 0x0000040000047882 */ /* 0x000fe20000000000 */
[----:B------:R-:W-:Y:S01]  /*02d0*/  UMOV UR6, 0x1 ;  /* 0x0000000100067882 */ /* 0x000fe20000000000 */
[----:B------:R-:W-:Y:S01]  /*02e0*/  UMOV UR9, 0x3 ;  /* 0x0000000300097882 */ /* 0x000fe20000000000 */
[----:B------:R-:W-:-:S04]  /*02f0*/  UIADD3 UR6, -UR6, 0x100000, URZ ;  /* 0x0010000006067890 */ /* 0x000fc8000fffe13f */
[----:B------:R-:W-:Y:S02]  /*0300*/  USHF.L.U32 UR7, UR6, 0xb, URZ ;  /* 0x0000000b06077899 */ /* 0x000fe4000800063f */
[----:B------:R-:W-:Y:S01]  /*0310*/  USHF.L.U32 UR6, UR6, 0x1, URZ ;  /* 0x0000000106067899 */ /* 0x000fe2000800063f */
[----:B------:R-:W-:Y:S01]  /*0320*/  ELECT P0, URZ, PT ;  /* 0x00000000003f782f */ /* 0x000fe20003800000 */
[----:B-1----:R-:W-:Y:S02]  /*0330*/  ULEA UR8, UR5, UR4, 0x18 ;  /* 0x0000000405087291 */ /* 0x002fe4000f8ec03f */
[----:B------:R-:W-:-:S04]  /*0340*/  UIADD3 UR4, -UR9, 0x100000, URZ ;  /* 0x0010000009047890 */ /* 0x000fc8000fffe13f */
[----:B------:R-:W-:Y:S02]  /*0350*/  USHF.L.U32 UR5, UR4, 0xb, URZ ;  /* 0x0000000b04057899 */ /* 0x000fe4000800063f */
[----:B------:R-:W-:Y:S01]  /*0360*/  USHF.L.U32 UR4, UR4, 0x1, URZ ;  /* 0x0000000104047899 */ /* 0x000fe2000800063f */
[----:B------:R-:W1:Y:S03]  /*0370*/  FENCE.VIEW.ASYNC.S ;  /* 0x00000000000073c6 */ /* 0x000e660000000000 */
[----:B-1----:R4:W1:Y:S08]  /*0380*/  SYNCS.EXCH.64 URZ, [UR8+0x13230], UR6 ;  /* 0x01323006083f75b2 */ /* 0x0028700008000100 */
[----:B------:R4:W1:Y:S01]  /*0390*/  SYNCS.EXCH.64 URZ, [UR8+0x13240], UR4 ;  /* 0x01324004083f75b2 */ /* 0x0008620008000100 */
[----:B------:R4:W1:Y:S01]  /*03a0*/  SYNCS.EXCH.64 URZ, [UR8+0x13238], UR6 ;  /* 0x01323806083f75b2 */ /* 0x0008620008000100 */
[----:B------:R4:W1:Y:S02]  /*03b0*/  SYNCS.EXCH.64 URZ, [UR8+0x13248], UR4 ;  /* 0x01324804083f75b2 */ /* 0x0008640008000100 */
[----:B----4-:R-:W-:Y:S01]  /*03c0*/  NOP ;  /* 0x0000000000007918 */ /* 0x010fe20000000000 */
.L_x_2:
[----:B------:R-:W4:Y:S01]  /*03d0*/  SHFL.IDX PT, R0, R22, RZ, 0x1f ;  /* 0x00001fff16007589 */ /* 0x000f2200000e0000 */
[----:B------:R-:W-:Y:S01]  /*03e0*/  NOP ;  /* 0x0000000000007918 */ /* 0x000fe20000000000 */
[----:B----4-:R-:W-:-:S13]  /*03f0*/  ISETP.NE.AND P0, PT, R0, RZ, PT ;  /* 0x000000ff0000720c */ /* 0x010fda0003f05270 */
[----:B------:R-:W-:Y:S05]  /*0400*/  @P0 BRA `(.L_x_3) ;  /* 0x0000000000480947 */ /* 0x000fea0003800000 */
[----:B-1----:R-:W1:Y:S01]  /*0410*/  S2UR UR5, SR_CgaCtaId ;  /* 0x00000000000579c3 */ /* 0x002e620000008800 */
[----:B------:R-:W-:Y:S01]  /*0420*/  UMOV UR4, 0x400 ;  /* 0x0000040000047882 */ /* 0x000fe20000000000 */
[----:B------:R-:W-:Y:S01]  /*0430*/  UMOV UR6, 0x80 ;  /* 0x0000008000067882 */ /* 0x000fe20000000000 */
[----:B------:R-:W-:Y:S01]  /*0440*/  UMOV UR7, 0x180 ;  /* 0x0000018000077882 */ /* 0x000fe20000000000 */
[----:B------:R-:W-:Y:S01]  /*0450*/  ELECT P0, URZ, PT ;  /* 0x00000000003f782f */ /* 0x000fe20003800000 */
[----:B-1----:R-:W-:Y:S02]  /*0460*/  ULEA UR8, UR5, UR4, 0x18 ;  /* 0x0000000405087291 */ /* 0x002fe4000f8ec03f */
[----:B------:R-:W-:-:S04]  /*0470*/  UIADD3 UR4, -UR6, 0x100000, URZ ;  /* 0x0010000006047890 */ /* 0x000fc8000fffe13f */
[----:B------:R-:W-:Y:S02]  /*0480*/  USHF.L.U32 UR5, UR4, 0xb, URZ ;  /* 0x0000000b04057899 */ /* 0x000fe4000800063f */
[----:B------:R-:W-:Y:S02]  /*0490*/  USHF.L.U32 UR4, UR4, 0x1, URZ ;  /* 0x0000000104047899 */ /* 0x000fe4000800063f */
        /* <DEDUP_REMOVED lines=9> */
.L_x_3:
[----:B------:R-:W4:Y:S01]  /*0530*/  SHFL.IDX PT, R0, R22, RZ, 0x1f ;  /* 0x00001fff16007589 */ /* 0x000f2200000e0000 */
[----:B------:R-:W-:Y:S01]  /*0540*/  NOP ;  /* 0x0000000000007918 */ /* 0x000fe20000000000 */
[----:B----4-:R-:W-:-:S13]  /*0550*/  ISETP.NE.AND P0, PT, R0, RZ, PT ;  /* 0x000000ff0000720c */ /* 0x010fda0003f05270 */
[----:B------:R-:W-:Y:S05]  /*0560*/  @P0 BRA `(.L_x_4) ;  /* 0x0000000000380947 */ /* 0x000fea0003800000 */
[----:B-1----:R-:W1:Y:S01]  /*0570*/  S2UR UR5, SR_CgaCtaId ;  /* 0x00000000000579c3 */ /* 0x002e620000008800 */
[----:B------:R-:W-:Y:S01]  /*0580*/  UMOV UR4, 0x400 ;  /* 0x0000040000047882 */ /* 0x000fe20000000000 */
[----:B------:R-:W-:Y:S01]  /*0590*/  UMOV UR7, 0x1 ;  /* 0x0000000100077882 */ /* 0x000fe20000000000 */
[----:B------:R-:W-:Y:S01]  /*05a0*/  ELECT P0, URZ, PT ;  /* 0x00000000003f782f */ /* 0x000fe20003800000 */
[----:B-1----:R-:W-:Y:S02]  /*05b0*/  ULEA UR6, UR5, UR4, 0x18 ;  /* 0x0000000405067291 */ /* 0x002fe4000f8ec03f */
[----:B------:R-:W-:-:S04]  /*05c0*/  UIADD3 UR4, -UR7, 0x100000, URZ ;  /* 0x0010000007047890 */ /* 0x000fc8000fffe13f */
[----:B------:R-:W-:Y:S02]  /*05d0*/  USHF.L.U32 UR5, UR4, 0xb, URZ ;  /* 0x0000000b04057899 */ /* 0x000fe4000800063f */
[----:B------:R-:W-:Y:S01]  /*05e0*/  USHF.L.U32 UR4, UR4, 0x1, URZ ;  /* 0x0000000104047899 */ /* 0x000fe2000800063f */
[----:B------:R-:W1:Y:S11]  /*05f0*/  FENCE.VIEW.ASYNC.S ;  /* 0x00000000000073c6 */ /* 0x000e760000000000 */
[----:B-1----:R4:W1:Y:S01]  /*0600*/  SYNCS.EXCH.64 URZ, [UR6+0x13270], UR4 ;  /* 0x01327004063f75b2 */ /* 0x0028620008000100 */
[----:B------:R4:W1:Y:S01]  /*0610*/  SYNCS.EXCH.64 URZ, [UR6+0x13280], UR4 ;  /* 0x01328004063f75b2 */ /* 0x0008620008000100 */
[----:B------:R4:W1:Y:S01]  /*0620*/  SYNCS.EXCH.64 URZ, [UR6+0x13278], UR4 ;  /* 0x01327804063f75b2 */ /* 0x0008620008000100 */
[----:B------:R4:W1:Y:S02]  /*0630*/  SYNCS.EXCH.64 URZ, [UR6+0x13288], UR4 ;  /* 0x01328804063f75b2 */ /* 0x0008640008000100 */
[----:B----4-:R-:W-:Y:S01]  /*0640*/  NOP ;  /* 0x0000000000007918 */ /* 0x010fe20000000000 */
.L_x_4:
        /* <DEDUP_REMOVED lines=22> */
.L_x_5:
        /* <DEDUP_REMOVED lines=22> */
.L_x_6:
[----:B------:R-:W-:Y:S01]  /*0910*/  PLOP3.LUT P0, PT, PT, PT, UP0, 0x80, 0x0 ;  /* 0x000000000000781c */ /* 0x000fe20003f0f008 */
[----:B------:R-:W-:Y:S01]  /*0920*/  UMOV UR46, 0x1 ;  /* 0x00000001002e7882 */ /* 0x000fe20000000000 */
[----:B------:R-:W-:Y:S01]  /*0930*/  NOP ;  /* 0x0000000000007918 */ /* 0x000fe20000000000 */
[----:B------:R-:W-:Y:S01]  /*0940*/  USEL UR46, UR46, 0x2, !UP0 ;  /* 0x000000022e2e7887 */ /* 0x000fe2000c000000 */
[----:B------:R-:W-:Y:S01]  /*0950*/  LOP3.LUT R23, R2, 0x7f, RZ, 0xc0, !PT ;  /* 0x0000007f02177812 */ /* 0x000fe200078ec0ff */
[----:B------:R-:W-:Y:S01]  /*0960*/  ULDC.64 UR50, c[0x0][0x208] ;  /* 0x0000820000327ab9 */ /* 0x000fe20000000a00 */
[----:B-123--:R-:W-:Y:S07]  /*0970*/  BAR.SYNC.DEFER_BLOCKING 0x0 ;  /* 0x0000000000007b1d */ /* 0x00efee0000010000 */
[----:B------:R-:W-:Y:S05]  /*0980*/  @!P0 BRA `(.L_x_7) ;  /* 0x0000006800408947 */ /* 0x000fea0003800000 */
.L_x_8:
[----:B------:R-:W-:-:S08]  /*0990*/  NOP ;  /* 0x0000000000007918 */ /* 0x000fd00000000000 */
[----:B------:R-:W1:Y:S02]  /*09a0*/  USETMAXREG.TRY_ALLOC.CTAPOOL UP0, 0xa0 ;  /* 0x000000a0000079c8 */ /* 0x000e640008000600 */
[----:B-1----:R-:W-:-:S13]  /*09b0*/  PLOP3.LUT P0, PT, PT, PT, UP0, 0x80, 0x0 ;  /* 0x000000000000781c */ /* 0x002fda0003f0f008 */
[----:B------:R-:W-:Y:S05]  /*09c0*/  @!P0 BRA `(.L_x_8) ;  /* 0xfffffffc00f08947 */ /* 0x000fea000383ffff */
[----:B------:R-:W1:Y:S08]  /*09d0*/  S2UR UR48, SR_CTAID.X ;  /* 0x00000000003079c3 */ /* 0x000e700000002500 */
[----:B------:R-:W-:Y:S08]  /*09e0*/  BAR.ARV 0x8, 0x1a0 ;  /* 0x0206800000007b1d */ /* 0x000ff00000002000 */
[----:B------:R-:W1:Y:S02]  /*09f0*/  LDC R0, c[0x0][0xda4] ;  /* 0x00036900ff007b82 */ /* 0x000e640000000800 */
[----:B-1----:R-:W-:-:S13]  /*0a00*/  ISETP.LE.AND P0, PT, R0, UR48, PT ;  /* 0x0000003000007c0c */ /* 0x002fda000bf03270 */
[----:B------:R-:W-:Y:S05]  /*0a10*/  @P0 EXIT ;  /* 0x000000000000094d */ /* 0x000fea0003800000 */
[----:B------:R-:W-:Y:S01]  /*0a20*/  VIADD R0, R2, 0xffffff80 ;  /* 0xffffff8002007836 */ /* 0x000fe20000000000 */
[----:B------:R-:W1:Y:S01]  /*0a30*/  S2UR UR39, SR_CgaCtaId ;  /* 0x00000000002779c3 */ /* 0x000e620000008800 */
[----:B------:R-:W-:Y:S01]  /*0a40*/  UMOV UR40, 0x400 ;  /* 0x0000040000287882 */ /* 0x000fe20000000000 */
[----:B------:R-:W-:Y:S02]  /*0a50*/  ULOP3.LUT UR47, UR46, 0x1, URZ, 0xfc, !UPT ;  /* 0x000000012e2f7892 */ /* 0x000fe4000f8efc3f */
[----:B------:R-:W-:Y:S01]  /*0a60*/  SHF.R.S32.HI R3, RZ, 0x1f, R0 ;  /* 0x0000001fff037819 */ /* 0x000fe20000011400 */
[----:B------:R-:W-:Y:S01]  /*0a70*/  ULDC.64 UR52, c[0x0][0x198] ;  /* 0x0000660000347ab9 */ /* 0x000fe20000000a00 */
[----:B------:R-:W-:Y:S01]  /*0a80*/  UMOV UR36, URZ ;  /* 0x0000003f00247c82 */ /* 0x000fe20008000000 */
[----:B------:R-:W-:Y:S01]  /*0a90*/  UMOV UR37, URZ ;  /* 0x0000003f00257c82 */ /* 0x000fe20008000000 */
[CC--:B------:R-:W-:Y:S01]  /*0aa0*/  LEA.HI R22, R3.reuse, R0.reuse, RZ, 0x7 ;  /* 0x0000000003167211 */ /* 0x0c0fe200078f38ff */
[----:B------:R-:W2:Y:S01]  /*0ab0*/  S2UR UR6, SR_SWINHI ;  /* 0x00000000000679c3 */ /* 0x000ea20000002f00 */
[----:B------:R-:W-:Y:S01]  /*0ac0*/  LEA.HI R6, R3, R0, RZ, 0x4 ;  /* 0x0000000003067211 */ /* 0x000fe200078f20ff */
[----:B------:R-:W-:Y:S01]  /*0ad0*/  UMOV UR38, URZ ;  /* 0x0000003f00267c82 */ /* 0x000fe20008000000 */
[----:B------:R-:W-:-:S02]  /*0ae0*/  LOP3.LUT R19, R22, 0xffffff80, RZ, 0xc0, !PT ;  /* 0xffffff8016137812 */ /* 0x000fc400078ec0ff */
[----:B------:R-:W-:Y:S02]  /*0af0*/  SHF.R.S32.HI R7, RZ, 0x4, R6 ;  /* 0x00000004ff077819 */ /* 0x000fe40000011406 */
[----:B------:R-:W-:Y:S01]  /*0b00*/  LEA.HI R17, R3, R0, RZ, 0x5 ;  /* 0x0000000003117211 */ /* 0x000fe200078f28ff */
[----:B------:R-:W-:Y:S01]  /*0b10*/  IMAD.IADD R19, R0, 0x1, -R19 ;  /* 0x0000000100137824 */ /* 0x000fe200078e0a13 */
[C---:B------:R-:W-:Y:S02]  /*0b20*/  LEA.HI R8, R6.reuse, R7, RZ, 0x1 ;  /* 0x0000000706087211 */ /* 0x040fe400078f08ff */
[----:B------:R-:W-:Y:S02]  /*0b30*/  LOP3.LUT R3, R6, 0x3fffff0, RZ, 0xc0, !PT ;  /* 0x03fffff006037812 */ /* 0x000fe400078ec0ff */
[----:B------:R-:W-:Y:S02]  /*0b40*/  SHF.R.S32.HI R4, RZ, 0x1f, R19 ;  /* 0x0000001fff047819 */ /* 0x000fe40000011413 */
[----:B------:R-:W-:Y:S01]  /*0b50*/  SHF.R.S32.HI R17, RZ, 0x5, R17 ;  /* 0x00000005ff117819 */ /* 0x000fe20000011411 */
[----:B------:R-:W-:Y:S01]  /*0b60*/  IMAD.IADD R0, R0, 0x1, -R3 ;  /* 0x0000000100007824 */ /* 0x000fe200078e0a03 */
[----:B------:R-:W-:Y:S01]  /*0b70*/  LEA.HI R5, R4, R19, RZ, 0x2 ;  /* 0x0000001304057211 */ /* 0x000fe200078f10ff */
[----:B-1----:R-:W-:Y:S01]  /*0b80*/  ULEA UR40, UR39, UR40, 0x18 ;  /* 0x0000002827287291 */ /* 0x002fe2000f8ec03f */
[----:B------:R-:W-:Y:S01]  /*0b90*/  LOP3.LUT R8, R8, 0x1ffffffe, RZ, 0xc0, !PT ;  /* 0x1ffffffe08087812 */ /* 0x000fe200078ec0ff */
[----:B------:R-:W-:Y:S01]  /*0ba0*/  IMAD R3, R17, 0x10, R0 ;  /* 0x0000001011037824 */ /* 0x000fe200078e0200 */
[----:B------:R-:W-:-:S02]  /*0bb0*/  SHF.R.S32.HI R6, RZ, 0x2, R5 ;  /* 0x00000002ff067819 */ /* 0x000fc40000011405 */
[----:B------:R-:W-:Y:S01]  /*0bc0*/  SHF.R.S32.HI R9, RZ, 0x1f, R5 ;  /* 0x0000001fff097819 */ /* 0x000fe20000011405 */
[----:B------:R-:W-:Y:S01]  /*0bd0*/  IMAD.IADD R8, R7, 0x1, -R8 ;  /* 0x0000000107087824 */ /* 0x000fe200078e0a08 */
[----:B------:R-:W-:Y:S01]  /*0be0*/  SHF.R.S32.HI R22, RZ, 0x7, R22 ;  /* 0x00000007ff167819 */ /* 0x000fe20000011416 */
[----:B------:R-:W-:Y:S01]  /*0bf0*/  UMOV UR4, UR40 ;  /* 0x0000002800047c82 */ /* 0x000fe20008000000 */
[----:B--2---:R-:W-:Y:S01]  /*0c00*/  UMOV UR5, UR6 ;  /* 0x0000000600057c82 */ /* 0x004fe20008000000 */
[----:B------:R-:W-:Y:S01]  /*0c10*/  LEA.HI R9, R9, R6, RZ, 0x3 ;  /* 0x0000000609097211 */ /* 0x000fe200078f18ff */
[----:B------:R-:W-:Y:S02]  /*0c20*/  IMAD R8, R3, 0x8, R8 ;  /* 0x0000000803087824 */ /* 0x000fe400078e0208 */
[----:B------:R-:W-:Y:S01]  /*0c30*/  IMAD.HI R0, R22, 0x55555556, RZ ;  /* 0x5555555616007827 */ /* 0x000fe200078e02ff */
[----:B------:R-:W-:-:S03]  /*0c40*/  LOP3.LUT R9, R9, 0xfffffff8, RZ, 0xc0, !PT ;  /* 0xfffffff809097812 */ /* 0x000fc600078ec0ff */
[----:B------:R-:W-:Y:S01]  /*0c50*/  IMAD.MOV.U32 R7, RZ, RZ, -0x2 ;  /* 0xfffffffeff077424 */ /* 0x000fe200078e00ff */
[----:B------:R-:W-:Y:S01]  /*0c60*/  LEA.HI R3, R0, R0, RZ, 0x1 ;  /* 0x0000000000037211 */ /* 0x000fe200078f08ff */
[----:B------:R-:W-:Y:S01]  /*0c70*/  IMAD.IADD R9, R6, 0x1, -R9 ;  /* 0x0000000106097824 */ /* 0x000fe200078e0a09 */
[----:B------:R-:W-:Y:S01]  /*0c80*/  LEA.HI R6, R4, R19, RZ, 0x5 ;  /* 0x0000001304067211 */ /* 0x000fe200078f28ff */
[----:B------:R-:W-:Y:S01]  /*0c90*/  IMAD.U32 R156, RZ, RZ, UR4 ;  /* 0x00000004ff9c7e24 */ /* 0x000fe2000f8e00ff */
[----:B------:R-:W-:Y:S01]  /*0ca0*/  LOP3.LUT R4, R5, 0x7ffffffc, RZ, 0xc0, !PT ;  /* 0x7ffffffc05047812 */ /* 0x000fe200078ec0ff */
[----:B------:R-:W-:Y:S01]  /*0cb0*/  IMAD.U32 R157, RZ, RZ, UR5 ;  /* 0x00000005ff9d7e24 */ /* 0x000fe2000f8e00ff */
[----:B------:R-:W-:Y:S01]  /*0cc0*/  SHF.R.S32.HI R6, RZ, 0x5, R6 ;  /* 0x00000005ff067819 */ /* 0x000fe20000011406 */
[----:B------:R-:W-:Y:S02]  /*0cd0*/  IMAD.SHL.U32 R5, R8, 0x8, RZ ;  /* 0x0000000808057824 */ /* 0x000fe400078e00ff */
[----:B------:R-:W-:-:S02]  /*0ce0*/  IMAD.IADD R4, R19, 0x1, -R4 ;  /* 0x0000000113047824 */ /* 0x000fc400078e0a04 */
[----:B------:R-:W-:Y:S02]  /*0cf0*/  IMAD R3, R3, -0x3, R22 ;  /* 0xfffffffd03037824 */ /* 0x000fe400078e0216 */
[----:B------:R-:W-:Y:S02]  /*0d00*/  IMAD R6, R6, 0x10, R9 ;  /* 0x0000001006067824 */ /* 0x000fe400078e0209 */
[----:B------:R-:W-:Y:S02]  /*0d10*/  IMAD R18, R4, R7, 0xa0 ;  /* 0x000000a004127424 */ /* 0x000fe400078e0207 */
[----:B------:R-:W-:-:S04]  /*0d20*/  IMAD.WIDE R156, R5, 0x2, R156 ;  /* 0x00000002059c7825 */ /* 0x000fc800078e029c */
[----:B------:R-:W-:-:S07]  /*0d30*/  IMAD R16, R3, 0x40, R6 ;  /* 0x0000004003107824 */ /* 0x000fce00078e0206 */
.L_x_33:
[----:B------:R-:W-:Y:S01]  /*0d40*/  ULDC UR4, c[0x0][0xda8] ;  /* 0x00036a0000047ab9 */ /* 0x000fe20000000800 */
[----:B------:R-:W-:Y:S01]  /*0d50*/  ULDC UR43, c[0x0][0xdb4] ;  /* 0x00036d00002b7ab9 */ /* 0x000fe20000000800 */
[----:B------:R-:W-:Y:S01]  /*0d60*/  UISETP.NE.AND UP1, UPT, UR4, 0x1, UPT ;  /* 0x000000010400788c */ /* 0x000fe2000bf25270 */
[----:B------:R-:W-:Y:S01]  /*0d70*/  IMAD.MOV.U32 R3, RZ, RZ, 0x3f800000 ;  /* 0x3f800000ff037424 */ /* 0x000fe200078e00ff */
[----:B------:R-:W-:Y:S01]  /*0d80*/  UISETP.NE.AND UP2, UPT, UR43, 0x1, UPT ;  /* 0x000000012b00788c */ /* 0x000fe2000bf45270 */
[----:B------:R-:W-:Y:S01]  /*0d90*/  IMAD.MOV.U32 R0, RZ, RZ, 0x3f800000 ;  /* 0x3f800000ff007424 */ /* 0x000fe200078e00ff */
[----:B------:R-:W-:Y:S01]  /*0da0*/  ULDC.64 UR4, c[0x0][0x990] ;  /* 0x0002640000047ab9 */ /* 0x000fe20000000a00 */
[----:B------:R-:W-:Y:S01]  /*0db0*/  UMOV UR45, UR48 ;  /* 0x00000030002d7c82 */ /* 0x000fe20008000000 */
[----:B------:R-:W-:Y:S01]  /*0dc0*/  UISETP.NE.U32.AND UP0, UPT, UR4, URZ, UPT ;  /* 0x0000003f0400728c */ /* 0x000fe2000bf05070 */
[----:B------:R-:W1:Y:S01]  /*0dd0*/  SHFL.IDX PT, R8, R22, RZ, 0x1f ;  /* 0x00001fff16087589 */ /* 0x000e6200000e0000 */
[----:B------:R-:W-:-:S02]  /*0de0*/  ULDC UR54, c[0x0][0x404] ;  /* 0x0001010000367ab9 */ /* 0x000fc40000000800 */
[----:B------:R-:W-:Y:S01]  /*0df0*/  UISETP.NE.AND.EX UP0, UPT, UR5, URZ, UPT, UP0 ;  /* 0x0000003f0500728c */ /* 0x000fe2000bf05300 */
[----:B------:R-:W-:Y:S01]  /*0e00*/  @UP1 ULDC UR6, c[0x0][0xdac] ;  /* 0x00036b0000061ab9 */ /* 0x000fe20000000800 */
[----:B------:R-:W-:Y:S01]  /*0e10*/  @UP1 ULDC UR8, c[0x0][0xdb0] ;  /* 0x00036c0000081ab9 */ /* 0x000fe20000000800 */
[----:B------:R-:W-:Y:S01]  /*0e20*/  UIMAD.WIDE.U32 UR6, UR48, UR6, URZ ;  /* 0x00000006300672a5 */ /* 0x000fe2000f8e003f */
[----:B------:R-:W-:Y:S02]  /*0e30*/  @UP2 ULDC.64 UR10, c[0x0][0xdb8] ;  /* 0x00036e00000a2ab9 */ /* 0x000fe40000000a00 */
[----:B------:R-:W-:Y:S01]  /*0e40*/  PLOP3.LUT P0, PT, PT, PT, UP0, 0x80, 0x0 ;  /* 0x000000000000781c */ /* 0x000fe20003f0f008 */
[----:B------:R-:W-:-:S03]  /*0e50*/  @UP1 USHF.R.U32.HI UR45, URZ, UR8, UR7 ;  /* 0x000000083f2d1299 */ /* 0x000fc60008011607 */
[----:B------:R-:W-:Y:S01]  /*0e60*/  ULDC.64 UR6, c[0x0][0x998] ;  /* 0x0002660000067ab9 */ /* 0x000fe20000000a00 */
[----:B------:R-:W-:Y:S02]  /*0e70*/  UIMAD.WIDE.U32 UR8, UR45, UR10, URZ ;  /* 0x0000000a2d0872a5 */ /* 0x000fe4000f8e003f */
[----:B------:R-:W-:Y:S01]  /*0e80*/  UISETP.NE.U32.AND UP1, UPT, UR6, URZ, UPT ;  /* 0x0000003f0600728c */ /* 0x000fe2000bf25070 */
[----:B------:R-:W-:Y:S01]  /*0e90*/  ULDC UR10, c[0x0][0x428] ;  /* 0x00010a00000a7ab9 */ /* 0x000fe20000000800 */
[----:B------:R-:W-:Y:S02]  /*0ea0*/  UMOV UR44, UR45 ;  /* 0x0000002d002c7c82 */ /* 0x000fe40008000000 */
[----:B------:R-:W-:Y:S02]  /*0eb0*/  UISETP.NE.AND.EX UP1, UPT, UR7, URZ, UPT, UP1 ;  /* 0x0000003f0700728c */ /* 0x000fe4000bf25310 */
[----:B------:R-:W-:Y:S02]  /*0ec0*/  @UP2 USHF.R.U32.HI UR44, URZ, UR11, UR9 ;  /* 0x0000000b3f2c2299 */ /* 0x000fe40008011609 */
[----:B------:R-:W-:-:S02]  /*0ed0*/  UISETP.NE.AND UP2, UPT, UR10, 0x1, UPT ;  /* 0x000000010a00788c */ /* 0x000fc4000bf45270 */
[----:B------:R-:W-:Y:S01]  /*0ee0*/  @UP0 USHF.R.S32.HI UR8, URZ, 0x1f, UR44 ;  /* 0x0000001f3f080899 */ /* 0x000fe2000801142c */
[----:B------:R-:W-:Y:S01]  /*0ef0*/  PLOP3.LUT P1, PT, PT, PT, UP1, 0x80, 0x0 ;  /* 0x000000000000781c */ /* 0x000fe20003f2f018 */
[----:B------:R-:W-:Y:S01]  /*0f00*/  @UP0 ULDC.64 UR14, c[0x0][0x9a8] ;  /* 0x00026a00000e0ab9 */ /* 0x000fe20000000a00 */
[----:B------:R-:W-:Y:S02]  /*0f10*/  UIADD3 UR11, -UR44, URZ, URZ ;  /* 0x0000003f2c0b7290 */ /* 0x000fe4000fffe13f */
[----:B------:R-:W-:Y:S02]  /*0f20*/  @UP0 UIMAD UR10, UR8, UR14, URZ ;  /* 0x0000000e080a02a4 */ /* 0x000fe4000f8e023f */
[----:B------:R-:W-:Y:S02]  /*0f30*/  @UP0 UIMAD.WIDE.U32 UR8, UR44, UR14, URZ ;  /* 0x0000000e2c0802a5 */ /* 0x000fe4000f8e003f */
[----:B------:R-:W-:Y:S02]  /*0f40*/  UIMAD UR43, UR43, UR11, UR45 ;  /* 0x0000000b2b2b72a4 */ /* 0x000fe4000f8e022d */
[----:B------:R-:W-:Y:S01]  /*0f50*/  @UP1 USHF.R.S32.HI UR14, URZ, 0x1f, UR44 ;  /* 0x0000001f3f0e1899 */ /* 0x000fe2000801142c */
[----:B------:R-:W-:Y:S01]  /*0f60*/  @UP1 ULDC.64 UR16, c[0x0][0x9b8] ;  /* 0x00026e0000101ab9 */ /* 0x000fe20000000a00 */
[----:B------:R-:W-:Y:S01]  /*0f70*/  @UP0 UIMAD UR15, UR44, UR15, UR10 ;  /* 0x0000000f2c0f02a4 */ /* 0x000fe2000f8e020a */
[----:B------:R-:W-:Y:S01]  /*0f80*/  @UP2 ULDC UR12, c[0x0][0x42c] ;  /* 0x00010b00000c2ab9 */ /* 0x000fe20000000800 */
[----:B------:R-:W-:-:S02]  /*0f90*/  @UP1 UIMAD.WIDE.U32 UR10, UR44, UR16, URZ ;  /* 0x000000102c0a12a5 */ /* 0x000fc4000f8e003f */
[----:B------:R-:W-:Y:S02]  /*0fa0*/  UIMAD.WIDE.U32 UR12, UR43, UR12, URZ ;  /* 0x0000000c2b0c72a5 */ /* 0x000fe4000f8e003f */
[----:B------:R-:W-:Y:S01]  /*0fb0*/  @UP1 UIMAD UR16, UR14, UR16, URZ ;  /* 0x000000100e1012a4 */ /* 0x000fe2000f8e023f */
[----:B------:R-:W-:Y:S02]  /*0fc0*/  @UP2 ULDC UR18, c[0x0][0x430] ;  /* 0x00010c0000122ab9 */ /* 0x000fe40000000800 */
[----:B------:R-:W-:Y:S01]  /*0fd0*/  UMOV UR14, UR43 ;  /* 0x0000002b000e7c82 */ /* 0x000fe20008000000 */
[----:B------:R-:W-:Y:S02]  /*0fe0*/  @UP2 USHF.R.U32.HI UR14, URZ, UR18, UR13 ;  /* 0x000000123f0e2299 */ /* 0x000fe4000801160d */
[----:B------:R-:W-:Y:S02]  /*0ff0*/  @UP1 UIMAD UR16, UR44, UR17, UR16 ;  /* 0x000000112c1012a4 */ /* 0x000fe4000f8e0210 */
[----:B------:R-:W-:-:S02]  /*1000*/  @UP0 USHF.R.S32.HI UR12, URZ, 0x1f, UR14 ;  /* 0x0000001f3f0c0899 */ /* 0x000fc4000801140e */
[----:B------:R-:W-:Y:S01]  /*1010*/  @UP1 USHF.R.S32.HI UR13, URZ, 0x1f, UR14 ;  /* 0x0000001f3f0d1899 */ /* 0x000fe2000801140e */
[----:B------:R-:W-:Y:S01]  /*1020*/  @UP0 ULDC.64 UR18, c[0x0][0x9b0] ;  /* 0x00026c0000120ab9 */ /* 0x000fe20000000a00 */
[----:B------:R-:W-:Y:S02]  /*1030*/  @UP1 UIADD3 UR11, UR11, UR16, URZ ;  /* 0x000000100b0b1290 */ /* 0x000fe4000fffe03f */
[----:B------:R-:W-:Y:S01]  /*1040*/  @UP0 UIADD3 UR9, UR9, UR15, URZ ;  /* 0x0000000f09090290 */ /* 0x000fe2000fffe03f */
[----:B------:R-:W-:Y:S01]  /*1050*/  @UP1 ULDC.64 UR16, c[0x0][0x9c0] ;  /* 0x0002700000101ab9 */ /* 0x000fe20000000a00 */
[----:B------:R-:W-:Y:S02]  /*1060*/  @UP0 UIMAD UR12, UR12, UR18, URZ ;  /* 0x000000120c0c02a4 */ /* 0x000fe4000f8e023f */
[----:B------:R-:W-:Y:S02]  /*1070*/  @UP1 UIMAD UR13, UR13, UR16, URZ ;  /* 0x000000100d0d12a4 */ /* 0x000fe4000f8e023f */
[----:B------:R-:W-:-:S02]  /*1080*/  @UP0 UIMAD.WIDE.U32 UR8, UR14, UR18, UR8 ;  /* 0x000000120e0802a5 */ /* 0x000fc4000f8e0008 */
[----:B------:R-:W-:Y:S02]  /*1090*/  @UP0 UIMAD UR12, UR14, UR19, UR12 ;  /* 0x000000130e0c02a4 */ /* 0x000fe4000f8e020c */
[----:B------:R-:W-:Y:S02]  /*10a0*/  @UP1 UIMAD.WIDE.U32 UR10, UR14, UR16, UR10 ;  /* 0x000000100e0a12a5 */ /* 0x000fe4000f8e000a */
[----:B------:R-:W-:Y:S02]  /*10b0*/  @UP1 UIMAD UR13, UR14, UR17, UR13 ;  /* 0x000000110e0d12a4 */ /* 0x000fe4000f8e020d */
[----:B------:R-:W-:Y:S02]  /*10c0*/  @UP0 UIADD3 UR12, UR9, UR12, URZ ;  /* 0x0000000c090c0290 */ /* 0x000fe4000fffe03f */
[----:B------:R-:W-:Y:S02]  /*10d0*/  @UP0 ULEA UR4, UP3, UR8, UR4, 0x2 ;  /* 0x0000000408040291 */ /* 0x000fe4000f86103f */
[----:B------:R-:W-:-:S02]  /*10e0*/  @UP1 ULEA UR6, UP4, UR10, UR6, 0x2 ;  /* 0x000000060a061291 */ /* 0x000fc4000f88103f */
[----:B------:R-:W-:Y:S02]  /*10f0*/  @UP1 UIADD3 UR9, UR11, UR13, URZ ;  /* 0x0000000d0b091290 */ /* 0x000fe4000fffe03f */
[----:B------:R-:W-:Y:S01]  /*1100*/  @UP0 ULEA.HI.X UR5, UR8, UR5, UR12, 0x2, UP3 ;  /* 0x0000000508050291 */ /* 0x000fe200098f140c */
[----:B------:R-:W-:Y:S01]  /*1110*/  IMAD.U32 R4, RZ, RZ, UR4 ;  /* 0x00000004ff047e24 */ /* 0x000fe2000f8e00ff */
[----:B------:R-:W-:Y:S01]  /*1120*/  @UP1 ULEA.HI.X UR7, UR10, UR7, UR9, 0x2, UP4 ;  /* 0x000000070a071291 */ /* 0x000fe2000a0f1409 */
[----:B------:R-:W-:Y:S01]  /*1130*/  IMAD.U32 R6, RZ, RZ, UR6 ;  /* 0x00000006ff067e24 */ /* 0x000fe2000f8e00ff */
[----:B------:R-:W-:Y:S01]  /*1140*/  ULDC UR8, c[0x0][0x2e0] ;  /* 0x0000b80000087ab9 */ /* 0x000fe20000000800 */
[----:B------:R-:W-:Y:S01]  /*1150*/  ULDC UR9, c[0x0][0x988] ;  /* 0x0002620000097ab9 */ /* 0x000fe20000000800 */
[----:B------:R-:W-:Y:S01]  /*1160*/  IMAD.U32 R5, RZ, RZ, UR5 ;  /* 0x00000005ff057e24 */ /* 0x000fe2000f8e00ff */
[----:B------:R-:W-:Y:S01]  /*1170*/  @UP2 ULDC UR10, c[0x0][0x430] ;  /* 0x00010c00000a2ab9 */ /* 0x000fe20000000800 */
[----:B------:R-:W-:Y:S01]  /*1180*/  IMAD.U32 R7, RZ, RZ, UR7 ;  /* 0x00000007ff077e24 */ /* 0x000fe2000f8e00ff */
[----:B-1----:R-:W-:Y:S01]  /*1190*/  R2UR UR6, R8 ;  /* 0x00000000080672ca */ /* 0x002fe200000e0000 */
[----:B------:R-:W-:Y:S01]  /*11a0*/  ULDC.64 UR4, c[0x0][0x3f8] ;  /* 0x0000fe0000047ab9 */ /* 0x000fe20000000a00 */
[----:B------:R-:W2:Y:S04]  /*11b0*/  @P0 LDG.E R3, desc[UR50][R4.64] ;  /* 0x0000003204030981 */ /* 0x000ea8000c1e1900 */
[----:B------:R-:W2:Y:S01]  /*11c0*/  @P1 LDG.E R0, desc[UR50][R6.64] ;  /* 0x0000003206001981 */ /* 0x000ea2000c1e1900 */
[----:B------:R-:W-:-:S02]  /*11d0*/  UISETP.NE.U32.AND UP0, UPT, UR4, URZ, UPT ;  /* 0x0000003f0400728c */ /* 0x000fc4000bf05070 */
[----:B------:R-:W-:Y:S02]  /*11e0*/  UIADD3 UR7, UR40, 0xb000, URZ ;  /* 0x0000b00028077890 */ /* 0x000fe4000fffe03f */
[----:B------:R-:W-:Y:S02]  /*11f0*/  UISETP.NE.AND.EX UP0, UPT, UR5, URZ, UPT, UP0 ;  /* 0x0000003f0500728c */ /* 0x000fe4000bf05300 */
[----:B------:R-:W-:Y:S02]  /*1200*/  UIMAD.WIDE UR4, UR6, 0x55555556, URZ ;  /* 0x55555556060478a5 */ /* 0x000fe4000f8e023f */
[----:B------:R-:W-:Y:S02]  /*1210*/  USEL UR54, UR54, 0x1, UP0 ;  /* 0x0000000136367887 */ /* 0x000fe40008000000 */
[----:B------:R-:W-:Y:S02]  /*1220*/  ULOP3.LUT UP0, URZ, UR7, 0x9f, URZ, 0xc0, !UPT ;  /* 0x0000009f073f7892 */ /* 0x000fe4000f80c03f */
[----:B------:R-:W-:-:S02]  /*1230*/  UIMAD UR54, UR54, UR8, URZ ;  /* 0x00000008363672a4 */ /* 0x000fc4000f8e023f */
[----:B------:R-:W-:Y:S02]  /*1240*/  ULEA.HI UR5, UR5, UR5, URZ, 0x1 ;  /* 0x0000000505057291 */ /* 0x000fe4000f8f083f */
[----:B------:R-:W-:Y:S01]  /*1250*/  UIADD3 UR4, UR54, 0x9f, URZ ;  /* 0x0000009f36047890 */ /* 0x000fe2000fffe03f */
[----:B------:R-:W-:Y:S01]  /*1260*/  PLOP3.LUT P0, PT, PT, PT, UP0, 0x80, 0x0 ;  /* 0x000000000000781c */ /* 0x000fe20003f0f008 */
[----:B------:R-:W-:Y:S02]  /*1270*/  UIMAD UR6, UR5, -0x3, UR6 ;  /* 0xfffffffd050678a4 */ /* 0x000fe4000f8e0206 */
[----:B------:R-:W-:Y:S02]  /*1280*/  UIMAD.WIDE UR4, UR4, 0x66666667, URZ ;  /* 0x66666667040478a5 */ /* 0x000fe4000f8e023f */
[----:B------:R-:W-:Y:S01]  /*1290*/  ULEA UR6, UR6, UR7, 0xc ;  /* 0x0000000706067291 */ /* 0x000fe2000f8e603f */
[----:B------:R-:W-:Y:S01]  /*12a0*/  @UP2 ULDC UR8, c[0x0][0x42c] ;  /* 0x00010b0000082ab9 */ /* 0x000fe20000000800 */
[----:B------:R-:W-:-:S02]  /*12b0*/  UMOV UR42, UR43 ;  /* 0x0000002b002a7c82 */ /* 0x000fc40008000000 */
[----:B------:R-:W-:Y:S01]  /*12c0*/  USHF.R.U32.HI UR6, URZ, 0x4, UR6 ;  /* 0x000000043f067899 */ /* 0x000fe20008011606 */
[----:B------:R-:W-:Y:S01]  /*12d0*/  UMOV UR49, UR5 ;  /* 0x0000000500317c82 */ /* 0x000fe20008000000 */
[----:B------:R-:W-:Y:S02]  /*12e0*/  UIMAD.WIDE.U32 UR4, UR43, UR8, URZ ;  /* 0x000000082b0472a5 */ /* 0x000fe4000f8e003f */
[----:B------:R-:W-:Y:S02]  /*12f0*/  USHF.R.U32.HI UR7, URZ, 0x1f, UR49 ;  /* 0x0000001f3f077899 */ /* 0x000fe40008011631 */
[----:B------:R-:W-:Y:S02]  /*1300*/  ULOP3.LUT UR55, UR6, 0x3fff, URZ, 0xc0, !UPT ;  /* 0x00003fff06377892 */ /* 0x000fe4000f8ec03f */
[----:B------:R-:W-:Y:S02]  /*1310*/  ULEA.HI.SX32 UR49, UR49, UR7, 0x1a ;  /* 0x0000000731317291 */ /* 0x000fe4000f8fd23f */
[----:B------:R-:W-:Y:S01]  /*1320*/  @UP2 USHF.R.U32.HI UR42, URZ, UR10, UR5 ;  /* 0x0000000a3f2a2299 */ /* 0x000fe20008011605 */
[----:B--2---:R-:W-:-:S04]  /*1330*/  FMUL.FTZ R0, R3, R0 ;  /* 0x0000000003007220 */ /* 0x004fc80000410000 */
[----:B------:R-:W-:-:S05]  /*1340*/  FMUL.FTZ R0, R0, UR9 ;  /* 0x0000000900007c20 */ /* 0x000fca0008410000 */
[----:B------:R-:W-:Y:S01]  /*1350*/  R2UR UR41, R0 ;  /* 0x00000000002972ca */ /* 0x000fe200000e0000 */
[----:B------:R-:W-:-:S14]  /*1360*/  @!P0 BRA `(.L_x_9) ;  /* 0x0000000000408947 */ /* 0x000fdc0003800000 */
[----:B------:R-:W-:Y:S01]  /*1370*/  MOV R0, 0x0 ;  /* 0x0000000000007802 */ /* 0x000fe20000000f00 */
[----:B------:R-:W-:Y:S01]  /*1380*/  ULDC.64 UR4, c[0x4][0x98] ;  /* 0x0100260000047ab9 */ /* 0x000fe20000000a00 */
[----:B------:R-:W-:Y:S01]  /*1390*/  ULDC.64 UR6, c[0x4][0x28] ;  /* 0x01000a0000067ab9 */ /* 0x000fe20000000a00 */
[----:B------:R-:W-:Y:S01]  /*13a0*/  IMAD.U32 R4, RZ, RZ, UR4 ;  /* 0x00000004ff047e24 */ /* 0x000fe2000f8e00ff */
[----:B------:R1:W2:Y:S01]  /*13b0*/  LDC.64 R14, c[0x4][R0] ;  /* 0x01000000000e7b82 */ /* 0x0002a20000000a00 */
[----:B------:R-:W-:Y:S01]  /*13c0*/  IMAD.U32 R5, RZ, RZ, UR5 ;  /* 0x00000005ff057e24 */ /* 0x000fe2000f8e00ff */
[----:B------:R-:W-:Y:S01]  /*13d0*/  ULDC.64 UR4, c[0x4][0xa0] ;  /* 0x0100280000047ab9 */ /* 0x000fe20000000a00 */
[----:B------:R-:W-:Y:S02]  /*13e0*/  IMAD.U32 R10, RZ, RZ, UR6 ;  /* 0x00000006ff0a7e24 */ /* 0x000fe4000f8e00ff */
[----:B------:R-:W-:Y:S02]  /*13f0*/  IMAD.U32 R6, RZ, RZ, UR4 ;  /* 0x00000004ff067e24 */ /* 0x000fe4000f8e00ff */
[----:B------:R-:W-:-:S02]  /*1400*/  IMAD.U32 R7, RZ, RZ, UR5 ;  /* 0x00000005ff077e24 */ /* 0x000fc4000f8e00ff */
[----:B------:R-:W-:Y:S02]  /*1410*/  IMAD.U32 R11, RZ, RZ, UR7 ;  /* 0x00000007ff0b7e24 */ /* 0x000fe4000f8e00ff */
[----:B------:R-:W-:Y:S02]  /*1420*/  IMAD.MOV.U32 R8, RZ, RZ, 0x70 ;  /* 0x00000070ff087424 */ /* 0x000fe400078e00ff */
[----:B------:R-:W-:Y:S02]  /*1430*/  IMAD.MOV.U32 R12, RZ, RZ, 0x1 ;  /* 0x00000001ff0c7424 */ /* 0x000fe400078e00ff */
[----:B-1----:R-:W-:-:S07]  /*1440*/  IMAD.MOV.U32 R13, RZ, RZ, RZ ;  /* 0x000000ffff0d7224 */ /* 0x002fce00078e00ff */
[----:B------:R-:W-:-:S07]  /*1450*/  LEPC R20, `(.L_x_9) ;  /* 0x000000001014794e */ /* 0x000fce0000000000 */
[----:B--2---:R-:W-:Y:S05]  /*1460*/  CALL.ABS.NOINC R14 ;  /* 0x000000000e007343 */ /* 0x004fea0003c00000 */
.L_x_9:
[----:B------:R-:W-:Y:S01]  /*1470*/  ULOP3.LUT UR4, UR36, 0x1, URZ, 0xc0, !UPT ;  /* 0x0000000124047892 */ /* 0x000fe2000f8ec03f */
[----:B------:R-:W-:-:S05]  /*1480*/  IMAD.U32 R3, RZ, RZ, UR47 ;  /* 0x0000002fff037e24 */ /* 0x000fca000f8e00ff */
[----:B------:R-:W-:Y:S01]  /*1490*/  IMAD.U32 R0, RZ, RZ, UR4 ;  /* 0x00000004ff007e24 */ /* 0x000fe2000f8e00ff */
[----:B------:R-:W-:-:S04]  /*14a0*/  ISETP.NE.AND P0, PT, R3, 0x3, PT ;  /* 0x000000030300780c */ /* 0x000fc80003f05270 */
[----:B------:R-:W-:-:S04]  /*14b0*/  SHF.L.U32 R0, R0, 0x1f, RZ ;  /* 0x0000001f00007819 */ /* 0x000fc800000006ff */
[----:B------:R-:W1:Y:S02]  /*14c0*/  SYNCS.PHASECHK.TRANS64.TRYWAIT P1, [UR40+0x13200], R0 ;  /* 0x01320000ff0075a7 */ /* 0x000e640008020168 */
[----:B-1----:R-:W-:Y:S05]  /*14d0*/  @!P1 BRA `(.L_x_10) ;  /* 0x0000008000889947 */ /* 0x002fea0003800000 */
.L_x_90:
[----:B------:R-:W-:Y:S05]  /*14e0*/  @!P0 BRA `(.L_x_11) ;  /* 0x0000000000048947 */ /* 0x000fea0003800000 */
[----:B------:R-:W-:Y:S01]  /*14f0*/  BPT.TRAP 0x1 ;  /* 0x000000040000795c */ /* 0x000fe20000300000 */
.L_x_11:
[----:B------:R-:W-:Y:S02]  /*1500*/  IMAD.U32 R4, RZ, RZ, UR38 ;  /* 0x00000026ff047e24 */ /* 0x000fe4000f8e00ff */
[----:B-1----:R-:W-:-:S03]  /*1510*/  IMAD.U32 R3, RZ, RZ, UR37 ;  /* 0x00000025ff037e24 */ /* 0x002fc6000f8e00ff */
[----:B------:R-:W-:Y:S02]  /*1520*/  LEA R4, R4, UR40, 0x3 ;  /* 0x0000002804047c11 */ /* 0x000fe4000f8e18ff */
[----:B------:R-:W-:-:S04]  /*1530*/  SHF.L.U32 R3, R3, 0x1f, RZ ;  /* 0x0000001f03037819 */ /* 0x000fc800000006ff */
[----:B------:R1:W2:Y:S01]  /*1540*/  SYNCS.PHASECHK.TRANS64.TRYWAIT P1, [R4+URZ+0x13230], R3 ;  /* 0x01323003040075a7 */ /* 0x0002a2000802017f */
[----:B------:R-:W-:Y:S05]  /*1550*/  @!P0 BRA `(.L_x_12) ;  /* 0x0000000000048947 */ /* 0x000fea0003800000 */
[----:B------:R-:W-:Y:S01]  /*1560*/  BPT.TRAP 0x1 ;  /* 0x000000040000795c */ /* 0x000fe20000300000 */
.L_x_12:
[----:B--2---:R-:W-:Y:S05]  /*1570*/  @P1 BRA `(.L_x_13) ;  /* 0x0000000000081947 */ /* 0x004fea0003800000 */
[----:B------:R-:W2:Y:S02]  /*1580*/  SYNCS.PHASECHK.TRANS64.TRYWAIT P1, [R4+URZ+0x13230], R3 ;  /* 0x01323003040075a7 */ /* 0x000ea4000802017f */
[----:B--2---:R-:W-:Y:S05]  /*1590*/  @!P1 BRA `(.L_x_14) ;  /* 0x0000008000709947 */ /* 0x004fea0003800000 */
.L_x_13:
[----:B------:R-:W-:Y:S01]  /*15a0*/  UIADD3 UR4, UR40, 0xe000, URZ ;  /* 0x0000e00028047890 */ /* 0x000fe2000fffe03f */
[----:B------:R-:W-:Y:S01]  /*15b0*/  LOP3.LUT P1, RZ, R2, 0x7f, RZ, 0xc0, !PT ;  /* 0x0000007f02ff7812 */ /* 0x000fe2000782c0ff */
[----:B------:R-:W-:Y:S01]  /*15c0*/  IMAD.MOV.U32 R55, RZ, RZ, RZ ;  /* 0x000000ffff377224 */ /* 0x000fe200078e00ff */
[----:B-12---:R-:W-:Y:S01]  /*15d0*/  LOP3.LUT R3, R3, 0xffffffef, RZ, 0xc0, !PT ;  /* 0xffffffef03037812 */ /* 0x006fe200078ec0ff */
[----:B------:R-:W-:-:S04]  /*15e0*/  USHF.R.U32.HI UR4, URZ, 0x4, UR4 ;  /* 0x000000043f047899 */ /* 0x000fc80008011604 */
[----:B------:R-:W-:-:S06]  /*15f0*/  ULOP3.LUT UR4, UR4, 0x3fff, URZ, 0xc0, !UPT ;  /* 0x00003fff04047892 */ /* 0x000fcc000f8ec03f */
[----:B------:R-:W-:Y:S01]  /*1600*/  IMAD.U32 R0, RZ, RZ, UR4 ;  /* 0x00000004ff007e24 */ /* 0x000fe2000f8e00ff */
[----:B------:R-:W-:Y:S05]  /*1610*/  WARPSYNC.ALL ;  /* 0x0000000000007948 */ /* 0x000fea0003800000 */
[----:B------:R-:W-:Y:S02]  /*1620*/  LOP3.LUT R0, R0, 0x10000, RZ, 0xfc, !PT ;  /* 0x0001000000007812 */ /* 0x000fe400078efcff */
[----:B------:R-:W-:Y:S02]  /*1630*/  @P1 LOP3.LUT R3, R3, 0x10, RZ, 0xfc, !PT ;  /* 0x0000001003031812 */ /* 0x000fe400078efcff */
[----:B------:R-:W-:Y:S01]  /*1640*/  R2UR UR12, R0 ;  /* 0x00000000000c72ca */ /* 0x000fe200000e0000 */
[----:B------:R-:W-:Y:S01]  /*1650*/  ULOP3.LUT UR55, UR55, 0x10000, URZ, 0xfc, !UPT ;  /* 0x0001000037377892 */ /* 0x000fe2000f8efc3f */
[----:B------:R-:W-:Y:S01]  /*1660*/  WARPGROUP.ARRIVE ;  /* 0x00000000000079c5 */ /* 0x000fe20000000000 */
[----:B------:R-:W-:Y:S01]  /*1670*/  UMOV UR9, 0x80000020 ;  /* 0x8000002000097882 */ /* 0x000fe20000000000 */
[----:B------:R-:W-:Y:S01]  /*1680*/  UMOV UR11, 0x80000020 ;  /* 0x80000020000b7882 */ /* 0x000fe20000000000 */
[----:B------:R-:W-:Y:S01]  /*1690*/  UIADD3 UR6, UR55, 0x2, URZ ;  /* 0x0000000237067890 */ /* 0x000fe2000fffe03f */
[----:B------:R-:W-:Y:S01]  /*16a0*/  VIADD R5, R18, UR54 ;  /* 0x0000003612057c36 */ /* 0x000fe20008000000 */
[----:B------:R-:W-:Y:S01]  /*16b0*/  UMOV UR7, 0x80000020 ;  /* 0x8000002000077882 */ /* 0x000fe20000000000 */
[----:B------:R-:W-:Y:S01]  /*16c0*/  UMOV UR8, UR55 ;  /* 0x0000003700087c82 */ /* 0x000fe20008000000 */
[----:B------:R-:W-:Y:S01]  /*16d0*/  IMAD.U32 R8, RZ, RZ, UR49 ;  /* 0x00000031ff087e24 */ /* 0x000fe2000f8e00ff */
[----:B------:R-:W-:Y:S01]  /*16e0*/  P2R R6, PR, RZ, 0x1 ;  /* 0x00000001ff067803 */ /* 0x000fe20000000000 */
[----:B------:R-:W-:Y:S01]  /*16f0*/  IMAD.U32 R44, RZ, RZ, UR41 ;  /* 0x00000029ff2c7e24 */ /* 0x000fe2000f8e00ff */
[----:B------:R-:W-:Y:S01]  /*1700*/  UISETP.GE.AND UP0, UPT, UR54, 0xa1, UPT ;  /* 0x000000a13600788c */ /* 0x000fe2000bf06270 */
[----:B------:R-:W-:Y:S01]  /*1710*/  IMAD R5, R8, -0xa0, R5 ;  /* 0xffffff6008057824 */ /* 0x000fe200078e0205 */
[----:B------:R-:W-:-:S04]  /*1720*/  UIMAD UR12, UR38, 0x280, UR12 ;  /* 0x00000280260c78a4 */ /* 0x000fc8000f8e020c */
[----:B------:R-:W-:Y:S01]  /*1730*/  UIADD3 UR4, UR12, 0x180, URZ ;  /* 0x000001800c047890 */ /* 0x000fe2000fffe03f */
[C---:B------:R-:W-:Y:S01]  /*1740*/  ISETP.GT.AND P2, PT, R5.reuse, RZ, PT ;  /* 0x000000ff0500720c */ /* 0x040fe20003f44270 */
[----:B------:R-:W-:Y:S01]  /*1750*/  UIADD3 UR5, UR12, 0x200, URZ ;  /* 0x000002000c057890 */ /* 0x000fe2000fffe03f */
[C---:B------:R-:W-:Y:S01]  /*1760*/  ISETP.GT.AND P5, PT, R5.reuse, 0x1, PT ;  /* 0x000000010500780c */ /* 0x040fe20003fa4270 */
[----:B------:R-:W-:Y:S01]  /*1770*/  UMOV UR10, UR12 ;  /* 0x0000000c000a7c82 */ /* 0x000fe20008000000 */
[----:B------:R-:W-:Y:S01]  /*1780*/  UIADD3 UR13, UR12, 0x2, URZ ;  /* 0x000000020c0d7890 */ /* 0x000fe2000fffe03f */
[----:B------:R-:W-:Y:S01]  /*1790*/  QGMMA.64x32x32.F32.E4M3.E4M3 R104, gdesc[UR8], RZ, !UPT, gsb0 ;  /* 0x00600000086879f3 */ /* 0x000fe2000c0008ff */
[----:B------:R-:W-:Y:S01]  /*17a0*/  UIADD3 UR10, UR12, 0x80, URZ ;  /* 0x000000800c0a7890 */ /* 0x000fe2000fffe03f */
[C---:B------:R-:W-:Y:S01]  /*17b0*/  ISETP.GT.AND P4, PT, R5.reuse, 0x8, PT ;  /* 0x000000080500780c */ /* 0x040fe20003f84270 */
[----:B------:R-:W-:Y:S01]  /*17c0*/  UMOV UR11, 0x80000020 ;  /* 0x80000020000b7882 */ /* 0x000fe20000000000 */
[----:B------:R-:W-:-:S02]  /*17d0*/  ISETP.GT.AND P1, PT, R5, 0x9, PT ;  /* 0x000000090500780c */ /* 0x000fc40003f24270 */
[C---:B------:R-:W-:Y:S02]  /*17e0*/  ISETP.GT.AND P3, PT, R5.reuse, 0x10, PT ;  /* 0x000000100500780c */ /* 0x040fe40003f64270 */
[C---:B------:R-:W-:Y:S02]  /*17f0*/  ISETP.GT.AND P0, PT, R5.reuse, 0x79, PT ;  /* 0x000000790500780c */ /* 0x040fe40003f04270 */
[----:B------:R-:W-:Y:S01]  /*1800*/  ISETP.GT.AND P6, PT, R5, 0x80, PT ;  /* 0x000000800500780c */ /* 0x000fe20003fc4270 */
[----:B------:R-:W-:Y:S02]  /*1810*/  WARPGROUP.DEPBAR.LE gsb0, 0x0 ;  /* 0x00008000000079c5 */ /* 0x000fe40000010000 */
[----:B------:R-:W-:-:S06]  /*1820*/  WARPGROUP.ARRIVE ;  /* 0x00000000000079c5 */ /* 0x000fcc0000000000 */
[----:B------:R-:W-:Y:S01]  /*1830*/  QGMMA.64x32x32.F32.E4M3.E4M3 R88, gdesc[UR8], RZ, !UPT, gsb0 ;  /* 0x00600000085879f3 */ /* 0x000fe2000c0008ff */
[----:B------:R-:W-:Y:S01]  /*1840*/  UIADD3 UR10, UR12, 0x100, URZ ;  /* 0x000001000c0a7890 */ /* 0x000fe2000fffe03f */
[----:B------:R-:W-:Y:S01]  /*1850*/  UMOV UR11, 0x80000020 ;  /* 0x80000020000b7882 */ /* 0x000fe20000000000 */
[----:B------:R-:W-:Y:S02]  /*1860*/  WARPGROUP.DEPBAR.LE gsb0, 0x0 ;  /* 0x00008000000079c5 */ /* 0x000fe40000010000 */
[----:B------:R-:W-:-:S06]  /*1870*/  WARPGROUP.ARRIVE ;  /* 0x00000000000079c5 */ /* 0x000fcc0000000000 */
[----:B------:R-:W-:Y:S01]  /*1880*/  QGMMA.64x32x32.F32.E4M3.E4M3 R72, gdesc[UR8], RZ, !UPT, gsb0 ;  /* 0x00600000084879f3 */ /* 0x000fe2000c0008ff */
[----:B------:R-:W-:Y:S01]  /*1890*/  UMOV UR10, UR4 ;  /* 0x00000004000a7c82 */ /* 0x000fe20008000000 */
[----:B------:R-:W-:Y:S01]  /*18a0*/  UMOV UR11, 0x80000020 ;  /* 0x80000020000b7882 */ /* 0x000fe20000000000 */
[----:B------:R-:W-:Y:S01]  /*18b0*/  UMOV UR4, UR6 ;  /* 0x0000000600047c82 */ /* 0x000fe20008000000 */
[----:B------:R-:W-:Y:S01]  /*18c0*/  UMOV UR6, UR13 ;  /* 0x0000000d00067c82 */ /* 0x000fe20008000000 */
[----:B------:R-:W-:Y:S02]  /*18d0*/  WARPGROUP.DEPBAR.LE gsb0, 0x0 ;  /* 0x00008000000079c5 */ /* 0x000fe40000010000 */
[----:B------:R-:W-:-:S06]  /*18e0*/  WARPGROUP.ARRIVE ;  /* 0x00000000000079c5 */ /* 0x000fcc0000000000 */
[----:B------:R-:W-:Y:S01]  /*18f0*/  QGMMA.64x32x32.F32.E4M3.E4M3 R56, gdesc[UR8], RZ, !UPT, gsb0 ;  /* 0x00600000083879f3 */ /* 0x000fe2000c0008ff */
[----:B------:R-:W-:Y:S01]  /*1900*/  UMOV UR10, UR5 ;  /* 0x00000005000a7c82 */ /* 0x000fe20008000000 */
[----:B------:R-:W-:Y:S01]  /*1910*/  UMOV UR11, 0x80000020 ;  /* 0x80000020000b7882 */ /* 0x000fe20000000000 */
[----:B------:R-:W-:Y:S01]  /*1920*/  UMOV UR5, 0x80000020 ;  /* 0x8000002000057882 */ /* 0x000fe20000000000 */
[----:B------:R-:W-:Y:S02]  /*1930*/  WARPGROUP.DEPBAR.LE gsb0, 0x0 ;  /* 0x00008000000079c5 */ /* 0x000fe40000010000 */
[----:B------:R-:W-:-:S06]  /*1940*/  WARPGROUP.ARRIVE ;  /* 0x00000000000079c5 */ /* 0x000fcc0000000000 */
[----:B------:R-:W-:Y:S01]  /*1950*/  QGMMA.64x32x32.F32.E4M3.E4M3 R24, gdesc[UR8], RZ, !UPT, gsb0 ;  /* 0x00600000081879f3 */ /* 0x000fe2000c0008ff */
[----:B------:R-:W-:Y:S02]  /*1960*/  UIADD3 UR10, UR12, 0x182, URZ ;  /* 0x000001820c0a7890 */ /* 0x000fe4000fffe03f */
[----:B------:R-:W-:Y:S02]  /*1970*/  WARPGROUP.DEPBAR.LE gsb0, 0x0 ;  /* 0x00008000000079c5 */ /* 0x000fe40000010000 */
[----:B------:R-:W-:-:S06]  /*1980*/  WARPGROUP.ARRIVE ;  /* 0x00000000000079c5 */ /* 0x000fcc0000000000 */
[----:B------:R-:W-:Y:S01]  /*1990*/  QGMMA.64x32x32.F32.E4M3.E4M3 R104, gdesc[UR4], R104, gsb0 ;  /* 0x00600000046879f3 */ /* 0x000fe20008000868 */
[----:B------:R-:W-:Y:S01]  /*19a0*/  UIADD3 UR6, UR12, 0x82, URZ ;  /* 0x000000820c067890 */ /* 0x000fe2000fffe03f */
[----:B------:R-:W-:Y:S01]  /*19b0*/  UMOV UR7, 0x80000020 ;  /* 0x8000002000077882 */ /* 0x000fe20000000000 */
[----:B------:R-:W-:Y:S02]  /*19c0*/  WARPGROUP.DEPBAR.LE gsb0, 0x0 ;  /* 0x00008000000079c5 */ /* 0x000fe40000010000 */
[----:B------:R-:W-:Y:S01]  /*19d0*/  WARPGROUP.ARRIVE ;  /* 0x00000000000079c5 */ /* 0x000fe20000000000 */
[----:B------:R-:W-:Y:S02]  /*19e0*/  FSEL R104, R104, -INF , P2 ;  /* 0xff80000068687808 */ /* 0x000fe40001000000 */
[----:B------:R-:W-:Y:S02]  /*19f0*/  FSEL R105, R105, -INF , P5 ;  /* 0xff80000069697808 */ /* 0x000fe40002800000 */
[----:B------:R-:W-:Y:S01]  /*1a00*/  FSEL R108, R108, -INF , P4 ;  /* 0xff8000006c6c7808 */ /* 0x000fe20002000000 */
[----:B------:R-:W-:Y:S01]  /*1a10*/  QGMMA.64x32x32.F32.E4M3.E4M3 R88, gdesc[UR4], R88, gsb0 ;  /* 0x00600000045879f3 */ /* 0x000fe20008000858 */
[----:B------:R-:W-:Y:S01]  /*1a20*/  UIADD3 UR6, UR12, 0x102, URZ ;  /* 0x000001020c067890 */ /* 0x000fe2000fffe03f */
[----:B------:R-:W-:Y:S01]  /*1a30*/  FMNMX.FTZ R3, R104, R105, !PT ;  /* 0x0000006968037209 */ /* 0x000fe20007810000 */
[----:B------:R-:W-:Y:S01]  /*1a40*/  UMOV UR7, 0x80000020 ;  /* 0x8000002000077882 */ /* 0x000fe20000000000 */
[----:B------:R-:W-:Y:S01]  /*1a50*/  FSEL R109, R109, -INF , P1 ;  /* 0xff8000006d6d7808 */ /* 0x000fe20000800000 */
[----:B------:R-:W-:Y:S01]  /*1a60*/  UIADD3 UR12, UR12, 0x202, URZ ;  /* 0x000002020c0c7890 */ /* 0x000fe2000fffe03f */
[----:B------:R-:W-:-:S02]  /*1a70*/  FMNMX.FTZ R8, R108, R3, !PT ;  /* 0x000000036c087209 */ /* 0x000fc40007810000 */
[----:B------:R-:W-:Y:S02]  /*1a80*/  FSEL R106, R106, -INF , P2 ;  /* 0xff8000006a6a7808 */ /* 0x000fe40001000000 */
[----:B------:R-:W-:Y:S02]  /*1a90*/  ISETP.GT.AND P2, PT, R5, 0x11, PT ;  /* 0x000000110500780c */ /* 0x000fe40003f44270 */
[----:B------:R-:W-:Y:S02]  /*1aa0*/  FSEL R112, R112, -INF , P3 ;  /* 0xff80000070707808 */ /* 0x000fe40001800000 */
[----:B------:R-:W-:Y:S02]  /*1ab0*/  FMNMX.FTZ R3, R109, R8, !PT ;  /* 0x000000086d037209 */ /* 0x000fe40007810000 */
[----:B------:R-:W-:Y:S02]  /*1ac0*/  FSEL R107, R107, -INF , P5 ;  /* 0xff8000006b6b7808 */ /* 0x000fe40002800000 */
[----:B------:R-:W-:-:S02]  /*1ad0*/  ISETP.GT.AND P5, PT, R5, 0x18, PT ;  /* 0x000000180500780c */ /* 0x000fc40003fa4270 */
[----:B------:R-:W-:Y:S02]  /*1ae0*/  FSEL R113, R113, -INF , P2 ;  /* 0xff80000071717808 */ /* 0x000fe40001000000 */
[----:B------:R-:W-:Y:S02]  /*1af0*/  FMNMX.FTZ R8, R112, R3, !PT ;  /* 0x0000000370087209 */ /* 0x000fe40007810000 */
[----:B------:R-:W-:Y:S02]  /*1b00*/  FSEL R110, R110, -INF , P4 ;  /* 0xff8000006e6e7808 */ /* 0x000fe40002000000 */
[----:B------:R-:W-:Y:S02]  /*1b10*/  ISETP.GT.AND P4, PT, R5, 0x19, PT ;  /* 0x000000190500780c */ /* 0x000fe40003f84270 */
[----:B------:R-:W-:Y:S02]  /*1b20*/  FSEL R116, R116, -INF , P5 ;  /* 0xff80000074747808 */ /* 0x000fe40002800000 */
[----:B------:R-:W-:-:S02]  /*1b30*/  FMNMX.FTZ R3, R113, R8, !PT ;  /* 0x0000000871037209 */ /* 0x000fc40007810000 */
[----:B------:R-:W-:Y:S02]  /*1b40*/  FSEL R114, R114, -INF , P3 ;  /* 0xff80000072727808 */ /* 0x000fe40001800000 */
[----:B------:R-:W-:Y:S02]  /*1b50*/  FSEL R117, R117, -INF , P4 ;  /* 0xff80000075757808 */ /* 0x000fe40002000000 */
[----:B------:R-:W-:Y:S02]  /*1b60*/  ISETP.GT.AND P3, PT, R5, 0x20, PT ;  /* 0x000000200500780c */ /* 0x000fe40003f64270 */
[----:B------:R-:W-:Y:S02]  /*1b70*/  FMNMX.FTZ R8, R116, R3, !PT ;  /* 0x0000000374087209 */ /* 0x000fe40007810000 */
[----:B------:R-:W-:Y:S02]  /*1b80*/  FSEL R111, R111, -INF , P1 ;  /* 0xff8000006f6f7808 */ /* 0x000fe40000800000 */
[----:B------:R-:W-:-:S02]  /*1b90*/  ISETP.GT.AND P1, PT, R5, 0x21, PT ;  /* 0x000000210500780c */ /* 0x000fc40003f24270 */
[----:B------:R-:W-:Y:S02]  /*1ba0*/  FMNMX.FTZ R3, R117, R8, !PT ;  /* 0x0000000875037209 */ /* 0x000fe40007810000 */
[----:B------:R-:W-:Y:S02]  /*1bb0*/  FSEL R115, R115, -INF , P2 ;  /* 0xff80000073737808 */ /* 0x000fe40001000000 */
[C---:B------:R-:W-:Y:S02]  /*1bc0*/  ISETP.GT.AND P2, PT, R5.reuse, 0x28, PT ;  /* 0x000000280500780c */ /* 0x040fe40003f44270 */
[----:B------:R-:W-:Y:S02]  /*1bd0*/  FSEL R118, R118, -INF , P5 ;  /* 0xff80000076767808 */ /* 0x000fe40002800000 */
[----:B------:R-:W-:Y:S02]  /*1be0*/  ISETP.GT.AND P5, PT, R5, 0x29, PT ;  /* 0x000000290500780c */ /* 0x000fe40003fa4270 */
[----:B------:R-:W-:-:S02]  /*1bf0*/  FSEL R119, R119, -INF , P4 ;  /* 0xff80000077777808 */ /* 0x000fc40002000000 */
[----:B------:R-:W-:Y:S02]  /*1c00*/  ISETP.GT.AND P4, PT, R5, 0x30, PT ;  /* 0x000000300500780c */ /* 0x000fe40003f84270 */
[----:B------:R-:W-:Y:S01]  /*1c10*/  FMNMX.FTZ R13, R106, R107, !PT ;  /* 0x0000006b6a0d7209 */ /* 0x000fe20007810000 */
[----:B------:R-:W-:Y:S02]  /*1c20*/  WARPGROUP.DEPBAR.LE gsb0, 0x0 ;  /* 0x00008000000079c5 */ /* 0x000fe40000010000 */
[----:B------:R-:W-:Y:S01]  /*1c30*/  WARPGROUP.ARRIVE ;  /* 0x00000000000079c5 */ /* 0x000fe20000000000 */
[----:B------:R-:W-:Y:S02]  /*1c40*/  FSEL R88, R88, -INF , P3 ;  /* 0xff80000058587808 */ /* 0x000fe40001800000 */
[----:B------:R-:W-:Y:S02]  /*1c50*/  FSEL R89, R89, -INF , P1 ;  /* 0xff80000059597808 */ /* 0x000fe40000800000 */
[----:B------:R-:W-:Y:S01]  /*1c60*/  FMNMX.FTZ R8, R88, R3, !PT ;  /* 0x0000000358087209 */ /* 0x000fe20007810000 */
[----:B------:R-:W-:Y:S01]  /*1c70*/  QGMMA.64x32x32.F32.E4M3.E4M3 R72, gdesc[UR4], R72, gsb0 ;  /* 0x00600000044879f3 */ /* 0x000fe20008000848 */
[----:B------:R-:W-:Y:S01]  /*1c80*/  UMOV UR6, UR10 ;  /* 0x0000000a00067c82 */ /* 0x000fe20008000000 */
[----:B------:R-:W-:Y:S01]  /*1c90*/  UMOV UR7, 0x80000020 ;  /* 0x8000002000077882 */ /* 0x000fe20000000000 */
[----:B------:R-:W-:-:S02]  /*1ca0*/  FSEL R92, R92, -INF , P2 ;  /* 0xff8000005c5c7808 */ /* 0x000fc40001000000 */
[----:B------:R-:W-:Y:S02]  /*1cb0*/  FMNMX.FTZ R3, R89, R8, !PT ;  /* 0x0000000859037209 */ /* 0x000fe40007810000 */
[----:B------:R-:W-:Y:S02]  /*1cc0*/  FSEL R93, R93, -INF , P5 ;  /* 0xff8000005d5d7808 */ /* 0x000fe40002800000 */
[----:B------:R-:W-:Y:S02]  /*1cd0*/  FMNMX.FTZ R8, R92, R3, !PT ;  /* 0x000000035c087209 */ /* 0x000fe40007810000 */
[----:B------:R-:W-:Y:S02]  /*1ce0*/  FSEL R90, R90, -INF , P3 ;  /* 0xff8000005a5a7808 */ /* 0x000fe40001800000 */
[----:B------:R-:W-:Y:S02]  /*1cf0*/  ISETP.GT.AND P3, PT, R5, 0x31, PT ;  /* 0x000000310500780c */ /* 0x000fe40003f64270 */
[----:B------:R-:W-:-:S02]  /*1d00*/  FSEL R96, R96, -INF , P4 ;  /* 0xff80000060607808 */ /* 0x000fc40002000000 */
[----:B------:R-:W-:Y:S02]  /*1d10*/  FMNMX.FTZ R3, R93, R8, !PT ;  /* 0x000000085d037209 */ /* 0x000fe40007810000 */
[----:B------:R-:W-:Y:S02]  /*1d20*/  FSEL R91, R91, -INF , P1 ;  /* 0xff8000005b5b7808 */ /* 0x000fe40000800000 */
[----:B------:R-:W-:Y:S02]  /*1d30*/  ISETP.GT.AND P1, PT, R5, 0x38, PT ;  /* 0x000000380500780c */ /* 0x000fe40003f24270 */
[----:B------:R-:W-:Y:S02]  /*1d40*/  FSEL R97, R97, -INF , P3 ;  /* 0xff80000061617808 */ /* 0x000fe40001800000 */
[----:B------:R-:W-:Y:S02]  /*1d50*/  FMNMX.FTZ R8, R96, R3, !PT ;  /* 0x0000000360087209 */ /* 0x000fe40007810000 */
[----:B------:R-:W-:-:S02]  /*1d60*/  FSEL R94, R94, -INF , P2 ;  /* 0xff8000005e5e7808 */ /* 0x000fc40001000000 */
[----:B------:R-:W-:Y:S02]  /*1d70*/  ISETP.GT.AND P2, PT, R5, 0x39, PT ;  /* 0x000000390500780c */ /* 0x000fe40003f44270 */
        /* <DEDUP_REMOVED lines=8> */
[----:B------:R-:W-:Y:S02]  /*1e00*/  FMNMX.FTZ R3, R101, R8, !PT ;  /* 0x0000000865037209 */ /* 0x000fe40007810000 */
[----:B------:R-:W-:Y:S02]  /*1e10*/  FSEL R99, R99, -INF , P3 ;  /* 0xff80000063637808 */ /* 0x000fe40001800000 */
[----:B------:R-:W-:-:S02]  /*1e20*/  ISETP.GT.AND P3, PT, R5, 0x48, PT ;  /* 0x000000480500780c */ /* 0x000fc40003f64270 */
[----:B------:R-:W-:Y:S02]  /*1e30*/  FSEL R102, R102, -INF , P1 ;  /* 0xff80000066667808 */ /* 0x000fe40000800000 */
[----:B------:R-:W-:Y:S02]  /*1e40*/  ISETP.GT.AND P1, PT, R5, 0x49, PT ;  /* 0x000000490500780c */ /* 0x000fe40003f24270 */
[----:B------:R-:W-:Y:S02]  /*1e50*/  FSEL R103, R103, -INF , P2 ;  /* 0xff80000067677808 */ /* 0x000fe40001000000 */
[----:B------:R-:W-:Y:S01]  /*1e60*/  ISETP.GT.AND P2, PT, R5, 0x50, PT ;  /* 0x000000500500780c */ /* 0x000fe20003f44270 */
[----:B------:R-:W-:Y:S02]  /*1e70*/  WARPGROUP.DEPBAR.LE gsb0, 0x0 ;  /* 0x00008000000079c5 */ /* 0x000fe40000010000 */
[----:B------:R-:W-:Y:S01]  /*1e80*/  WARPGROUP.ARRIVE ;  /* 0x00000000000079c5 */ /* 0x000fe20000000000 */
[----:B------:R-:W-:-:S02]  /*1e90*/  FSEL R72, R72, -INF , P5 ;  /* 0xff80000048487808 */ /* 0x000fc40002800000 */
[----:B------:R-:W-:Y:S02]  /*1ea0*/  FSEL R73, R73, -INF , P4 ;  /* 0xff80000049497808 */ /* 0x000fe40002000000 */
[----:B------:R-:W-:Y:S01]  /*1eb0*/  FMNMX.FTZ R8, R72, R3, !PT ;  /* 0x0000000348087209 */ /* 0x000fe20007810000 */
[----:B------:R-:W-:Y:S01]  /*1ec0*/  QGMMA.64x32x32.F32.E4M3.E4M3 R56, gdesc[UR4], R56, gsb0 ;  /* 0x00600000043879f3 */ /* 0x000fe20008000838 */
[----:B------:R-:W-:Y:S01]  /*1ed0*/  UMOV UR6, UR12 ;  /* 0x0000000c00067c82 */ /* 0x000fe20008000000 */
[----:B------:R-:W-:Y:S01]  /*1ee0*/  UMOV UR7, 0x80000020 ;  /* 0x8000002000077882 */ /* 0x000fe20000000000 */
[----:B------:R-:W-:Y:S02]  /*1ef0*/  FSEL R76, R76, -INF , P3 ;  /* 0xff8000004c4c7808 */ /* 0x000fe40001800000 */
[----:B------:R-:W-:Y:S02]  /*1f00*/  FMNMX.FTZ R3, R73, R8, !PT ;  /* 0x0000000849037209 */ /* 0x000fe40007810000 */
        /* <DEDUP_REMOVED lines=20> */
[----:B------:R-:W-:Y:S02]  /*2050*/  FMNMX.FTZ R3, R85, R8, !PT ;  /* 0x0000000855037209 */ /* 0x000fe40007810000 */
[----:B------:R-:W-:Y:S02]  /*2060*/  FSEL R83, R83, -INF , P5 ;  /* 0xff80000053537808 */ /* 0x000fe40002800000 */
[C---:B------:R-:W-:Y:S02]  /*2070*/  ISETP.GT.AND P5, PT, R5.reuse, 0x68, PT ;  /* 0x000000680500780c */ /* 0x040fe40003fa4270 */
[----:B------:R-:W-:Y:S02]  /*2080*/  FSEL R86, R86, -INF , P4 ;  /* 0xff80000056567808 */ /* 0x000fe40002000000 */
[----:B------:R-:W-:-:S02]  /*2090*/  ISETP.GT.AND P4, PT, R5, 0x69, PT ;  /* 0x000000690500780c */ /* 0x000fc40003f84270 */
[----:B------:R-:W-:Y:S02]  /*20a0*/  FSEL R87, R87, -INF , P3 ;  /* 0xff80000057577808 */ /* 0x000fe40001800000 */
[----:B------:R-:W-:Y:S01]  /*20b0*/  ISETP.GT.AND P3, PT, R5, 0x70, PT ;  /* 0x000000700500780c */ /* 0x000fe20003f64270 */
[----:B------:R-:W-:Y:S02]  /*20c0*/  WARPGROUP.DEPBAR.LE gsb0, 0x0 ;  /* 0x00008000000079c5 */ /* 0x000fe40000010000 */
[----:B------:R-:W-:Y:S01]  /*20d0*/  WARPGROUP.ARRIVE ;  /* 0x00000000000079c5 */ /* 0x000fe20000000000 */
[----:B------:R-:W-:Y:S02]  /*20e0*/  FSEL R69, R69, -INF , P0 ;  /* 0xff80000045457808 */ /* 0x000fe40000000000 */
[----:B------:R-:W-:Y:S02]  /*20f0*/  ISETP.GT.AND P0, PT, R5, 0x81, PT ;  /* 0x000000810500780c */ /* 0x000fe40003f04270 */
[----:B------:R-:W-:Y:S01]  /*2100*/  FSEL R56, R56, -INF , P1 ;  /* 0xff80000038387808 */ /* 0x000fe20000800000 */
[----:B------:R-:W-:Y:S01]  /*2110*/  QGMMA.64x32x32.F32.E4M3.E4M3 R24, gdesc[UR4], R24, gsb0 ;  /* 0x00600000041879f3 */ /* 0x000fe20008000818 */
[----:B------:R-:W-:-:S02]  /*2120*/  P2R R12, PR, RZ, 0x1 ;  /* 0x00000001ff0c7803 */ /* 0x000fc40000000000 */
[----:B------:R-:W-:Y:S02]  /*2130*/  FSEL R57, R57, -INF , P2 ;  /* 0xff80000039397808 */ /* 0x000fe40001000000 */
[----:B------:R-:W-:Y:S02]  /*2140*/  FMNMX.FTZ R8, R56, R3, !PT ;  /* 0x0000000338087209 */ /* 0x000fe40007810000 */
[----:B------:R-:W-:Y:S02]  /*2150*/  FSEL R60, R60, -INF , P5 ;  /* 0xff8000003c3c7808 */ /* 0x000fe40002800000 */
[----:B------:R-:W-:Y:S02]  /*2160*/  FMNMX.FTZ R3, R57, R8, !PT ;  /* 0x0000000839037209 */ /* 0x000fe40007810000 */
[----:B------:R-:W-:Y:S02]  /*2170*/  FSEL R61, R61, -INF , P4 ;  /* 0xff8000003d3d7808 */ /* 0x000fe40002000000 */
        /* <DEDUP_REMOVED lines=10> */
[----:B------:R-:W-:Y:S02]  /*2220*/  FMNMX.FTZ R3, R65, R8, !PT ;  /* 0x0000000841037209 */ /* 0x000fe40007810000 */
[----:B------:R-:W-:Y:S02]  /*2230*/  FSEL R67, R67, -INF , P1 ;  /* 0xff80000043437808 */ /* 0x000fe40000800000 */
[----:B------:R-:W-:-:S02]  /*2240*/  FMNMX.FTZ R8, R68, R3, !PT ;  /* 0x0000000344087209 */ /* 0x000fc40007810000 */
[----:B------:R-:W-:Y:S02]  /*2250*/  ISETP.GT.AND P1, PT, R5, 0x88, PT ;  /* 0x000000880500780c */ /* 0x000fe40003f24270 */
[----:B------:R-:W-:Y:S02]  /*2260*/  FMNMX.FTZ R8, R69, R8, !PT ;  /* 0x0000000845087209 */ /* 0x000fe40007810000 */
[----:B------:R-:W-:Y:S02]  /*2270*/  FSEL R70, R70, -INF , P2 ;  /* 0xff80000046467808 */ /* 0x000fe40001000000 */
[C---:B------:R-:W-:Y:S02]  /*2280*/  ISETP.GT.AND P2, PT, R5.reuse, 0x89, PT ;  /* 0x000000890500780c */ /* 0x040fe40003f44270 */
[----:B------:R-:W-:Y:S02]  /*2290*/  FSEL R66, R66, -INF , P3 ;  /* 0xff80000042427808 */ /* 0x000fe40001800000 */
[----:B------:R-:W-:-:S02]  /*22a0*/  ISETP.GT.AND P3, PT, R5, 0x90, PT ;  /* 0x000000900500780c */ /* 0x000fc40003f64270 */
[----:B------:R-:W-:Y:S02]  /*22b0*/  FSEL R63, R63, -INF , P4 ;  /* 0xff8000003f3f7808 */ /* 0x000fe40002000000 */
[C---:B------:R-:W-:Y:S02]  /*22c0*/  ISETP.GT.AND P4, PT, R5.reuse, 0x91, PT ;  /* 0x000000910500780c */ /* 0x040fe40003f84270 */
[----:B------:R-:W-:Y:S02]  /*22d0*/  FSEL R62, R62, -INF , P5 ;  /* 0xff8000003e3e7808 */ /* 0x000fe40002800000 */
[----:B------:R-:W-:Y:S02]  /*22e0*/  ISETP.GT.AND P5, PT, R5, 0x98, PT ;  /* 0x000000980500780c */ /* 0x000fe40003fa4270 */
[----:B------:R-:W-:Y:S01]  /*22f0*/  P2R R11, PR, RZ, 0x2 ;  /* 0x00000002ff0b7803 */ /* 0x000fe20000000000 */
[----:B------:R-:W-:Y:S02]  /*2300*/  WARPGROUP.DEPBAR.LE gsb0, 0x0 ;  /* 0x00008000000079c5 */ /* 0x000fe40000010000 */
[----:B------:R-:W-:-:S02]  /*2310*/  FSEL R43, R25, -INF , P0 ;  /* 0xff800000192b7808 */ /* 0x000fc40000000000 */
[----:B------:R-:W-:Y:S02]  /*2320*/  ISETP.GT.AND P0, PT, R5, 0x80, PT ;  /* 0x000000800500780c */ /* 0x000fe40003f04270 */
[----:B------:R-:W-:Y:S02]  /*2330*/  FSEL R41, R24, -INF , P6 ;  /* 0xff80000018297808 */ /* 0x000fe40003000000 */
[----:B------:R-:W-:Y:S02]  /*2340*/  FSEL R26, R26, -INF , P0 ;  /* 0xff8000001a1a7808 */ /* 0x000fe40000000000 */
[----:B------:R-:W-:Y:S02]  /*2350*/  ISETP.NE.AND P0, PT, R12, RZ, PT ;  /* 0x000000ff0c00720c */ /* 0x000fe40003f05270 */
[----:B------:R-:W-:Y:S02]  /*2360*/  FMNMX.FTZ R8, R41, R8, !PT ;  /* 0x0000000829087209 */ /* 0x000fe40007810000 */
[----:B------:R-:W-:-:S02]  /*2370*/  FSEL R27, R27, -INF , P0 ;  /* 0xff8000001b1b7808 */ /* 0x000fc40000000000 */
[----:B------:R-:W-:Y:S02]  /*2380*/  ISETP.NE.AND P0, PT, R6, RZ, PT ;  /* 0x000000ff0600720c */ /* 0x000fe40003f05270 */
[----:B------:R-:W-:Y:S02]  /*2390*/  FMNMX.FTZ R6, R110, R13, !PT ;  /* 0x0000000d6e067209 */ /* 0x000fe40007810000 */
[----:B------:R-:W-:Y:S02]  /*23a0*/  FSEL R49, R28, -INF , P1 ;  /* 0xff8000001c317808 */ /* 0x000fe40000800000 */
[----:B------:R-:W-:Y:S02]  /*23b0*/  FMNMX.FTZ R13, R111, R6, !PT ;  /* 0x000000066f0d7209 */ /* 0x000fe40007810000 */
[----:B------:R-:W-:Y:S02]  /*23c0*/  FMNMX.FTZ R8, R43, R8, !PT ;  /* 0x000000082b087209 */ /* 0x000fe40007810000 */
[----:B------:R-:W-:-:S02]  /*23d0*/  FMNMX.FTZ R6, R114, R13, !PT ;  /* 0x0000000d72067209 */ /* 0x000fc40007810000 */
[----:B------:R-:W-:Y:S02]  /*23e0*/  FSEL R47, R29, -INF , P2 ;  /* 0xff8000001d2f7808 */ /* 0x000fe40001000000 */
[----:B------:R-:W-:Y:S02]  /*23f0*/  FMNMX.FTZ R15, R115, R6, !PT ;  /* 0x00000006730f7209 */ /* 0x000fe40007810000 */
[----:B------:R-:W-:Y:S02]  /*2400*/  FMNMX.FTZ R8, R49, R8, !PT ;  /* 0x0000000831087209 */ /* 0x000fe40007810000 */
[----:B------:R-:W-:Y:S02]  /*2410*/  FMNMX.FTZ R6, R118, R15, !PT ;  /* 0x0000000f76067209 */ /* 0x000fe40007810000 */
[----:B------:R-:W-:Y:S02]  /*2420*/  FSEL R45, R32, -INF , P3 ;  /* 0xff800000202d7808 */ /* 0x000fe40001800000 */
[----:B------:R-:W-:-:S02]  /*2430*/  FMNMX.FTZ R15, R119, R6, !PT ;  /* 0x00000006770f7209 */ /* 0x000fc40007810000 */
[----:B------:R-:W-:Y:S02]  /*2440*/  FMNMX.FTZ R8, R47, R8, !PT ;  /* 0x000000082f087209 */ /* 0x000fe40007810000 */
        /* <DEDUP_REMOVED lines=9> */
[----:B------:R-:W-:Y:S02]  /*24e0*/  ISETP.GT.AND P6, PT, R5, 0x99, PT ;  /* 0x000000990500780c */ /* 0x000fe40003fc4270 */
[----:B------:R-:W-:-:S02]  /*24f0*/  FMNMX.FTZ R23, R99, R6, !PT ;  /* 0x0000000663177209 */ /* 0x000fc40007810000 */
[----:B------:R-:W-:Y:S02]  /*2500*/  FSEL R37, R37, -INF , P6 ;  /* 0xff80000025257808 */ /* 0x000fe40003000000 */
[----:B------:R-:W-:Y:S02]  /*2510*/  FMNMX.FTZ R6, R102, R23, !PT ;  /* 0x0000001766067209 */ /* 0x000fe40007810000 */
[----:B------:R-:W-:Y:S02]  /*2520*/  FMNMX.FTZ R8, R42, R3, !PT ;  /* 0x000000032a087209 */ /* 0x000fe40007810000 */
[----:B------:R-:W-:Y:S02]  /*2530*/  FMNMX.FTZ R23, R103, R6, !PT ;  /* 0x0000000667177209 */ /* 0x000fe40007810000 */
[----:B------:R-:W-:Y:S02]  /*2540*/  FMNMX.FTZ R8, R37, R8, !PT ;  /* 0x0000000825087209 */ /* 0x000fe40007810000 */
[----:B------:R-:W-:-:S02]  /*2550*/  FMNMX.FTZ R6, R74, R23, !PT ;  /* 0x000000174a067209 */ /* 0x000fc40007810000 */
[----:B------:R-:W-:Y:S01]  /*2560*/  ISETP.GT.AND P1, PT, R5, 0x79, PT ;  /* 0x000000790500780c */ /* 0x000fe20003f24270 */
[----:B------:R-:W1:Y:S01]  /*2570*/  SHFL.BFLY PT, R3, R8, 0x2, 0x1f ;  /* 0x0c401f0008037f89 */ /* 0x000e6200000e0000 */
[----:B------:R-:W-:Y:S02]  /*2580*/  FMNMX.FTZ R25, R75, R6, !PT ;  /* 0x000000064b197209 */ /* 0x000fe40007810000 */
[----:B------:R-:W-:Y:S02]  /*2590*/  FSEL R71, R71, -INF , P1 ;  /* 0xff80000047477808 */ /* 0x000fe40000800000 */
[----:B------:R-:W-:Y:S02]  /*25a0*/  FMNMX.FTZ R6, R78, R25, !PT ;  /* 0x000000194e067209 */ /* 0x000fe40007810000 */
[----:B------:R-:W-:Y:S02]  /*25b0*/  P2R R9, PR, RZ, 0x4 ;  /* 0x00000004ff097803 */ /* 0x000fe40000000000 */
[----:B------:R-:W-:-:S02]  /*25c0*/  FMNMX.FTZ R25, R79, R6, !PT ;  /* 0x000000064f197209 */ /* 0x000fc40007810000 */
[----:B------:R-:W-:Y:S02]  /*25d0*/  ISETP.NE.AND P1, PT, R11, RZ, PT ;  /* 0x000000ff0b00720c */ /* 0x000fe40003f25270 */
[----:B------:R-:W-:Y:S02]  /*25e0*/  FMNMX.FTZ R6, R82, R25, !PT ;  /* 0x0000001952067209 */ /* 0x000fe40007810000 */
[----:B------:R-:W-:Y:S02]  /*25f0*/  FSEL R30, R30, -INF , P1 ;  /* 0xff8000001e1e7808 */ /* 0x000fe40000800000 */
[----:B------:R-:W-:Y:S02]  /*2600*/  FMNMX.FTZ R29, R83, R6, !PT ;  /* 0x00000006531d7209 */ /* 0x000fe40007810000 */
[----:B------:R-:W-:Y:S02]  /*2610*/  FSEL R52, R34, -INF , P3 ;  /* 0xff80000022347808 */ /* 0x000fe40001800000 */
[----:B------:R-:W-:-:S02]  /*2620*/  FMNMX.FTZ R6, R86, R29, !PT ;  /* 0x0000001d56067209 */ /* 0x000fc40007810000 */
[----:B------:R-:W-:Y:S02]  /*2630*/  FSEL R38, R38, -INF , P5 ;  /* 0xff80000026267808 */ /* 0x000fe40002800000 */
[----:B-1----:R-:W-:Y:S02]  /*2640*/  FMNMX.FTZ R7, R8, R3, !PT ;  /* 0x0000000308077209 */ /* 0x002fe40007810000 */
[----:B------:R-:W-:Y:S02]  /*2650*/  FMNMX.FTZ R29, R87, R6, !PT ;  /* 0x00000006571d7209 */ /* 0x000fe40007810000 */
[----:B------:R-:W-:Y:S01]  /*2660*/  FSEL R54, R39, -INF , P6 ;  /* 0xff80000027367808 */ /* 0x000fe20003000000 */
[----:B------:R-:W1:Y:S01]  /*2670*/  SHFL.BFLY PT, R10, R7, 0x1, 0x1f ;  /* 0x0c201f00070a7f89 */ /* 0x000e6200000e0000 */
[----:B------:R-:W-:-:S04]  /*2680*/  FMNMX.FTZ R6, R58, R29, !PT ;  /* 0x0000001d3a067209 */ /* 0x000fc80007810000 */
[----:B------:R-:W-:-:S04]  /*2690*/  FMNMX.FTZ R29, R59, R6, !PT ;  /* 0x000000063b1d7209 */ /* 0x000fc80007810000 */
[----:B------:R-:W-:-:S04]  /*26a0*/  FMNMX.FTZ R6, R62, R29, !PT ;  /* 0x0000001d3e067209 */ /* 0x000fc80007810000 */
[----:B------:R-:W-:-:S04]  /*26b0*/  FMNMX.FTZ R29, R63, R6, !PT ;  /* 0x000000063f1d7209 */ /* 0x000fc80007810000 */
[----:B------:R-:W-:-:S04]  /*26c0*/  FMNMX.FTZ R6, R66, R29, !PT ;  /* 0x0000001d42067209 */ /* 0x000fc80007810000 */
[----:B------:R-:W-:Y:S02]  /*26d0*/  FMNMX.FTZ R53, R67, R6, !PT ;  /* 0x0000000643357209 */ /* 0x000fe40007810000 */
[----:B-1----:R-:W-:Y:S02]  /*26e0*/  FMNMX.FTZ R3, R7, R10, !PT ;  /* 0x0000000a07037209 */ /* 0x002fe40007810000 */
[----:B------:R-:W-:Y:S02]  /*26f0*/  FMNMX.FTZ R6, R70, R53, !PT ;  /* 0x0000003546067209 */ /* 0x000fe40007810000 */
[C---:B------:R-:W-:Y:S01]  /*2700*/  FSETP.NEU.FTZ.AND P2, PT, R3.reuse, -INF , PT ;  /* 0xff8000000300780b */ /* 0x040fe20003f5d000 */
[----:B------:R-:W-:-:S01]  /*2710*/  FFMA.FTZ R44, R3, R44, -8 ;  /* 0xc1000000032c7423 */ /* 0x000fc2000001002c */
[----:B------:R-:W-:-:S04]  /*2720*/  FMNMX.FTZ R53, R71, R6, !PT ;  /* 0x0000000647357209 */ /* 0x000fc80007810000 */
[----:B------:R-:W-:Y:S02]  /*2730*/  FMNMX.FTZ R6, R26, R53, !PT ;  /* 0x000000351a067209 */ /* 0x000fe40007810000 */
[----:B------:R-:W-:Y:S02]  /*2740*/  FSEL R44, R44, RZ, P2 ;  /* 0x000000ff2c2c7208 */ /* 0x000fe40001000000 */
[----:B------:R-:W-:Y:S02]  /*2750*/  ISETP.NE.AND P2, PT, R9, RZ, PT ;  /* 0x000000ff0900720c */ /* 0x000fe40003f45270 */
[----:B------:R-:W-:Y:S01]  /*2760*/  FMNMX.FTZ R53, R27, R6, !PT ;  /* 0x000000061b357209 */ /* 0x000fe20007810000 */
[--C-:B------:R-:W-:Y:S01]  /*2770*/  FFMA.FTZ R32, R73, UR41, -R44.reuse ;  /* 0x0000002949207c23 */ /* 0x100fe2000801082c */
[----:B------:R-:W-:Y:S01]  /*2780*/  FSEL R50, R31, -INF , P2 ;  /* 0xff8000001f327808 */ /* 0x000fe20001000000 */
[--C-:B------:R-:W-:Y:S01]  /*2790*/  FFMA.FTZ R72, R72, UR41, -R44.reuse ;  /* 0x0000002948487c23 */ /* 0x100fe2000801082c */
[----:B------:R-:W-:Y:S01]  /*27a0*/  FMNMX.FTZ R53, R30, R53, !PT ;  /* 0x000000351e357209 */ /* 0x000fe20007810000 */
[--C-:B------:R-:W-:Y:S01]  /*27b0*/  FFMA.FTZ R34, R56, UR41, -R44.reuse ;  /* 0x0000002938227c23 */ /* 0x100fe2000801082c */
[----:B------:R-:W-:-:S01]  /*27c0*/  FFMA.FTZ R46, R76, UR41, -R44 ;  /* 0x000000294c2e7c23 */ /* 0x000fc2000801082c */
[----:B------:R1:W-:Y:S01]  /*27d0*/  MUFU.EX2 R25, R72 ;  /* 0x0000004800197308 */ /* 0x0003e20000000800 */
[----:B------:R-:W-:Y:S01]  /*27e0*/  FMNMX.FTZ R73, R50, R53, !PT ;  /* 0x0000003532497209 */ /* 0x000fe20007810000 */
[--C-:B------:R-:W-:Y:S01]  /*27f0*/  FFMA.FTZ R56, R61, UR41, -R44.reuse ;  /* 0x000000293d387c23 */ /* 0x100fe2000801082c */
[----:B------:R-:W-:Y:S01]  /*2800*/  FSEL R53, R35, -INF , P4 ;  /* 0xff80000023357808 */ /* 0x000fe20002000000 */
[--C-:B------:R-:W-:Y:S01]  /*2810*/  FFMA.FTZ R61, R68, UR41, -R44.reuse ;  /* 0x00000029443d7c23 */ /* 0x100fe2000801082c */
[----:B------:R-:W-:Y:S01]  /*2820*/  FMNMX.FTZ R6, R52, R73, !PT ;  /* 0x0000004934067209 */ /* 0x000fe20007810000 */
[--C-:B------:R-:W-:Y:S01]  /*2830*/  FFMA.FTZ R76, R33, UR41, -R44.reuse ;  /* 0x00000029214c7c23 */ /* 0x100fe2000801082c */
[----:B------:R-:W-:-:S01]  /*2840*/  FFMA.FTZ R68, R43, UR41, -R44 ;  /* 0x000000292b447c23 */ /* 0x000fc2000801082c */
[--C-:B------:R-:W-:Y:S01]  /*2850*/  FFMA.FTZ R33, R42, UR41, -R44.reuse ;  /* 0x000000292a217c23 */ /* 0x100fe2000801082c */
[----:B------:R-:W-:Y:S01]  /*2860*/  FMNMX.FTZ R35, R53, R6, !PT ;  /* 0x0000000635237209 */ /* 0x000fe20007810000 */
[--C-:B-1----:R-:W-:Y:S01]  /*2870*/  FFMA.FTZ R72, R57, UR41, -R44.reuse ;  /* 0x0000002939487c23 */ /* 0x102fe2000801082c */
[----:B------:R-:W-:-:S01]  /*2880*/  FFMA.FTZ R57, R64, UR41, -R44 ;  /* 0x0000002940397c23 */ /* 0x000fc2000801082c */
[--C-:B------:R-:W-:Y:S01]  /*2890*/  FFMA.FTZ R5, R104, UR41, -R44.reuse ;  /* 0x0000002968057c23 */ /* 0x100fe2000801082c */
[----:B------:R-:W-:Y:S01]  /*28a0*/  FMNMX.FTZ R39, R38, R35, !PT ;  /* 0x0000002326277209 */ /* 0x000fe20007810000 */
[--C-:B------:R-:W-:Y:S01]  /*28b0*/  FFMA.FTZ R8, R105, UR41, -R44.reuse ;  /* 0x0000002969087c23 */ /* 0x100fe2000801082c */
[----:B------:R1:W-:Y:S01]  /*28c0*/  MUFU.EX2 R35, R72 ;  /* 0x0000004800237308 */ /* 0x0003e20000000800 */
[----:B------:R-:W-:-:S01]  /*28d0*/  FFMA.FTZ R7, R108, UR41, -R44 ;  /* 0x000000296c077c23 */ /* 0x000fc2000801082c */
[----:B------:R-:W-:Y:S01]  /*28e0*/  FMNMX.FTZ R6, R54, R39, !PT ;  /* 0x0000002736067209 */ /* 0x000fe20007810000 */
[----:B------:R-:W-:-:S01]  /*28f0*/  FFMA.FTZ R39, R60, UR41, -R44 ;  /* 0x000000293c277c23 */ /* 0x000fc2000801082c */
[--C-:B------:R-:W-:Y:S01]  /*2900*/  FFMA.FTZ R10, R109, UR41, -R44.reuse ;  /* 0x000000296d0a7c23 */ /* 0x100fe2000801082c */
[----:B------:R-:W-:-:S01]  /*2910*/  FFMA.FTZ R9, R112, UR41, -R44 ;  /* 0x0000002970097c23 */ /* 0x000fc2000801082c */
[--C-:B------:R-:W-:Y:S01]  /*2920*/  FFMA.FTZ R12, R113, UR41, -R44.reuse ;  /* 0x00000029710c7c23 */ /* 0x100fe2000801082c */
[----:B------:R-:W2:Y:S01]  /*2930*/  SHFL.BFLY PT, R73, R6, 0x2, 0x1f ;  /* 0x0c401f0006497f89 */ /* 0x000ea200000e0000 */
[----:B------:R-:W-:-:S01]  /*2940*/  FFMA.FTZ R11, R116, UR41, -R44 ;  /* 0x00000029740b7c23 */ /* 0x000fc2000801082c */
[----:B-1----:R-:W-:Y:S01]  /*2950*/  FFMA.FTZ R72, R47, UR41, -R44 ;  /* 0x000000292f487c23 */ /* 0x002fe2000801082c */
[----:B------:R-:W-:-:S02]  /*2960*/  IMAD.U32 R47, RZ, RZ, UR41 ;  /* 0x00000029ff2f7e24 */ /* 0x000fc4000f8e00ff */
[--C-:B------:R-:W-:Y:S01]  /*2970*/  FFMA.FTZ R14, R117, UR41, -R44.reuse ;  /* 0x00000029750e7c23 */ /* 0x100fe2000801082c */
[----:B------:R-:W-:-:S01]  /*2980*/  FFMA.FTZ R88, R88, UR41, -R44 ;  /* 0x0000002958587c23 */ /* 0x000fc2000801082c */
        /* <DEDUP_REMOVED lines=18> */
[----:B--2---:R-:W-:Y:S01]  /*2ab0*/  FMNMX.FTZ R73, R6, R73, !PT ;  /* 0x0000004906497209 */ /* 0x004fe20007810000 */
[----:B------:R-:W-:Y:S01]  /*2ac0*/  MUFU.EX2 R5, R5 ;  /* 0x0000000500057308 */ /* 0x000fe20000000800 */
[----:B------:R-:W-:-:S03]  /*2ad0*/  LOP3.LUT P2, RZ, R2, 0x7f, RZ, 0xc0, !PT ;  /* 0x0000007f02ff7812 */ /* 0x000fc6000784c0ff */
[----:B------:R-:W1:Y:S04]  /*2ae0*/  SHFL.BFLY PT, R6, R73, 0x1, 0x1f ;  /* 0x0c201f0049067f89 */ /* 0x000e6800000e0000 */
[----:B------:R-:W2:Y:S08]  /*2af0*/  MUFU.EX2 R8, R8 ;  /* 0x0000000800087308 */ /* 0x000eb00000000800 */
[----:B------:R-:W3:Y:S08]  /*2b00*/  MUFU.EX2 R7, R7 ;  /* 0x0000000700077308 */ /* 0x000ef00000000800 */
[----:B------:R-:W4:Y:S01]  /*2b10*/  MUFU.EX2 R10, R10 ;  /* 0x0000000a000a7308 */ /* 0x000f220000000800 */
[----:B-1----:R-:W-:-:S04]  /*2b20*/  FMNMX.FTZ R6, R73, R6, !PT ;  /* 0x0000000649067209 */ /* 0x002fc80007810000 */
[C---:B------:R-:W-:Y:S01]  /*2b30*/  FSETP.NEU.FTZ.AND P1, PT, R6.reuse, -INF , PT ;  /* 0xff8000000600780b */ /* 0x040fe20003f3d000 */
[----:B------:R-:W-:-:S02]  /*2b40*/  FFMA.FTZ R47, R6, R47, -8 ;  /* 0xc1000000062f7423 */ /* 0x000fc4000001002f */
[----:B------:R1:W-:Y:S03]  /*2b50*/  MUFU.EX2 R29, R80 ;  /* 0x00000050001d7308 */ /* 0x0003e60000000800 */
[----:B------:R-:W-:Y:S02]  /*2b60*/  FSEL R47, R47, RZ, P1 ;  /* 0x000000ff2f2f7208 */ /* 0x000fe40000800000 */
[----:B------:R-:W-:-:S03]  /*2b70*/  PLOP3.LUT P1, PT, PT, PT, UP0, 0x80, 0x0 ;  /* 0x000000000000781c */ /* 0x000fc60003f2f008 */
[----:B------:R-:W-:Y:S01]  /*2b80*/  MUFU.EX2 R9, R9 ;  /* 0x0000000900097308 */ /* 0x000fe20000000800 */
[----:B------:R-:W-:-:S01]  /*2b90*/  FFMA.FTZ R37, R106, UR41, -R47 ;  /* 0x000000296a257c23 */ /* 0x000fc2000801082f */
[--C-:B------:R-:W-:Y:S01]  /*2ba0*/  FFMA.FTZ R44, R107, UR41, -R47.reuse ;  /* 0x000000296b2c7c23 */ /* 0x100fe2000801082f */
[----:B------:R-:W-:-:S01]  /*2bb0*/  FFMA.FTZ R65, R110, UR41, -R47 ;  /* 0x000000296e417c23 */ /* 0x000fc2000801082f */
[--C-:B------:R-:W-:Y:S01]  /*2bc0*/  FFMA.FTZ R84, R111, UR41, -R47.reuse ;  /* 0x000000296f547c23 */ /* 0x100fe2000801082f */
[----:B------:R-:W-:-:S01]  /*2bd0*/  FFMA.FTZ R49, R114, UR41, -R47 ;  /* 0x0000002972317c23 */ /* 0x000fc2000801082f */
[--C-:B-1----:R-:W-:Y:S01]  /*2be0*/  FFMA.FTZ R80, R115, UR41, -R47.reuse ;  /* 0x0000002973507c23 */ /* 0x102fe2000801082f */
[----:B------:R-:W-:-:S01]  /*2bf0*/  FFMA.FTZ R89, R78, UR41, -R47 ;  /* 0x000000294e597c23 */ /* 0x000fc2000801082f */
[----:B------:R-:W-:Y:S01]  /*2c00*/  MUFU.EX2 R37, R37 ;  /* 0x0000002500257308 */ /* 0x000fe20000000800 */
[----:B------:R-:W-:-:S01]  /*2c10*/  FFMA.FTZ R77, R118, UR41, -R47 ;  /* 0x00000029764d7c23 */ /* 0x000fc2000801082f */
[--C-:B------:R-:W-:Y:S01]  /*2c20*/  FFMA.FTZ R78, R82, UR41, -R47.reuse ;  /* 0x00000029524e7c23 */ /* 0x100fe2000801082f */
[----:B------:R-:W-:-:S01]  /*2c30*/  FFMA.FTZ R82, R86, UR41, -R47 ;  /* 0x0000002956527c23 */ /* 0x000fc2000801082f */
[----:B------:R-:W-:Y:S01]  /*2c40*/  FFMA.FTZ R73, R98, UR41, -R47 ;  /* 0x0000002962497c23 */ /* 0x000fe2000801082f */
[----:B--2---:R-:W-:-:S01]  /*2c50*/  FADD.FTZ R86, R5, R8 ;  /* 0x0000000805567221 */ /* 0x004fc20000010000 */
[--C-:B------:R-:W-:Y:S01]  /*2c60*/  FFMA.FTZ R98, R79, UR41, -R47.reuse ;  /* 0x000000294f627c23 */ /* 0x100fe2000801082f */
[----:B------:R-:W-:-:S01]  /*2c70*/  FFMA.FTZ R79, R83, UR41, -R47 ;  /* 0x00000029534f7c23 */ /* 0x000fc2000801082f */
[----:B------:R-:W1:Y:S01]  /*2c80*/  MUFU.EX2 R44, R44 ;  /* 0x0000002c002c7308 */ /* 0x000e620000000800 */
[----:B------:R-:W-:-:S01]  /*2c90*/  FFMA.FTZ R83, R87, UR41, -R47 ;  /* 0x0000002957537c23 */ /* 0x000fc2000801082f */
[----:B---3--:R-:W-:Y:S01]  /*2ca0*/  FADD.FTZ R87, R7, R86 ;  /* 0x0000005607577221 */ /* 0x008fe20000010000 */
[----:B------:R-:W-:-:S01]  /*2cb0*/  FFMA.FTZ R69, R90, UR41, -R47 ;  /* 0x000000295a457c23 */ /* 0x000fc2000801082f */
[--C-:B------:R-:W-:Y:S01]  /*2cc0*/  FFMA.FTZ R85, R102, UR41, -R47.reuse ;  /* 0x0000002966557c23 */ /* 0x100fe2000801082f */
[----:B------:R-:W-:-:S01]  /*2cd0*/  FFMA.FTZ R86, R58, UR41, -R47 ;  /* 0x000000293a567c23 */ /* 0x000fc2000801082f */
[----:B------:R-:W-:-:S02]  /*2ce0*/  @!P2 VIADD R58, R4, 0x13240 ;  /* 0x00013240043aa836 */ /* 0x000fc40000000000 */
[----:B------:R-:W-:-:S01]  /*2cf0*/  FFMA.FTZ R81, R94, UR41, -R47 ;  /* 0x000000295e517c23 */ /* 0x000fc2000801082f */
[----:B------:R-:W2:Y:S01]  /*2d00*/  MUFU.EX2 R65, R65 ;  /* 0x0000004100417308 */ /* 0x000ea20000000800 */
[----:B------:R-:W-:-:S01]  /*2d10*/  FFMA.FTZ R94, R95, UR41, -R47 ;  /* 0x000000295f5e7c23 */ /* 0x000fc2000801082f */
[--C-:B------:R-:W-:Y:S01]  /*2d20*/  FFMA.FTZ R90, R99, UR41, -R47.reuse ;  /* 0x00000029635a7c23 */ /* 0x100fe2000801082f */
[----:B------:R-:W-:Y:S01]  /*2d30*/  @!P2 PRMT R58, RZ, 0x654, R58 ;  /* 0x00000654ff3aa816 */ /* 0x000fe2000000003a */
[--C-:B------:R-:W-:Y:S01]  /*2d40*/  FFMA.FTZ R74, R74, UR41, -R47.reuse ;  /* 0x000000294a4a7c23 */ /* 0x100fe2000801082f */
[----:B------:R-:W-:-:S01]  /*2d50*/  FFMA.FTZ R75, R75, UR41, -R47 ;  /* 0x000000294b4b7c23 */ /* 0x000fc2000801082f */
[--C-:B------:R-:W-:Y:S01]  /*2d60*/  FFMA.FTZ R59, R59, UR41, -R47.reuse ;  /* 0x000000293b3b7c23 */ /* 0x100fe2000801082f */
[----:B------:R3:W-:Y:S01]  /*2d70*/  @!P2 SYNCS.ARRIVE.TRANS64.RED.A1T0 RZ, [R58+URZ], RZ ;  /* 0x000000ff3affa9a7 */ /* 0x0007e2000810043f */
[----:B------:R-:W5:Y:S01]  /*2d80*/  MUFU.EX2 R84, R84 ;  /* 0x0000005400547308 */ /* 0x000f620000000800 */
[----:B------:R-:W-:-:S01]  /*2d90*/  FFMA.FTZ R63, R63, UR41, -R47 ;  /* 0x000000293f3f7c23 */ /* 0x000fc2000801082f */
[--C-:B------:R-:W-:Y:S01]  /*2da0*/  FFMA.FTZ R66, R66, UR41, -R47.reuse ;  /* 0x0000002942427c23 */ /* 0x100fe2000801082f */
[----:B------:R-:W-:-:S01]  /*2db0*/  FFMA.FTZ R67, R67, UR41, -R47 ;  /* 0x0000002943437c23 */ /* 0x000fc2000801082f */
[--C-:B------:R-:W-:Y:S01]  /*2dc0*/  FFMA.FTZ R70, R70, UR41, -R47.reuse ;  /* 0x0000002946467c23 */ /* 0x100fe2000801082f */
[----:B------:R-:W-:-:S01]  /*2dd0*/  FFMA.FTZ R71, R71, UR41, -R47 ;  /* 0x0000002947477c23 */ /* 0x000fc2000801082f */
[--C-:B------:R-:W-:Y:S01]  /*2de0*/  FFMA.FTZ R30, R30, UR41, -R47.reuse ;  /* 0x000000291e1e7c23 */ /* 0x100fe2000801082f */
[----:B---3--:R-:W-:-:S01]  /*2df0*/  FFMA.FTZ R58, R62, UR41, -R47 ;  /* 0x000000293e3a7c23 */ /* 0x008fc2000801082f */
[----:B------:R-:W3:Y:S01]  /*2e00*/  MUFU.EX2 R49, R49 ;  /* 0x0000003100317308 */ /* 0x000ee20000000800 */
[----:B------:R-:W-:-:S01]  /*2e10*/  FFMA.FTZ R50, R50, UR41, -R47 ;  /* 0x0000002932327c23 */ /* 0x000fc2000801082f */
[--C-:B------:R-:W-:Y:S01]  /*2e20*/  FFMA.FTZ R52, R52, UR41, -R47.reuse ;  /* 0x0000002934347c23 */ /* 0x100fe2000801082f */
[----:B------:R-:W-:-:S01]  /*2e30*/  FFMA.FTZ R53, R53, UR41, -R47 ;  /* 0x0000002935357c23 */ /* 0x000fc2000801082f */
[----:B------:R-:W-:Y:S01]  /*2e40*/  FFMA.FTZ R38, R38, UR41, -R47 ;  /* 0x0000002926267c23 */ /* 0x000fe2000801082f */
[----:B----4-:R-:W-:-:S03]  /*2e50*/  F2FP.SATFINITE.E4M3.F32.PACK_AB_MERGE_C R152, R10, R7, RZ ;  /* 0x000000070a98723e */ /* 0x010fc600048070ff */
[----:B------:R-:W4:Y:S01]  /*2e60*/  MUFU.EX2 R12, R12 ;  /* 0x0000000c000c7308 */ /* 0x000f220000000800 */
[----:B------:R-:W-:-:S07]  /*2e70*/  F2FP.SATFINITE.E4M3.F32.PACK_AB_MERGE_C R152, R8, R5, R152 ;  /* 0x000000050898723e */ /* 0x000fce0004807098 */
[----:B------:R1:W-:Y:S08]  /*2e80*/  MUFU.EX2 R23, R100 ;  /* 0x0000006400177308 */ /* 0x0003f00000000800 */
[----:B------:R-:W4:Y:S01]  /*2e90*/  MUFU.EX2 R80, R80 ;  /* 0x0000005000507308 */ /* 0x000f220000000800 */
[----:B-1----:R-:W-:-:S07]  /*2ea0*/  FADD.FTZ R100, R37, R44 ;  /* 0x0000002c25647221 */ /* 0x002fce0000010000 */
[----:B------:R1:W-:Y:S08]  /*2eb0*/  MUFU.EX2 R15, R92 ;  /* 0x0000005c000f7308 */ /* 0x0003f00000000800 */
[----:B------:R-:W4:Y:S01]  /*2ec0*/  MUFU.EX2 R11, R11 ;  /* 0x0000000b000b7308 */ /* 0x000f220000000800 */
[----:B-1----:R-:W-:-:S07]  /*2ed0*/  FFMA.FTZ R92, R119, UR41, -R47 ;  /* 0x00000029775c7c23 */ /* 0x002fce000801082f */
[----:B------:R1:W-:Y:S08]  /*2ee0*/  MUFU.EX2 R13, R88 ;  /* 0x00000058000d7308 */ /* 0x0003f00000000800 */
[----:B------:R-:W4:Y:S01]  /*2ef0*/  MUFU.EX2 R77, R77 ;  /* 0x0000004d004d7308 */ /* 0x000f220000000800 */
[----:B-1----:R-:W-:-:S01]  /*2f00*/  FFMA.FTZ R88, R91, UR41, -R47 ;  /* 0x000000295b587c23 */ /* 0x002fc2000801082f */
[----:B--2---:R-:W-:Y:S01]  /*2f10*/  FADD.FTZ R91, R65, R100 ;  /* 0x00000064415b7221 */ /* 0x004fe20000010000 */
[----:B------:R-:W-:-:S01]  /*2f20*/  FADD.FTZ R100, R10, R87 ;  /* 0x000000570a647221 */ /* 0x000fc20000010000 */
[----:B-----5:R-:W-:-:S02]  /*2f30*/  F2FP.SATFINITE.E4M3.F32.PACK_AB_MERGE_C R65, R84, R65, RZ ;  /* 0x000000415441723e */ /* 0x020fc400048070ff */
[----:B------:R-:W-:-:S01]  /*2f40*/  FADD.FTZ R102, R84, R91 ;  /* 0x0000005b54667221 */ /* 0x000fc20000010000 */
[----:B------:R-:W-:Y:S01]  /*2f50*/  FADD.FTZ R87, R9, R100 ;  /* 0x0000006409577221 */ /* 0x000fe20000010000 */
[----:B------:R-:W1:Y:S01]  /*2f60*/  MUFU.EX2 R14, R14 ;  /* 0x0000000e000e7308 */ /* 0x000e620000000800 */
[----:B------:R-:W-:Y:S01]  /*2f70*/  F2FP.SATFINITE.E4M3.F32.PACK_AB_MERGE_C R153, R44, R37, R65 ;  /* 0x000000252c99723e */ /* 0x000fe20004807041 */
[----:B---3--:R-:W-:Y:S01]  /*2f80*/  FADD.FTZ R91, R49, R102 ;  /* 0x00000066315b7221 */ /* 0x008fe20000010000 */
[----:B----4-:R-:W-:-:S01]  /*2f90*/  FADD.FTZ R100, R12, R87 ;  /* 0x000000570c647221 */ /* 0x010fc20000010000 */
[----:B------:R-:W-:Y:S02]  /*2fa0*/  IMAD.MOV.U32 R44, RZ, RZ, R55 ;  /* 0x000000ffff2c7224 */ /* 0x000fe400078e0037 */
[----:B------:R-:W-:-:S01]  /*2fb0*/  FADD.FTZ R102, R80, R91 ;  /* 0x0000005b50667221 */ /* 0x000fc20000010000 */
[----:B------:R-:W-:Y:S01]  /*2fc0*/  FADD.FTZ R87, R11, R100 ;  /* 0x000000640b577221 */ /* 0x000fe20000010000 */
[----:B------:R-:W2:Y:S01]  /*2fd0*/  MUFU.EX2 R92, R92 ;  /* 0x0000005c005c7308 */ /* 0x000ea20000000800 */
[----:B------:R-:W-:-:S02]  /*2fe0*/  IMAD.MOV.U32 R37, RZ, RZ, R55 ;  /* 0x000000ffff257224 */ /* 0x000fc400078e0037 */
[----:B------:R-:W-:-:S05]  /*2ff0*/  FADD.FTZ R91, R77, R102 ;  /* 0x000000664d5b7221 */ /* 0x000fca0000010000 */
[----:B------:R-:W-:Y:S01]  /*3000*/  MUFU.EX2 R69, R69 ;  /* 0x0000004500457308 */ /* 0x000fe20000000800 */
[----:B-1----:R-:W-:-:S01]  /*3010*/  FADD.FTZ R62, R14, R87 ;  /* 0x000000570e3e7221 */ /* 0x002fc20000010000 */
[----:B------:R-:W-:-:S03]  /*3020*/  F2FP.SATFINITE.E4M3.F32.PACK_AB_MERGE_C R154, R14, R11, RZ ;  /* 0x0000000b0e9a723e */ /* 0x000fc600048070ff */
[----:B------:R-:W-:Y:S01]  /*3030*/  FADD.FTZ R87, R13, R62 ;  /* 0x0000003e0d577221 */ /* 0x000fe20000010000 */
[----:B------:R-:W-:Y:S02]  /*3040*/  F2FP.SATFINITE.E4M3.F32.PACK_AB_MERGE_C R154, R12, R9, R154 ;  /* 0x000000090c9a723e */ /* 0x000fe4000480709a */
[----:B------:R-:W1:Y:S01]  /*3050*/  MUFU.EX2 R20, R20 ;  /* 0x0000001400147308 */ /* 0x000e620000000800 */
[----:B--2---:R-:W-:-:S04]  /*3060*/  F2FP.SATFINITE.E4M3.F32.PACK_AB_MERGE_C R77, R92, R77, RZ ;  /* 0x0000004d5c4d723e */ /* 0x004fc800048070ff */
[----:B------:R-:W-:Y:S01]  /*3070*/  F2FP.SATFINITE.E4M3.F32.PACK_AB_MERGE_C R155, R80, R49, R77 ;  /* 0x00000031509b723e */ /* 0x000fe2000480704d */
[----:B------:R-:W-:Y:S02]  /*3080*/  IMAD.MOV.U32 R49, RZ, RZ, R55 ;  /* 0x000000ffff317224 */ /* 0x000fe400078e0037 */
[----:B------:R-:W-:Y:S08]  /*3090*/  MUFU.EX2 R88, R88 ;  /* 0x0000005800587308 */ /* 0x000ff00000000800 */
[----:B------:R-:W-:Y:S01]  /*30a0*/  MUFU.EX2 R81, R81 ;  /* 0x0000005100517308 */ /* 0x000fe20000000800 */
[----:B-1----:R-:W-:-:S04]  /*30b0*/  FADD.FTZ R62, R20, R87 ;  /* 0x00000057143e7221 */ /* 0x002fc80000010000 */
[----:B------:R-:W-:Y:S01]  /*30c0*/  FADD.FTZ R87, R15, R62 ;  /* 0x0000003e0f577221 */ /* 0x000fe20000010000 */
[----:B------:R-:W-:-:S02]  /*30d0*/  FFMA.FTZ R62, R26, UR41, -R47 ;  /* 0x000000291a3e7c23 */ /* 0x000fc4000801082f */
[----:B------:R-:W1:Y:S08]  /*30e0*/  MUFU.EX2 R24, R24 ;  /* 0x0000001800187308 */ /* 0x000e700000000800 */
[----:B------:R-:W2:Y:S08]  /*30f0*/  MUFU.EX2 R94, R94 ;  /* 0x0000005e005e7308 */ /* 0x000eb00000000800 */
[----:B------:R3:W-:Y:S01]  /*3100*/  MUFU.EX2 R4, R86 ;  /* 0x0000005600047308 */ /* 0x0007e20000000800 */
[----:B-1----:R-:W-:-:S01]  /*3110*/  FADD.FTZ R100, R24, R87 ;  /* 0x0000005718647221 */ /* 0x002fc20000010000 */
[----:B------:R-:W-:Y:S01]  /*3120*/  F2FP.SATFINITE.E4M3.F32.PACK_AB_MERGE_C R136, R24, R15, RZ ;  /* 0x0000000f1888723e */ /* 0x000fe200048070ff */
[----:B------:R-:W-:-:S03]  /*3130*/  IMAD.MOV.U32 R24, RZ, RZ, R55 ;  /* 0x000000ffff187224 */ /* 0x000fc600078e0037 */
[----:B------:R-:W-:Y:S02]  /*3140*/  F2FP.SATFINITE.E4M3.F32.PACK_AB_MERGE_C R136, R20, R13, R136 ;  /* 0x0000000d1488723e */ /* 0x000fe40004807088 */
[----:B------:R1:W4:Y:S01]  /*3150*/  MUFU.EX2 R21, R96 ;  /* 0x0000006000157308 */ /* 0x0003220000000800 */
[----:B---3--:R-:W-:-:S04]  /*3160*/  FADD.FTZ R86, R92, R91 ;  /* 0x0000005b5c567221 */ /* 0x008fc80000010000 */
[----:B------:R-:W-:-:S03]  /*3170*/  FADD.FTZ R91, R69, R86 ;  /* 0x00000056455b7221 */ /* 0x000fc60000010000 */
[----:B------:R-:W3:Y:S01]  /*3180*/  MUFU.EX2 R73, R73 ;  /* 0x0000004900497308 */ /* 0x000ee20000000800 */
[----:B------:R-:W-:-:S01]  /*3190*/  FADD.FTZ R86, R88, R91 ;  /* 0x0000005b58567221 */ /* 0x000fc20000010000 */
[----:B-1----:R-:W-:-:S03]  /*31a0*/  FFMA.FTZ R96, R103, UR41, -R47 ;  /* 0x0000002967607c23 */ /* 0x002fc6000801082f */
[----:B------:R-:W-:Y:S01]  /*31b0*/  FADD.FTZ R91, R81, R86 ;  /* 0x00000056515b7221 */ /* 0x000fe20000010000 */
[----:B------:R-:W-:-:S01]  /*31c0*/  FFMA.FTZ R86, R27, UR41, -R47 ;  /* 0x000000291b567c23 */ /* 0x000fc2000801082f */
[----:B------:R-:W-:Y:S01]  /*31d0*/  FFMA.FTZ R47, R54, UR41, -R47 ;  /* 0x00000029362f7c23 */ /* 0x000fe2000801082f */
[----:B------:R-:W1:Y:S01]  /*31e0*/  MUFU.EX2 R28, R28 ;  /* 0x0000001c001c7308 */ /* 0x000e620000000800 */
[----:B--2---:R-:W-:-:S01]  /*31f0*/  FADD.FTZ R102, R94, R91 ;  /* 0x0000005b5e667221 */ /* 0x004fc20000010000 */
[----:B----4-:R-:W-:Y:S01]  /*3200*/  FADD.FTZ R27, R21, R100 ;  /* 0x00000064151b7221 */ /* 0x010fe20000010000 */
[----:B------:R-:W-:-:S04]  /*3210*/  F2FP.SATFINITE.E4M3.F32.PACK_AB_MERGE_C R81, R94, R81, RZ ;  /* 0x000000515e51723e */ /* 0x000fc800048070ff */
[----:B------:R-:W-:Y:S01]  /*3220*/  F2FP.SATFINITE.E4M3.F32.PACK_AB_MERGE_C R137, R88, R69, R81 ;  /* 0x000000455889723e */ /* 0x000fe20004807051 */
[----:B------:R-:W2:Y:S01]  /*3230*/  MUFU.EX2 R90, R90 ;  /* 0x0000005a005a7308 */ /* 0x000ea20000000800 */
[----:B---3--:R-:W-:-:S07]  /*3240*/  FADD.FTZ R87, R73, R102 ;  /* 0x0000006649577221 */ /* 0x008fce0000010000 */
[----:B------:R-:W3:Y:S01]  /*3250*/  MUFU.EX2 R85, R85 ;  /* 0x0000005500557308 */ /* 0x000ee20000000800 */
[----:B-1----:R-:W-:-:S07]  /*3260*/  FADD.FTZ R100, R28, R27 ;  /* 0x0000001b1c647221 */ /* 0x002fce0000010000 */
[----:B------:R-:W1:Y:S01]  /*3270*/  MUFU.EX2 R40, R40 ;  /* 0x0000002800287308 */ /* 0x000e620000000800 */
[----:B--2---:R-:W-:-:S01]  /*3280*/  FADD.FTZ R102, R90, R87 ;  /* 0x000000575a667221 */ /* 0x004fc20000010000 */
[----:B------:R-:W-:-:S06]  /*3290*/  FADD.FTZ R87, R23, R100 ;  /* 0x0000006417577221 */ /* 0x000fcc0000010000 */
[----:B------:R-:W2:Y:S01]  /*32a0*/  MUFU.EX2 R96, R96 ;  /* 0x0000006000607308 */ /* 0x000ea20000000800 */
[----:B---3--:R-:W-:-:S07]  /*32b0*/  FADD.FTZ R91, R85, R102 ;  /* 0x00000066555b7221 */ /* 0x008fce0000010000 */
[----:B------:R-:W3:Y:S01]  /*32c0*/  MUFU.EX2 R74, R74 ;  /* 0x0000004a004a7308 */ /* 0x000ee20000000800 */
[----:B-1----:R-:W-:-:S01]  /*32d0*/  FADD.FTZ R54, R40, R87 ;  /* 0x0000005728367221 */ /* 0x002fc20000010000 */
[----:B------:R-:W-:Y:S01]  /*32e0*/  F2FP.SATFINITE.E4M3.F32.PACK_AB_MERGE_C R138, R40, R23, RZ ;  /* 0x00000017288a723e */ /* 0x000fe200048070ff */
[--C-:B------:R-:W-:Y:S02]  /*32f0*/  IMAD.MOV.U32 R40, RZ, RZ, R55.reuse ;  /* 0x000000ffff287224 */ /* 0x100fe400078e0037 */
[----:B------:R-:W-:Y:S01]  /*3300*/  FADD.FTZ R7, R25, R54 ;  /* 0x0000003619077221 */ /* 0x000fe20000010000 */
[----:B------:R-:W-:Y:S01]  /*3310*/  F2FP.SATFINITE.E4M3.F32.PACK_AB_MERGE_C R138, R28, R21, R138 ;  /* 0x000000151c8a723e */ /* 0x000fe2000480708a */
[----:B------:R-:W-:Y:S01]  /*3320*/  IMAD.MOV.U32 R54, RZ, RZ, R55 ;  /* 0x000000ffff367224 */ /* 0x000fe200078e0037 */
[----:B------:R-:W1:Y:S01]  /*3330*/  MUFU.EX2 R32, R32 ;  /* 0x0000002000207308 */ /* 0x000e620000000800 */
[----:B--2---:R-:W-:-:S01]  /*3340*/  FADD.FTZ R91, R96, R91 ;  /* 0x0000005b605b7221 */ /* 0x004fc20000010000 */
[----:B------:R-:W-:Y:S01]  /*3350*/  F2FP.SATFINITE.E4M3.F32.PACK_AB_MERGE_C R85, R96, R85, RZ ;  /* 0x000000556055723e */ /* 0x000fe200048070ff */
[----:B------:R-:W-:-:S03]  /*3360*/  IMAD.MOV.U32 R28, RZ, RZ, R55 ;  /* 0x000000ffff1c7224 */ /* 0x000fc600078e0037 */
[----:B------:R-:W-:Y:S02]  /*3370*/  F2FP.SATFINITE.E4M3.F32.PACK_AB_MERGE_C R139, R90, R73, R85 ;  /* 0x000000495a8b723e */ /* 0x000fe40004807055 */
[----:B------:R-:W2:Y:S01]  /*3380*/  MUFU.EX2 R75, R75 ;  /* 0x0000004b004b7308 */ /* 0x000ea20000000800 */
[----:B---3--:R-:W-:-:S07]  /*3390*/  FADD.FTZ R10, R74, R91 ;  /* 0x0000005b4a0a7221 */ /* 0x008fce0000010000 */
[----:B------:R-:W3:Y:S01]  /*33a0*/  MUFU.EX2 R46, R46 ;  /* 0x0000002e002e7308 */ /* 0x000ee20000000800 */
[----:B-1----:R-:W-:-:S07]  /*33b0*/  FADD.FTZ R7, R32, R7 ;  /* 0x0000000720077221 */ /* 0x002fce0000010000 */
[----:B------:R-:W1:Y:S01]  /*33c0*/  MUFU.EX2 R89, R89 ;  /* 0x0000005900597308 */ /* 0x000e620000000800 */
[----:B--2---:R-:W-:-:S07]  /*33d0*/  FADD.FTZ R10, R75, R10 ;  /* 0x0000000a4b0a7221 */ /* 0x004fce0000010000 */
[----:B------:R-:W2:Y:S01]  /*33e0*/  MUFU.EX2 R51, R51 ;  /* 0x0000003300337308 */ /* 0x000ea20000000800 */
[----:B---3--:R-:W-:-:S07]  /*33f0*/  FADD.FTZ R14, R46, R7 ;  /* 0x000000072e0e7221 */ /* 0x008fce0000010000 */
[----:B------:R-:W3:Y:S01]  /*3400*/  MUFU.EX2 R98, R98 ;  /* 0x0000006200627308 */ /* 0x000ee20000000800 */
[----:B-1----:R-:W-:-:S07]  /*3410*/  FADD.FTZ R7, R89, R10 ;  /* 0x0000000a59077221 */ /* 0x002fce0000010000 */
[----:B------:R-:W1:Y:S01]  /*3420*/  MUFU.EX2 R78, R78 ;  /* 0x0000004e004e7308 */ /* 0x000e620000000800 */
[----:B--2---:R-:W-:-:S01]  /*3430*/  FADD.FTZ R14, R51, R14 ;  /* 0x0000000e330e7221 */ /* 0x004fc20000010000 */
[----:B------:R-:W-:Y:S01]  /*3440*/  F2FP.SATFINITE.E4M3.F32.PACK_AB_MERGE_C R140, R51, R46, RZ ;  /* 0x0000002e338c723e */ /* 0x000fe200048070ff */
[--C-:B------:R-:W-:Y:S02]  /*3450*/  IMAD.MOV.U32 R51, RZ, RZ, R55.reuse ;  /* 0x000000ffff337224 */ /* 0x100fe400078e0037 */
[----:B------:R-:W-:Y:S01]  /*3460*/  FADD.FTZ R15, R29, R14 ;  /* 0x0000000e1d0f7221 */ /* 0x000fe20000010000 */
[----:B------:R-:W-:Y:S01]  /*3470*/  F2FP.SATFINITE.E4M3.F32.PACK_AB_MERGE_C R140, R32, R25, R140 ;  /* 0x00000019208c723e */ /* 0x000fe2000480708c */
[----:B------:R-:W-:Y:S01]  /*3480*/  IMAD.MOV.U32 R46, RZ, RZ, R55 ;  /* 0x000000ffff2e7224 */ /* 0x000fe200078e0037 */
[----:B------:R-:W2:Y:S01]  /*3490*/  MUFU.EX2 R36, R36 ;  /* 0x0000002400247308 */ /* 0x000ea20000000800 */
[----:B---3--:R-:W-:-:S01]  /*34a0*/  FADD.FTZ R11, R98, R7 ;  /* 0x00000007620b7221 */ /* 0x008fc20000010000 */
[----:B------:R-:W-:Y:S01]  /*34b0*/  F2FP.SATFINITE.E4M3.F32.PACK_AB_MERGE_C R89, R98, R89, RZ ;  /* 0x000000596259723e */ /* 0x000fe200048070ff */
[----:B------:R-:W-:-:S02]  /*34c0*/  IMAD.MOV.U32 R32, RZ, RZ, R55 ;  /* 0x000000ffff207224 */ /* 0x000fc400078e0037 */
[----:B------:R-:W-:Y:S01]  /*34d0*/  IMAD.MOV.U32 R25, RZ, RZ, R55 ;  /* 0x000000ffff197224 */ /* 0x000fe200078e0037 */
[----:B------:R-:W-:Y:S02]  /*34e0*/  F2FP.SATFINITE.E4M3.F32.PACK_AB_MERGE_C R141, R75, R74, R89 ;  /* 0x0000004a4b8d723e */ /* 0x000fe40004807059 */
        /* <DEDUP_REMOVED lines=9> */
[----:B--2---:R-:W-:-:S07]  /*3580*/  FADD.FTZ R8, R82, R11 ;  /* 0x0000000b52087221 */ /* 0x004fce0000010000 */
[----:B------:R-:W2:Y:S01]  /*3590*/  MUFU.EX2 R34, R34 ;  /* 0x0000002200227308 */ /* 0x000ea20000000800 */
[C---:B---3--:R-:W-:Y:S01]  /*35a0*/  F2FP.SATFINITE.E4M3.F32.PACK_AB_MERGE_C R48, R31.reuse, R48, RZ ;  /* 0x000000301f30723e */ /* 0x048fe200048070ff */
[----:B------:R-:W-:-:S03]  /*35b0*/  FADD.FTZ R31, R31, R10 ;  /* 0x0000000a1f1f7221 */ /* 0x000fc60000010000 */
[----:B------:R-:W-:Y:S01]  /*35c0*/  F2FP.SATFINITE.E4M3.F32.PACK_AB_MERGE_C R142, R36, R29, R48 ;  /* 0x0000001d248e723e */ /* 0x000fe20004807030 */
[--C-:B------:R-:W-:Y:S02]  /*35d0*/  IMAD.MOV.U32 R48, RZ, RZ, R55.reuse ;  /* 0x000000ffff307224 */ /* 0x100fe400078e0037 */
[----:B------:R-:W3:Y:S01]  /*35e0*/  MUFU.EX2 R59, R59 ;  /* 0x0000003b003b7308 */ /* 0x000ee20000000800 */
[C---:B-1----:R-:W-:Y:S01]  /*35f0*/  F2FP.SATFINITE.E4M3.F32.PACK_AB_MERGE_C R82, R83.reuse, R82, RZ ;  /* 0x000000525352723e */ /* 0x042fe200048070ff */
[----:B------:R-:W-:Y:S01]  /*3600*/  FADD.FTZ R83, R83, R8 ;  /* 0x0000000853537221 */ /* 0x000fe20000010000 */
[----:B------:R-:W-:Y:S02]  /*3610*/  IMAD.MOV.U32 R36, RZ, RZ, R55 ;  /* 0x000000ffff247224 */ /* 0x000fe400078e0037 */
[----:B------:R-:W-:Y:S01]  /*3620*/  F2FP.SATFINITE.E4M3.F32.PACK_AB_MERGE_C R143, R79, R78, R82 ;  /* 0x0000004e4f8f723e */ /* 0x000fe20004807052 */
[----:B------:R-:W-:-:S01]  /*3630*/  FADD.FTZ R10, R4, R83 ;  /* 0x00000053040a7221 */ /* 0x000fc20000010000 */
[----:B------:R-:W-:Y:S01]  /*3640*/  IMAD.MOV.U32 R29, RZ, RZ, R55 ;  /* 0x000000ffff1d7224 */ /* 0x000fe200078e0037 */
[----:B------:R-:W1:Y:S01]  /*3650*/  MUFU.EX2 R39, R39 ;  /* 0x0000002700277308 */ /* 0x000e620000000800 */
[----:B--2---:R-:W-:-:S01]  /*3660*/  FADD.FTZ R8, R34, R31 ;  /* 0x0000001f22087221 */ /* 0x004fc20000010000 */
[----:B------:R-:W-:-:S03]  /*3670*/  IMAD.MOV.U32 R31, RZ, RZ, R55 ;  /* 0x000000ffff1f7224 */ /* 0x000fc600078e0037 */
[----:B------:R-:W-:-:S03]  /*3680*/  FADD.FTZ R8, R35, R8 ;  /* 0x0000000823087221 */ /* 0x000fc60000010000 */
        /* <DEDUP_REMOVED lines=14> */
[--C-:B------:R-:W-:Y:S02]  /*3770*/  IMAD.MOV.U32 R35, RZ, RZ, R55.reuse ;  /* 0x000000ffff237224 */ /* 0x100fe400078e0037 */
[----:B------:R-:W-:Y:S01]  /*3780*/  F2FP.SATFINITE.E4M3.F32.PACK_AB_MERGE_C R145, R59, R4, R58 ;  /* 0x000000043b91723e */ /* 0x000fe2000480703a */
[----:B------:R-:W-:Y:S02]  /*3790*/  IMAD.MOV.U32 R34, RZ, RZ, R55 ;  /* 0x000000ffff227224 */ /* 0x000fe400078e0037 */
[----:B------:R-:W1:Y:S01]  /*37a0*/  MUFU.EX2 R60, R60 ;  /* 0x0000003c003c7308 */ /* 0x000e620000000800 */
[----:B--2---:R-:W-:-:S07]  /*37b0*/  FADD.FTZ R9, R57, R56 ;  /* 0x0000003839097221 */ /* 0x004fce0000010000 */
[----:B------:R-:W2:Y:S01]  /*37c0*/  MUFU.EX2 R27, R67 ;  /* 0x00000043001b7308 */ /* 0x000ea20000000800 */
[----:B---3--:R-:W-:-:S07]  /*37d0*/  FADD.FTZ R8, R26, R63 ;  /* 0x0000003f1a087221 */ /* 0x008fce0000010000 */
[----:B------:R-:W-:Y:S01]  /*37e0*/  MUFU.EX2 R61, R61 ;  /* 0x0000003d003d7308 */ /* 0x000fe20000000800 */
[----:B-1----:R-:W-:-:S07]  /*37f0*/  FADD.FTZ R10, R60, R9 ;  /* 0x000000093c0a7221 */ /* 0x002fce0000010000 */
[----:B------:R-:W1:Y:S01]  /*3800*/  MUFU.EX2 R64, R64 ;  /* 0x0000004000407308 */ /* 0x000e620000000800 */
[----:B--2---:R-:W-:-:S07]  /*3810*/  FADD.FTZ R9, R27, R8 ;  /* 0x000000081b097221 */ /* 0x004fce0000010000 */
[----:B------:R-:W2:Y:S08]  /*3820*/  MUFU.EX2 R70, R70 ;  /* 0x0000004600467308 */ /* 0x000eb00000000800 */
[----:B------:R-:W3:Y:S01]  /*3830*/  MUFU.EX2 R71, R71 ;  /* 0x0000004700477308 */ /* 0x000ee20000000800 */
[----:B-1----:R-:W-:Y:S01]  /*3840*/  F2FP.SATFINITE.E4M3.F32.PACK_AB_MERGE_C R11, R64, R61, RZ ;  /* 0x0000003d400b723e */ /* 0x002fe200048070ff */
[----:B------:R-:W-:-:S03]  /*3850*/  FADD.FTZ R61, R61, R10 ;  /* 0x0000000a3d3d7221 */ /* 0x000fc60000010000 */
[----:B------:R-:W-:Y:S01]  /*3860*/  F2FP.SATFINITE.E4M3.F32.PACK_AB_MERGE_C R146, R60, R57, R11 ;  /* 0x000000393c92723e */ /* 0x000fe2000480700b */
[----:B------:R-:W-:-:S02]  /*3870*/  FADD.FTZ R64, R64, R61 ;  /* 0x0000003d40407221 */ /* 0x000fc40000010000 */
[----:B------:R-:W-:Y:S01]  /*3880*/  MUFU.EX2 R43, R43 ;  /* 0x0000002b002b7308 */ /* 0x000fe20000000800 */
[----:B--2---:R-:W-:-:S07]  /*3890*/  FADD.FTZ R8, R70, R9 ;  /* 0x0000000946087221 */ /* 0x004fce0000010000 */
[----:B------:R-:W1:Y:S01]  /*38a0*/  MUFU.EX2 R72, R72 ;  /* 0x0000004800487308 */ /* 0x000e620000000800 */
[----:B---3--:R-:W-:-:S01]  /*38b0*/  FADD.FTZ R8, R71, R8 ;  /* 0x0000000847087221 */ /* 0x008fc20000010000 */
[----:B------:R-:W-:-:S04]  /*38c0*/  F2FP.SATFINITE.E4M3.F32.PACK_AB_MERGE_C R70, R71, R70, RZ ;  /* 0x000000464746723e */ /* 0x000fc800048070ff */
[----:B------:R-:W-:Y:S01]  /*38d0*/  F2FP.SATFINITE.E4M3.F32.PACK_AB_MERGE_C R147, R27, R26, R70 ;  /* 0x0000001a1b93723e */ /* 0x000fe20004807046 */
[--C-:B------:R-:W-:Y:S01]  /*38e0*/  IMAD.MOV.U32 R27, RZ, RZ, R55.reuse ;  /* 0x000000ffff1b7224 */ /* 0x100fe200078e0037 */
[----:B------:R-:W2:Y:S01]  /*38f0*/  MUFU.EX2 R41, R41 ;  /* 0x0000002900297308 */ /* 0x000ea20000000800 */
[----:B------:R-:W-:-:S07]  /*3900*/  IMAD.MOV.U32 R26, RZ, RZ, R55 ;  /* 0x000000ffff1a7224 */ /* 0x000fce00078e0037 */
[----:B------:R-:W3:Y:S01]  /*3910*/  MUFU.EX2 R7, R62 ;  /* 0x0000003e00077308 */ /* 0x000ee20000000800 */
[----:B-1----:R-:W-:-:S07]  /*3920*/  F2FP.SATFINITE.E4M3.F32.PACK_AB_MERGE_C R10, R72, R43, RZ ;  /* 0x0000002b480a723e */ /* 0x002fce00048070ff */
[----:B------:R-:W1:Y:S01]  /*3930*/  MUFU.EX2 R68, R68 ;  /* 0x0000004400447308 */ /* 0x000e620000000800 */
[----:B--2---:R-:W-:-:S07]  /*3940*/  FADD.FTZ R9, R41, R64 ;  /* 0x0000004029097221 */ /* 0x004fce0000010000 */
[----:B------:R-:W2:Y:S01]  /*3950*/  MUFU.EX2 R86, R86 ;  /* 0x0000005600567308 */ /* 0x000ea20000000800 */
[----:B---3--:R-:W-:-:S07]  /*3960*/  FADD.FTZ R11, R7, R8 ;  /* 0x00000008070b7221 */ /* 0x008fce0000010000 */
[----:B------:R-:W3:Y:S01]  /*3970*/  MUFU.EX2 R30, R30 ;  /* 0x0000001e001e7308 */ /* 0x000ee20000000800 */
[C---:B-1----:R-:W-:Y:S01]  /*3980*/  F2FP.SATFINITE.E4M3.F32.PACK_AB_MERGE_C R148, R68.reuse, R41, R10 ;  /* 0x000000294494723e */ /* 0x042fe2000480700a */
[----:B------:R-:W-:Y:S01]  /*3990*/  FADD.FTZ R68, R68, R9 ;  /* 0x0000000944447221 */ /* 0x000fe20000010000 */
[----:B------:R-:W-:-:S03]  /*39a0*/  IMAD.MOV.U32 R41, RZ, RZ, R55 ;  /* 0x000000ffff297224 */ /* 0x000fc600078e0037 */
[----:B------:R-:W-:Y:S02]  /*39b0*/  FADD.FTZ R43, R43, R68 ;  /* 0x000000442b2b7221 */ /* 0x000fe40000010000 */
[----:B------:R1:W4:Y:S01]  /*39c0*/  MUFU.EX2 R5, R50 ;  /* 0x0000003200057308 */ /* 0x0003220000000800 */
[----:B--2---:R-:W-:-:S01]  /*39d0*/  FADD.FTZ R11, R86, R11 ;  /* 0x0000000b560b7221 */ /* 0x004fc20000010000 */
[----:B------:R-:W-:Y:S01]  /*39e0*/  FADD.FTZ R72, R72, R43 ;  /* 0x0000002b48487221 */ /* 0x000fe20000010000 */
[----:B------:R-:W-:-:S05]  /*39f0*/  IMAD.MOV.U32 R43, RZ, RZ, R55 ;  /* 0x000000ffff2b7224 */ /* 0x000fca00078e0037 */
[----:B------:R-:W-:Y:S01]  /*3a00*/  MUFU.EX2 R33, R33 ;  /* 0x0000002100217308 */ /* 0x000fe20000000800 */
[----:B---3--:R-:W-:-:S01]  /*3a10*/  FADD.FTZ R8, R30, R11 ;  /* 0x0000000b1e087221 */ /* 0x008fc20000010000 */
[----:B-1----:R-:W-:-:S06]  /*3a20*/  IMAD.MOV.U32 R50, RZ, RZ, R55 ;  /* 0x000000ffff327224 */ /* 0x002fcc00078e0037 */
[----:B------:R-:W1:Y:S01]  /*3a30*/  MUFU.EX2 R42, R42 ;  /* 0x0000002a002a7308 */ /* 0x000e620000000800 */
[C---:B----4-:R-:W-:Y:S01]  /*3a40*/  F2FP.SATFINITE.E4M3.F32.PACK_AB_MERGE_C R30, R5.reuse, R30, RZ ;  /* 0x0000001e051e723e */ /* 0x050fe200048070ff */
[----:B------:R-:W-:-:S03]  /*3a50*/  FADD.FTZ R5, R5, R8 ;  /* 0x0000000805057221 */ /* 0x000fc60000010000 */
[----:B------:R-:W-:Y:S01]  /*3a60*/  F2FP.SATFINITE.E4M3.F32.PACK_AB_MERGE_C R149, R86, R7, R30 ;  /* 0x000000075695723e */ /* 0x000fe2000480701e */
[----:B------:R-:W-:Y:S02]  /*3a70*/  IMAD.MOV.U32 R30, RZ, RZ, R55 ;  /* 0x000000ffff1e7224 */ /* 0x000fe400078e0037 */
[----:B------:R-:W2:Y:S08]  /*3a80*/  MUFU.EX2 R45, R45 ;  /* 0x0000002d002d7308 */ /* 0x000eb00000000800 */
        /* <DEDUP_REMOVED lines=11> */
[----:B------:R-:W1:Y:S01]  /*3b40*/  MUFU.EX2 R47, R47 ;  /* 0x0000002f002f7308 */ /* 0x000e620000000800 */
[----:B--2---:R-:W-:-:S04]  /*3b50*/  FADD.FTZ R5, R53, R8 ;  /* 0x0000000835057221 */ /* 0x004fc80000010000 */
[----:B---3--:R-:W-:Y:S01]  /*3b60*/  FADD.FTZ R4, R38, R5 ;  /* 0x0000000526047221 */ /* 0x008fe20000010000 */
[----:B------:R-:W-:-:S01]  /*3b70*/  FADD.FTZ R5, R42, R33 ;  /* 0x000000212a057221 */ /* 0x000fc20000010000 */
[--C-:B------:R-:W-:Y:S02]  /*3b80*/  IMAD.MOV.U32 R42, RZ, RZ, R55.reuse ;  /* 0x000000ffff2a7224 */ /* 0x100fe400078e0037 */
[----:B------:R-:W-:Y:S01]  /*3b90*/  IMAD.MOV.U32 R33, RZ, RZ, R55 ;  /* 0x000000ffff217224 */ /* 0x000fe200078e0037 */
[C---:B-1----:R-:W-:Y:S01]  /*3ba0*/  F2FP.SATFINITE.E4M3.F32.PACK_AB_MERGE_C R8, R47.reuse, R38, RZ ;  /* 0x000000262f08723e */ /* 0x042fe200048070ff */
[----:B------:R-:W-:-:S01]  /*3bb0*/  FADD.FTZ R4, R47, R4 ;  /* 0x000000042f047221 */ /* 0x000fc20000010000 */
[--C-:B------:R-:W-:Y:S02]  /*3bc0*/  IMAD.MOV.U32 R47, RZ, RZ, R55.reuse ;  /* 0x000000ffff2f7224 */ /* 0x100fe400078e0037 */
[----:B------:R-:W-:Y:S01]  /*3bd0*/  F2FP.SATFINITE.E4M3.F32.PACK_AB_MERGE_C R151, R53, R52, R8 ;  /* 0x000000343597723e */ /* 0x000fe20004807008 */
[----:B------:R-:W-:-:S02]  /*3be0*/  IMAD.MOV.U32 R53, RZ, RZ, R55 ;  /* 0x000000ffff357224 */ /* 0x000fc400078e0037 */
[--C-:B------:R-:W-:Y:S02]  /*3bf0*/  IMAD.MOV.U32 R52, RZ, RZ, R55.reuse ;  /* 0x000000ffff347224 */ /* 0x100fe400078e0037 */
[----:B------:R-:W-:Y:S01]  /*3c00*/  IMAD.MOV.U32 R38, RZ, RZ, R55 ;  /* 0x000000ffff267224 */ /* 0x000fe200078e0037 */
[----:B------:R-:W-:Y:S06]  /*3c10*/  @!P1 BRA `(.L_x_15) ;  /* 0x0000002000e49947 */ /* 0x000fec0003800000 */
[----:B------:R-:W-:Y:S01]  /*3c20*/  IMAD.MOV.U32 R9, RZ, RZ, R6 ;  /* 0x000000ffff097224 */ /* 0x000fe200078e0006 */
[----:B------:R-:W-:Y:S01]  /*3c30*/  CS2R R54, SRZ ;  /* 0x0000000000367805 */ /* 0x000fe2000001ff00 */
[----:B------:R-:W-:Y:S01]  /*3c40*/  IMAD.MOV.U32 R7, RZ, RZ, R3 ;  /* 0x000000ffff077224 */ /* 0x000fe200078e0003 */
[----:B------:R-:W-:Y:S02]  /*3c50*/  CS2R R52, SRZ ;  /* 0x0000000000347805 */ /* 0x000fe4000001ff00 */
[----:B------:R-:W-:Y:S02]  /*3c60*/  CS2R R50, SRZ ;  /* 0x0000000000327805 */ /* 0x000fe4000001ff00 */
[----:B------:R-:W-:Y:S02]  /*3c70*/  CS2R R48, SRZ ;  /* 0x0000000000307805 */ /* 0x000fe4000001ff00 */
[----:B------:R-:W-:Y:S02]  /*3c80*/  CS2R R46, SRZ ;  /* 0x00000000002e7805 */ /* 0x000fe4000001ff00 */
[----:B------:R-:W-:-:S02]  /*3c90*/  CS2R R44, SRZ ;  /* 0x00000000002c7805 */ /* 0x000fc4000001ff00 */
[----:B------:R-:W-:Y:S02]  /*3ca0*/  CS2R R42, SRZ ;  /* 0x00000000002a7805 */ /* 0x000fe4000001ff00 */
        /* <DEDUP_REMOVED lines=8> */
[----:B------:R-:W-:Y:S01]  /*3d30*/  CS2R R24, SRZ ;  /* 0x0000000000187805 */ /* 0x000fe2000001ff00 */
[----:B------:R-:W-:Y:S01]  /*3d40*/  UIADD3 UR49, UR49, -0x2, URZ ;  /* 0xfffffffe31317890 */ /* 0x000fe2000fffe03f */
[----:B------:R-:W-:Y:S01]  /*3d50*/  UMOV UR22, UR37 ;  /* 0x0000002500167c82 */ /* 0x000fe20008000000 */
[----:B------:R-:W-:-:S10]  /*3d60*/  UMOV UR21, UR38 ;  /* 0x0000002600157c82 */ /* 0x000fd40008000000 */
.L_x_25:
[----:B------:R-:W-:-:S04]  /*3d70*/  UISETP.NE.AND UP0, UPT, UR21, 0x1, UPT ;  /* 0x000000011500788c */ /* 0x000fc8000bf05270 */
[----:B------:R-:W-:-:S04]  /*3d80*/  USEL UR37, URZ, 0x1, UP0 ;  /* 0x000000013f257887 */ /* 0x000fc80008000000 */
[----:B------:R-:W-:Y:S01]  /*3d90*/  ULOP3.LUT UR37, UR22, UR37, URZ, 0x3c, !UPT ;  /* 0x0000002516257292 */ /* 0x000fe2000f8e3c3f */
[----:B------:R-:W-:Y:S11]  /*3da0*/  @!P0 BRA `(.L_x_16) ;  /* 0x0000000000048947 */ /* 0x000ff60003800000 */
[----:B------:R-:W-:Y:S01]  /*3db0*/  BPT.TRAP 0x1 ;  /* 0x000000040000795c */ /* 0x000fe20000300000 */
.L_x_16:
[----:B------:R-:W-:Y:S01]  /*3dc0*/  UIADD3 UR38, UR21, 0x1, URZ ;  /* 0x0000000115267890 */ /* 0x000fe2000fffe03f */
[----:B------:R-:W-:-:S03]  /*3dd0*/  IMAD.U32 R3, RZ, RZ, UR37 ;  /* 0x00000025ff037e24 */ /* 0x000fc6000f8e00ff */
[----:B------:R-:W-:Y:S02]  /*3de0*/  UISETP.NE.AND UP0, UPT, UR38, 0x2, UPT ;  /* 0x000000022600788c */ /* 0x000fe4000bf05270 */
[----:B------:R-:W-:Y:S02]  /*3df0*/  SHF.L.U32 R3, R3, 0x1f, RZ ;  /* 0x0000001f03037819 */ /* 0x000fe400000006ff */
[----:B------:R-:W-:-:S04]  /*3e00*/  USEL UR38, UR38, URZ, UP0 ;  /* 0x0000003f26267287 */ /* 0x000fc80008000000 */
[----:B------:R-:W-:-:S09]  /*3e10*/  ULEA UR20, UR38, UR40, 0x3 ;  /* 0x0000002826147291 */ /* 0x000fd2000f8e183f */
[----:B------:R1:W2:Y:S01]  /*3e20*/  SYNCS.PHASECHK.TRANS64.TRYWAIT P1, [UR20+0x13230], R3 ;  /* 0x01323003ff0075a7 */ /* 0x0002a20008020154 */
[----:B------:R-:W-:Y:S05]  /*3e30*/  @!P0 BRA `(.L_x_17) ;  /* 0x0000000000048947 */ /* 0x000fea0003800000 */
[----:B------:R-:W-:Y:S01]  /*3e40*/  BPT.TRAP 0x1 ;  /* 0x000000040000795c */ /* 0x000fe20000300000 */
.L_x_17:
[----:B--2---:R-:W-:Y:S05]  /*3e50*/  @P1 BRA `(.L_x_18) ;  /* 0x0000000000081947 */ /* 0x004fea0003800000 */
[----:B------:R-:W2:Y:S02]  /*3e60*/  SYNCS.PHASECHK.TRANS64.TRYWAIT P1, [UR20+0x13230], R3 ;  /* 0x01323003ff0075a7 */ /* 0x000ea40008020154 */
[----:B--2---:R-:W-:Y:S05]  /*3e70*/  @!P1 BRA `(.L_x_19) ;  /* 0x00000058004c9947 */ /* 0x004fea0003800000 */
.L_x_18:
[----:B------:R-:W-:Y:S01]  /*3e80*/  R2UR UR23, R0 ;  /* 0x00000000001772ca */ /* 0x000fe200000e0000 */
[----:B------:R-:W-:Y:S01]  /*3e90*/  WARPGROUP.ARRIVE ;  /* 0x00000000000079c5 */ /* 0x000fe20000000000 */
[----:B------:R-:W-:Y:S01]  /*3ea0*/  UMOV UR11, 0x80000020 ;  /* 0x80000020000b7882 */ /* 0x000fe20000000000 */
[----:B------:R-:W-:Y:S01]  /*3eb0*/  UMOV UR12, UR8 ;  /* 0x00000008000c7c82 */ /* 0x000fe20008000000 */
[----:B------:R-:W-:Y:S01]  /*3ec0*/  UMOV UR13, UR9 ;  /* 0x00000009000d7c82 */ /* 0x000fe20008000000 */
[----:B------:R-:W-:Y:S01]  /*3ed0*/  UMOV UR15, 0x80000020 ;  /* 0x80000020000f7882 */ /* 0x000fe20000000000 */
[----:B------:R-:W-:Y:S01]  /*3ee0*/  UMOV UR16, UR8 ;  /* 0x0000000800107c82 */ /* 0x000fe20008000000 */
[----:B------:R-:W-:Y:S01]  /*3ef0*/  UMOV UR17, UR9 ;  /* 0x0000000900117c82 */ /* 0x000fe20008000000 */
[----:B------:R-:W-:Y:S01]  /*3f00*/  UMOV UR19, 0x80000020 ;  /* 0x8000002000137882 */ /* 0x000fe20000000000 */
[----:B------:R-:W-:-:S04]  /*3f10*/  UMOV UR7, 0x80000020 ;  /* 0x8000002000077882 */ /* 0x000fc80000000000 */
[----:B------:R-:W-:-:S04]  /*3f20*/  UIMAD UR23, UR38, 0x280, UR23 ;  /* 0x00000280261778a4 */ /* 0x000fc8000f8e0217 */
[----:B------:R-:W-:Y:S02]  /*3f30*/  UIADD3 UR14, UR23, 0x80, URZ ;  /* 0x00000080170e7890 */ /* 0x000fe4000fffe03f */
[----:B------:R-:W-:Y:S02]  /*3f40*/  UIADD3 UR18, UR23, 0x100, URZ ;  /* 0x0000010017127890 */ /* 0x000fe4000fffe03f */
[----:B------:R-:W-:Y:S01]  /*3f50*/  UMOV UR10, UR23 ;  /* 0x00000017000a7c82 */ /* 0x000fe20008000000 */
[----:B------:R-:W-:Y:S01]  /*3f60*/  UIADD3 UR6, UR23, 0x200, URZ ;  /* 0x0000020017067890 */ /* 0x000fe2000fffe03f */
[----:B------:R-:W-:Y:S01]  /*3f70*/  QGMMA.64x32x32.F32.E4M3.E4M3 R120, gdesc[UR8], RZ, !UPT, gsb0 ;  /* 0x00600000087879f3 */ /* 0x000fe2000c0008ff */
[----:B------:R-:W-:Y:S01]  /*3f80*/  UIADD3 UR10, UR23, 0x180, URZ ;  /* 0x00000180170a7890 */ /* 0x000fe2000fffe03f */
[----:B------:R-:W-:Y:S01]  /*3f90*/  UMOV UR11, 0x80000020 ;  /* 0x80000020000b7882 */ /* 0x000fe20000000000 */
[----:B------:R-:W-:Y:S02]  /*3fa0*/  WARPGROUP.DEPBAR.LE gsb0, 0x0 ;  /* 0x00008000000079c5 */ /* 0x000fe40000010000 */
[----:B------:R-:W-:-:S06]  /*3fb0*/  WARPGROUP.ARRIVE ;  /* 0x00000000000079c5 */ /* 0x000fcc0000000000 */
[----:B------:R-:W-:Y:S01]  /*3fc0*/  QGMMA.64x32x32.F32.E4M3.E4M3 R104, gdesc[UR12], RZ, !UPT, gsb0 ;  /* 0x006000000c6879f3 */ /* 0x000fe2000c0008ff */
[----:B------:R-:W-:Y:S01]  /*3fd0*/  UIADD3 UR14, UR23, 0x82, URZ ;  /* 0x00000082170e7890 */ /* 0x000fe2000fffe03f */
[----:B------:R-:W-:Y:S01]  /*3fe0*/  UMOV UR12, UR4 ;  /* 0x00000004000c7c82 */ /* 0x000fe20008000000 */
[----:B------:R-:W-:Y:S01]  /*3ff0*/  UMOV UR13, UR5 ;  /* 0x00000005000d7c82 */ /* 0x000fe20008000000 */
        /* <DEDUP_REMOVED lines=11> */
[----:B------:R-:W-:Y:S01]  /*40b0*/  UMOV UR10, UR6 ;  /* 0x00000006000a7c82 */ /* 0x000fe20008000000 */
[----:B------:R-:W-:Y:S01]  /*40c0*/  UMOV UR11, 0x80000020 ;  /* 0x80000020000b7882 */ /* 0x000fe20000000000 */
[----:B------:R-:W-:Y:S01]  /*40d0*/  UIADD3 UR6, UR23, 0x2, URZ ;  /* 0x0000000217067890 */ /* 0x000fe2000fffe03f */
[----:B------:R-:W-:Y:S02]  /*40e0*/  WARPGROUP.DEPBAR.LE gsb0, 0x0 ;  /* 0x00008000000079c5 */ /* 0x000fe40000010000 */
[----:B------:R-:W-:-:S06]  /*40f0*/  WARPGROUP.ARRIVE ;  /* 0x00000000000079c5 */ /* 0x000fcc0000000000 */
[----:B------:R-:W-:Y:S03]  /*4100*/  QGMMA.64x32x32.F32.E4M3.E4M3 R56, gdesc[UR8], RZ, !UPT, gsb0 ;  /* 0x00600000083879f3 */ /* 0x000fe6000c0008ff */
[----:B------:R-:W-:Y:S02]  /*4110*/  WARPGROUP.DEPBAR.LE gsb0, 0x0 ;  /* 0x00008000000079c5 */ /* 0x000fe40000010000 */
[----:B------:R-:W-:-:S06]  /*4120*/  WARPGROUP.ARRIVE ;  /* 0x00000000000079c5 */ /* 0x000fcc0000000000 */
[----:B------:R-:W-:Y:S01]  /*4130*/  QGMMA.64x32x32.F32.E4M3.E4M3 R120, gdesc[UR4], R120, gsb0 ;  /* 0x00600000047879f3 */ /* 0x000fe20008000878 */
[----:B------:R-:W-:Y:S01]  /*4140*/  UIADD3 UR6, UR23, 0x182, URZ ;  /* 0x0000018217067890 */ /* 0x000fe2000fffe03f */
[----:B------:R-:W-:Y:S01]  /*4150*/  UMOV UR7, 0x80000020 ;  /* 0x8000002000077882 */ /* 0x000fe20000000000 */
[----:B------:R-:W-:Y:S01]  /*4160*/  UIADD3 UR23, UR23, 0x202, URZ ;  /* 0x0000020217177890 */ /* 0x000fe2000fffe03f */
[----:B------:R-:W-:Y:S02]  /*4170*/  WARPGROUP.DEPBAR.LE gsb0, 0x0 ;  /* 0x00008000000079c5 */ /* 0x000fe40000010000 */
[----:B------:R-:W-:-:S06]  /*4180*/  WARPGROUP.ARRIVE ;  /* 0x00000000000079c5 */ /* 0x000fcc0000000000 */
[----:B------:R-:W-:Y:S03]  /*4190*/  QGMMA.64x32x32.F32.E4M3.E4M3 R104, gdesc[UR12], R104, gsb0 ;  /* 0x006000000c6879f3 */ /* 0x000fe60008000868 */
[----:B------:R-:W-:Y:S02]  /*41a0*/  WARPGROUP.DEPBAR.LE gsb0, 0x0 ;  /* 0x00008000000079c5 */ /* 0x000fe40000010000 */
[----:B------:R-:W-:-:S06]  /*41b0*/  WARPGROUP.ARRIVE ;  /* 0x00000000000079c5 */ /* 0x000fcc0000000000 */
[----:B------:R-:W-:Y:S03]  /*41c0*/  QGMMA.64x32x32.F32.E4M3.E4M3 R88, gdesc[UR16], R88, gsb0 ;  /* 0x00600000105879f3 */ /* 0x000fe60008000858 */
[----:B------:R-:W-:Y:S02]  /*41d0*/  WARPGROUP.DEPBAR.LE gsb0, 0x0 ;  /* 0x00008000000079c5 */ /* 0x000fe40000010000 */
[----:B------:R-:W-:-:S06]  /*41e0*/  WARPGROUP.ARRIVE ;  /* 0x00000000000079c5 */ /* 0x000fcc0000000000 */
[----:B------:R-:W-:Y:S01]  /*41f0*/  QGMMA.64x32x32.F32.E4M3.E4M3 R72, gdesc[UR4], R72, gsb0 ;  /* 0x00600000044879f3 */ /* 0x000fe20008000848 */
[----:B------:R-:W-:Y:S01]  /*4200*/  UMOV UR6, UR23 ;  /* 0x0000001700067c82 */ /* 0x000fe20008000000 */
[----:B------:R-:W-:Y:S01]  /*4210*/  UMOV UR7, 0x80000020 ;  /* 0x8000002000077882 */ /* 0x000fe20000000000 */
[----:B------:R-:W-:Y:S02]  /*4220*/  WARPGROUP.DEPBAR.LE gsb0, 0x0 ;  /* 0x00008000000079c5 */ /* 0x000fe40000010000 */
[----:B------:R-:W-:-:S06]  /*4230*/  WARPGROUP.ARRIVE ;  /* 0x00000000000079c5 */ /* 0x000fcc0000000000 */
[----:B------:R-:W-:Y:S03]  /*4240*/  QGMMA.64x32x32.F32.E4M3.E4M3 R56, gdesc[UR4], R56, gsb0 ;  /* 0x00600000043879f3 */ /* 0x000fe60008000838 */
[----:B------:R-:W-:Y:S02]  /*4250*/  WARPGROUP.DEPBAR.LE gsb0, 0x0 ;  /* 0x00008000000079c5 */ /* 0x000fe40000010000 */
[----:B------:R-:W-:Y:S05]  /*4260*/  @!P0 BRA `(.L_x_20) ;  /* 0x0000000000048947 */ /* 0x000fea0003800000 */
[----:B------:R-:W-:Y:S01]  /*4270*/  BPT.TRAP 0x1 ;  /* 0x000000040000795c */ /* 0x000fe20000300000 */
.L_x_20:
[----:B------:R-:W-:Y:S01]  /*4280*/  ULEA UR11, UR21, UR40, 0x3 ;  /* 0x00000028150b7291 */ /* 0x000fe2000f8e183f */
[----:B-12---:R-:W-:-:S05]  /*4290*/  IMAD.U32 R3, RZ, RZ, UR22 ;  /* 0x00000016ff037e24 */ /* 0x006fca000f8e00ff */
[----:B------:R-:W-:-:S04]  /*42a0*/  SHF.L.U32 R3, R3, 0x1f, RZ ;  /* 0x0000001f03037819 */ /* 0x000fc800000006ff */
[----:B------:R1:W2:Y:S01]  /*42b0*/  SYNCS.PHASECHK.TRANS64.TRYWAIT P1, [UR11+0x13250], R3 ;  /* 0x01325003ff0075a7 */ /* 0x0002a2000802014b */
[----:B------:R-:W-:Y:S05]  /*42c0*/  @!P0 BRA `(.L_x_21) ;  /* 0x0000000000048947 */ /* 0x000fea0003800000 */
[----:B------:R-:W-:Y:S01]  /*42d0*/  BPT.TRAP 0x1 ;  /* 0x000000040000795c */ /* 0x000fe20000300000 */
.L_x_21:
[----:B--2---:R-:W-:Y:S05]  /*42e0*/  @P1 BRA `(.L_x_22) ;  /* 0x0000000000081947 */ /* 0x004fea0003800000 */
[----:B------:R-:W2:Y:S02]  /*42f0*/  SYNCS.PHASECHK.TRANS64.TRYWAIT P1, [UR11+0x13250], R3 ;  /* 0x01325003ff0075a7 */ /* 0x000ea4000802014b */
[----:B--2---:R-:W-:Y:S05]  /*4300*/  @!P1 BRA `(.L_x_23) ;  /* 0x0000005400409947 */ /* 0x004fea0003800000 */
.L_x_22:
[----:B--2---:R-:W-:Y:S01]  /*4310*/  FMNMX.FTZ R6, R120, R7, !PT ;  /* 0x0000000778067209 */ /* 0x004fe20007810000 */
[----:B------:R-:W-:Y:S01]  /*4320*/  UIADD3 UR6, UR40, 0x1000, URZ ;  /* 0x0000100028067890 */ /* 0x000fe2000fffe03f */
[----:B------:R-:W-:Y:S01]  /*4330*/  WARPGROUP.ARRIVE ;  /* 0x00000000000079c5 */ /* 0x000fe20000000000 */
[----:B------:R-:W-:Y:S01]  /*4340*/  UMOV UR7, 0xc0000010 ;  /* 0xc000001000077882 */ /* 0x000fe20000000000 */
[----:B-1----:R-:W-:Y:S01]  /*4350*/  FMNMX.FTZ R3, R121, R6, !PT ;  /* 0x0000000679037209 */ /* 0x002fe20007810000 */
[----:B------:R-:W-:Y:S01]  /*4360*/  USHF.R.U32.HI UR6, URZ, 0x4, UR6 ;  /* 0x000000043f067899 */ /* 0x000fe20008011606 */
[----:B------:R-:W-:Y:S02]  /*4370*/  FMNMX.FTZ R6, R122, R9, !PT ;  /* 0x000000097a067209 */ /* 0x000fe40007810000 */
[----:B------:R-:W-:Y:S01]  /*4380*/  LOP3.LUT P1, RZ, R2, 0x7f, RZ, 0xc0, !PT ;  /* 0x0000007f02ff7812 */ /* 0x000fe2000782c0ff */
[----:B------:R-:W-:Y:S01]  /*4390*/  ULOP3.LUT UR6, UR6, 0x3fff, URZ, 0xc0, !UPT ;  /* 0x00003fff06067892 */ /* 0x000fe2000f8ec03f */
[----:B------:R-:W-:-:S02]  /*43a0*/  FMNMX.FTZ R11, R123, R6, !PT ;  /* 0x000000067b0b7209 */ /* 0x000fc40007810000 */
[----:B------:R-:W-:Y:S01]  /*43b0*/  FMNMX.FTZ R6, R124, R3, !PT ;  /* 0x000000037c067209 */ /* 0x000fe20007810000 */
[----:B------:R-:W-:Y:S01]  /*43c0*/  ULOP3.LUT UR6, UR6, 0x10000, URZ, 0xfc, !UPT ;  /* 0x0001000006067892 */ /* 0x000fe2000f8efc3f */
[----:B------:R-:W-:Y:S02]  /*43d0*/  FMNMX.FTZ R8, R126, R11, !PT ;  /* 0x0000000b7e087209 */ /* 0x000fe40007810000 */
[----:B------:R-:W-:Y:S01]  /*43e0*/  FMNMX.FTZ R3, R125, R6, !PT ;  /* 0x000000067d037209 */ /* 0x000fe20007810000 */
[----:B------:R-:W-:Y:S01]  /*43f0*/  UIMAD UR10, UR21, 0x280, UR6 ;  /* 0x00000280150a78a4 */ /* 0x000fe2000f8e0206 */
[----:B------:R-:W-:Y:S02]  /*4400*/  FMNMX.FTZ R11, R127, R8, !PT ;  /* 0x000000087f0b7209 */ /* 0x000fe40007810000 */
[----:B------:R-:W-:Y:S02]  /*4410*/  FMNMX.FTZ R6, R128, R3, !PT ;  /* 0x0000000380067209 */ /* 0x000fe40007810000 */
[----:B------:R-:W-:-:S02]  /*4420*/  FMNMX.FTZ R8, R130, R11, !PT ;  /* 0x0000000b82087209 */ /* 0x000fc40007810000 */
[----:B------:R-:W-:Y:S01]  /*4430*/  FMNMX.FTZ R3, R129, R6, !PT ;  /* 0x0000000681037209 */ /* 0x000fe20007810000 */
[----:B------:R-:W-:Y:S01]  /*4440*/  UMOV UR6, UR10 ;  /* 0x0000000a00067c82 */ /* 0x000fe20008000000 */
[----:B------:R-:W-:Y:S01]  /*4450*/  FMNMX.FTZ R11, R131, R8, !PT ;  /* 0x00000008830b7209 */ /* 0x000fe20007810000 */
[----:B------:R-:W-:Y:S01]  /*4460*/  QGMMA.64x64x32.F32.E4M3.E4M3 R24, R152, gdesc[UR4], R24, gsb0 ;  /* 0x00e0000498187df3 */ /* 0x000fe20008000818 */
[----:B------:R-:W-:Y:S01]  /*4470*/  FMNMX.FTZ R6, R132, R3, !PT ;  /* 0x0000000384067209 */ /* 0x000fe20007810000 */
[----:B------:R-:W-:Y:S01]  /*4480*/  UIADD3 UR6, UR10, 0x80, URZ ;  /* 0x000000800a067890 */ /* 0x000fe2000fffe03f */
[----:B------:R-:W-:Y:S01]  /*4490*/  FMNMX.FTZ R8, R134, R11, !PT ;  /* 0x0000000b86087209 */ /* 0x000fe20007810000 */
[----:B------:R-:W-:Y:S01]  /*44a0*/  UMOV UR7, 0xc0000010 ;  /* 0xc000001000077882 */ /* 0x000fe20000000000 */
[----:B------:R-:W-:Y:S02]  /*44b0*/  FMNMX.FTZ R3, R133, R6, !PT ;  /* 0x0000000685037209 */ /* 0x000fe40007810000 */
[----:B------:R-:W-:-:S02]  /*44c0*/  FMNMX.FTZ R11, R135, R8, !PT ;  /* 0x00000008870b7209 */ /* 0x000fc40007810000 */
[----:B------:R-:W-:Y:S02]  /*44d0*/  FMNMX.FTZ R6, R104, R3, !PT ;  /* 0x0000000368067209 */ /* 0x000fe40007810000 */
[----:B------:R-:W-:Y:S02]  /*44e0*/  FMNMX.FTZ R8, R106, R11, !PT ;  /* 0x0000000b6a087209 */ /* 0x000fe40007810000 */
[----:B------:R-:W-:Y:S02]  /*44f0*/  FMNMX.FTZ R3, R105, R6, !PT ;  /* 0x0000000669037209 */ /* 0x000fe40007810000 */
[----:B------:R-:W-:Y:S02]  /*4500*/  FMNMX.FTZ R11, R107, R8, !PT ;  /* 0x000000086b0b7209 */ /* 0x000fe40007810000 */
        /* <DEDUP_REMOVED lines=30> */
[----:B------:R-:W-:Y:S01]  /*46f0*/  FMNMX.FTZ R3, R73, R6, !PT ;  /* 0x0000000649037209 */ /* 0x000fe20007810000 */
[----:B------:R-:W-:Y:S02]  /*4700*/  WARPGROUP.DEPBAR.LE gsb0, 0x0 ;  /* 0x00008000000079c5 */ /* 0x000fe40000010000 */
[----:B------:R-:W-:Y:S01]  /*4710*/  FMNMX.FTZ R11, R75, R8, !PT ;  /* 0x000000084b0b7209 */ /* 0x000fe20007810000 */
[----:B------:R-:W-:Y:S01]  /*4720*/  WARPGROUP.ARRIVE ;  /* 0x00000000000079c5 */ /* 0x000fe20000000000 */
[----:B------:R-:W-:-:S02]  /*4730*/  FMNMX.FTZ R6, R76, R3, !PT ;  /* 0x000000034c067209 */ /* 0x000fc40007810000 */
[----:B------:R-:W-:Y:S02]  /*4740*/  FMNMX.FTZ R8, R78, R11, !PT ;  /* 0x0000000b4e087209 */ /* 0x000fe40007810000 */
        /* <DEDUP_REMOVED lines=28> */
[----:B------:R-:W-:-:S03]  /*4910*/  FMNMX.FTZ R8, R71, R8, !PT ;  /* 0x0000000847087209 */ /* 0x000fc60007810000 */
[----:B------:R-:W1:Y:S04]  /*4920*/  SHFL.BFLY PT, R3, R6, 0x2, 0x1f ;  /* 0x0c401f0006037f89 */ /* 0x000e6800000e0000 */
[----:B------:R-:W2:Y:S01]  /*4930*/  SHFL.BFLY PT, R11, R8, 0x2, 0x1f ;  /* 0x0c401f00080b7f89 */ /* 0x000ea200000e0000 */
[----:B-1----:R-:W-:Y:S01]  /*4940*/  FMNMX.FTZ R10, R6, R3, !PT ;  /* 0x00000003060a7209 */ /* 0x002fe20007810000 */
[----:B------:R-:W-:Y:S02]  /*4950*/  WARPGROUP.DEPBAR.LE gsb0, 0x0 ;  /* 0x00008000000079c5 */ /* 0x000fe40000010000 */
[----:B--2---:R-:W-:Y:S02]  /*4960*/  FMNMX.FTZ R11, R8, R11, !PT ;  /* 0x0000000b080b7209 */ /* 0x004fe40007810000 */
[----:B------:R-:W1:Y:S01]  /*4970*/  SHFL.BFLY PT, R3, R10, 0x1, 0x1f ;  /* 0x0c201f000a037f89 */ /* 0x000e6200000e0000 */
[----:B------:R-:W-:-:S03]  /*4980*/  WARPGROUP.ARRIVE ;  /* 0x00000000000079c5 */ /* 0x000fc60000000000 */
[----:B------:R-:W2:Y:S03]  /*4990*/  SHFL.BFLY PT, R12, R11, 0x1, 0x1f ;  /* 0x0c201f000b0c7f89 */ /* 0x000ea600000e0000 */
[----:B------:R-:W-:Y:S01]  /*49a0*/  QGMMA.64x64x32.F32.E4M3.E4M3 R24, R140, gdesc[UR4], R24, gsb0 ;  /* 0x00e000048c187df3 */ /* 0x000fe20008000818 */
[----:B------:R-:W-:Y:S01]  /*49b0*/  UIADD3 UR6, UR10, 0x180, URZ ;  /* 0x000001800a067890 */ /* 0x000fe2000fffe03f */
[----:B------:R-:W-:Y:S01]  /*49c0*/  UMOV UR7, 0xc0000010 ;  /* 0xc000001000077882 */ /* 0x000fe20000000000 */
[----:B-1----:R-:W-:Y:S01]  /*49d0*/  FMNMX.FTZ R3, R10, R3, !PT ;  /* 0x000000030a037209 */ /* 0x002fe20007810000 */
[----:B------:R-:W-:Y:S01]  /*49e0*/  IMAD.U32 R10, RZ, RZ, UR41 ;  /* 0x00000029ff0a7e24 */ /* 0x000fe2000f8e00ff */
[----:B--2---:R-:W-:-:S03]  /*49f0*/  FMNMX.FTZ R6, R11, R12, !PT ;  /* 0x0000000c0b067209 */ /* 0x004fc60007810000 */
[----:B------:R-:W-:-:S04]  /*4a00*/  FADD.FTZ R7, -R3, R7 ;  /* 0x0000000703077221 */ /* 0x000fc80000010100 */
[----:B------:R-:W-:Y:S01]  /*4a10*/  FMUL.FTZ R8, R7, UR41 ;  /* 0x0000002907087c20 */ /* 0x000fe20008410000 */
[----:B------:R-:W-:-:S01]  /*4a20*/  FADD.FTZ R7, -R6, R9 ;  /* 0x0000000906077221 */ /* 0x000fc20000010100 */
[----:B------:R-:W-:-:S03]  /*4a30*/  FFMA.FTZ R9, R3, R10, -8 ;  /* 0xc100000003097423 */ /* 0x000fc6000001000a */
[----:B------:R-:W-:Y:S01]  /*4a40*/  FMUL.FTZ R7, R7, UR41 ;  /* 0x0000002907077c20 */ /* 0x000fe20008410000 */
        /* <DEDUP_REMOVED lines=8> */
[----:B------:R-:W-:Y:S02]  /*4ad0*/  IMAD.U32 R117, RZ, RZ, UR41 ;  /* 0x00000029ff757e24 */ /* 0x000fe4000f8e00ff */
        /* <DEDUP_REMOVED lines=32> */
[----:B------:R-:W-:Y:S01]  /*4ce0*/  FFMA.FTZ R69, R6, R117, -8 ;  /* 0xc100000006457423 */ /* 0x000fe20000010075 */
[----:B------:R-:W-:Y:S03]  /*4cf0*/  MUFU.EX2 R8, R8 ;  /* 0x0000000800087308 */ /* 0x000fe60000000800 */
[----:B------:R-:W-:-:S01]  /*4d00*/  FFMA.FTZ R120, R122, UR41, -R69 ;  /* 0x000000297a787c23 */ /* 0x000fc20008010845 */
[--C-:B------:R-:W-:Y:S01]  /*4d10*/  FFMA.FTZ R117, R123, UR41, -R69.reuse ;  /* 0x000000297b757c23 */ /* 0x100fe20008010845 */
[----:B------:R-:W-:-:S01]  /*4d20*/  FFMA.FTZ R121, R126, UR41, -R69 ;  /* 0x000000297e797c23 */ /* 0x000fc20008010845 */
[--C-:B------:R-:W-:Y:S01]  /*4d30*/  FFMA.FTZ R122, R127, UR41, -R69.reuse ;  /* 0x000000297f7a7c23 */ /* 0x100fe20008010845 */
[----:B------:R-:W-:-:S01]  /*4d40*/  FFMA.FTZ R123, R130, UR41, -R69 ;  /* 0x00000029827b7c23 */ /* 0x000fc20008010845 */
[----:B------:R-:W1:Y:S01]  /*4d50*/  MUFU.EX2 R11, R11 ;  /* 0x0000000b000b7308 */ /* 0x000e620000000800 */
[----:B------:R-:W-:-:S02]  /*4d60*/  WARPGROUP.DEPBAR.LE gsb0, 0x0 ;  /* 0x00008000000079c5 */ /* 0x000fc40000010000 */
[----:B------:R-:W-:Y:S01]  /*4d70*/  WARPGROUP.ARRIVE ;  /* 0x00000000000079c5 */ /* 0x000fe20000000000 */
[----:B------:R-:W-:-:S01]  /*4d80*/  FFMA.FTZ R124, R131, UR41, -R69 ;  /* 0x00000029837c7c23 */ /* 0x000fc20008010845 */
[--C-:B------:R-:W-:Y:S01]  /*4d90*/  FFMA.FTZ R125, R134, UR41, -R69.reuse ;  /* 0x00000029867d7c23 */ /* 0x100fe20008010845 */
[----:B------:R-:W-:-:S01]  /*4da0*/  FFMA.FTZ R126, R135, UR41, -R69 ;  /* 0x00000029877e7c23 */ /* 0x000fc20008010845 */
[--C-:B------:R-:W-:Y:S01]  /*4db0*/  FFMA.FTZ R106, R106, UR41, -R69.reuse ;  /* 0x000000296a6a7c23 */ /* 0x100fe20008010845 */
[----:B------:R-:W-:Y:S01]  /*4dc0*/  MUFU.EX2 R7, R7 ;  /* 0x0000000700077308 */ /* 0x000fe20000000800 */
[----:B------:R-:W-:Y:S01]  /*4dd0*/  QGMMA.64x64x32.F32.E4M3.E4M3 R24, R144, gdesc[UR4], R24, gsb0 ;  /* 0x00e0000490187df3 */ /* 0x000fe20008000818 */
[----:B------:R-:W-:-:S01]  /*4de0*/  FFMA.FTZ R107, R107, UR41, -R69 ;  /* 0x000000296b6b7c23 */ /* 0x000fc20008010845 */
[--C-:B------:R-:W-:Y:S01]  /*4df0*/  FFMA.FTZ R110, R110, UR41, -R69.reuse ;  /* 0x000000296e6e7c23 */ /* 0x100fe20008010845 */
[----:B------:R-:W-:-:S01]  /*4e00*/  FFMA.FTZ R111, R111, UR41, -R69 ;  /* 0x000000296f6f7c23 */ /* 0x000fc20008010845 */
[--C-:B------:R-:W-:Y:S01]  /*4e10*/  FFMA.FTZ R114, R114, UR41, -R69.reuse ;  /* 0x0000002972727c23 */ /* 0x100fe20008010845 */
[----:B------:R-:W-:-:S01]  /*4e20*/  FFMA.FTZ R115, R115, UR41, -R69 ;  /* 0x0000002973737c23 */ /* 0x000fc20008010845 */
[----:B------:R-:W-:Y:S01]  /*4e30*/  FFMA.FTZ R118, R118, UR41, -R69 ;  /* 0x0000002976767c23 */ /* 0x000fe20008010845 */
[----:B------:R-:W2:Y:S01]  /*4e40*/  MUFU.EX2 R120, R120 ;  /* 0x0000007800787308 */ /* 0x000ea20000000800 */
[----:B-1----:R-:W-:-:S01]  /*4e50*/  FFMA.FTZ R5, R8, R5, R11 ;  /* 0x0000000508057223 */ /* 0x002fc2000001000b */
[--C-:B------:R-:W-:Y:S01]  /*4e60*/  FFMA.FTZ R119, R119, UR41, -R69.reuse ;  /* 0x0000002977777c23 */ /* 0x100fe20008010845 */
[----:B------:R-:W-:-:S01]  /*4e70*/  FFMA.FTZ R90, R90, UR41, -R69 ;  /* 0x000000295a5a7c23 */ /* 0x000fc20008010845 */
[--C-:B------:R-:W-:Y:S01]  /*4e80*/  FFMA.FTZ R91, R91, UR41, -R69.reuse ;  /* 0x000000295b5b7c23 */ /* 0x100fe20008010845 */
[----:B------:R-:W-:-:S01]  /*4e90*/  FFMA.FTZ R94, R94, UR41, -R69 ;  /* 0x000000295e5e7c23 */ /* 0x000fc20008010845 */
[--C-:B------:R-:W-:Y:S01]  /*4ea0*/  FFMA.FTZ R95, R95, UR41, -R69.reuse ;  /* 0x000000295f5f7c23 */ /* 0x100fe20008010845 */
[----:B------:R-:W-:-:S01]  /*4eb0*/  FFMA.FTZ R98, R98, UR41, -R69 ;  /* 0x0000002962627c23 */ /* 0x000fc20008010845 */
[----:B------:R-:W1:Y:S01]  /*4ec0*/  MUFU.EX2 R10, R10 ;  /* 0x0000000a000a7308 */ /* 0x000e620000000800 */
[----:B------:R-:W-:-:S01]  /*4ed0*/  FFMA.FTZ R99, R99, UR41, -R69 ;  /* 0x0000002963637c23 */ /* 0x000fc20008010845 */
[--C-:B------:R-:W-:Y:S01]  /*4ee0*/  FFMA.FTZ R102, R102, UR41, -R69.reuse ;  /* 0x0000002966667c23 */ /* 0x100fe20008010845 */
[----:B------:R-:W-:Y:S01]  /*4ef0*/  UIADD3 UR6, UR10, 0x200, URZ ;  /* 0x000002000a067890 */ /* 0x000fe2000fffe03f */
[--C-:B------:R-:W-:Y:S01]  /*4f00*/  FFMA.FTZ R103, R103, UR41, -R69.reuse ;  /* 0x0000002967677c23 */ /* 0x100fe20008010845 */
[----:B------:R-:W-:-:S01]  /*4f10*/  FFMA.FTZ R74, R74, UR41, -R69 ;  /* 0x000000294a4a7c23 */ /* 0x000fc20008010845 */
[----:B------:R-:W-:Y:S01]  /*4f20*/  UMOV UR7, 0xc0000010 ;  /* 0xc000001000077882 */ /* 0x000fe20000000000 */
[----:B------:R-:W-:-:S01]  /*4f30*/  FFMA.FTZ R75, R75, UR41, -R69 ;  /* 0x000000294b4b7c23 */ /* 0x000fc20008010845 */
[----:B------:R-:W3:Y:S01]  /*4f40*/  MUFU.EX2 R117, R117 ;  /* 0x0000007500757308 */ /* 0x000ee20000000800 */
[----:B--2---:R-:W-:-:S01]  /*4f50*/  FFMA.FTZ R4, R7, R4, R120 ;  /* 0x0000000407047223 */ /* 0x004fc20000010078 */
[--C-:B------:R-:W-:Y:S01]  /*4f60*/  FFMA.FTZ R78, R78, UR41, -R69.reuse ;  /* 0x000000294e4e7c23 */ /* 0x100fe20008010845 */
[----:B------:R-:W-:-:S01]  /*4f70*/  FFMA.FTZ R79, R79, UR41, -R69 ;  /* 0x000000294f4f7c23 */ /* 0x000fc20008010845 */
[--C-:B------:R-:W-:Y:S01]  /*4f80*/  FFMA.FTZ R82, R82, UR41, -R69.reuse ;  /* 0x0000002952527c23 */ /* 0x100fe20008010845 */
[----:B------:R-:W-:-:S01]  /*4f90*/  FFMA.FTZ R83, R83, UR41, -R69 ;  /* 0x0000002953537c23 */ /* 0x000fc20008010845 */
[--C-:B------:R-:W-:Y:S01]  /*4fa0*/  FFMA.FTZ R86, R86, UR41, -R69.reuse ;  /* 0x0000002956567c23 */ /* 0x100fe20008010845 */
[----:B------:R-:W-:-:S01]  /*4fb0*/  FFMA.FTZ R87, R87, UR41, -R69 ;  /* 0x0000002957577c23 */ /* 0x000fc20008010845 */
[----:B------:R-:W2:Y:S01]  /*4fc0*/  MUFU.EX2 R12, R12 ;  /* 0x0000000c000c7308 */ /* 0x000ea20000000800 */
[----:B-1----:R-:W-:-:S01]  /*4fd0*/  FADD.FTZ R5, R10, R5 ;  /* 0x000000050a057221 */ /* 0x002fc20000010000 */
[--C-:B------:R-:W-:Y:S01]  /*4fe0*/  FFMA.FTZ R58, R58, UR41, -R69.reuse ;  /* 0x000000293a3a7c23 */ /* 0x100fe20008010845 */
[----:B------:R-:W-:-:S01]  /*4ff0*/  FFMA.FTZ R59, R59, UR41, -R69 ;  /* 0x000000293b3b7c23 */ /* 0x000fc20008010845 */
[--C-:B------:R-:W-:Y:S01]  /*5000*/  FFMA.FTZ R62, R62, UR41, -R69.reuse ;  /* 0x000000293e3e7c23 */ /* 0x100fe20008010845 */
[----:B------:R-:W-:-:S01]  /*5010*/  FFMA.FTZ R63, R63, UR41, -R69 ;  /* 0x000000293f3f7c23 */ /* 0x000fc20008010845 */
[--C-:B------:R-:W-:Y:S01]  /*5020*/  FFMA.FTZ R66, R66, UR41, -R69.reuse ;  /* 0x0000002942427c23 */ /* 0x100fe20008010845 */
[----:B------:R-:W-:-:S01]  /*5030*/  FFMA.FTZ R67, R67, UR41, -R69 ;  /* 0x0000002943437c23 */ /* 0x000fc20008010845 */
[----:B------:R-:W1:Y:S01]  /*5040*/  MUFU.EX2 R121, R121 ;  /* 0x0000007900797308 */ /* 0x000e620000000800 */
[----:B---3--:R-:W-:-:S01]  /*5050*/  FADD.FTZ R4, R117, R4 ;  /* 0x0000000475047221 */ /* 0x008fc20000010000 */
[--C-:B------:R-:W-:Y:S01]  /*5060*/  FFMA.FTZ R70, R70, UR41, -R69.reuse ;  /* 0x0000002946467c23 */ /* 0x100fe20008010845 */
[----:B------:R-:W-:-:S05]  /*5070*/  FFMA.FTZ R69, R71, UR41, -R69 ;  /* 0x0000002947457c23 */ /* 0x000fca0008010845 */
[----:B------:R-:W3:Y:S01]  /*5080*/  MUFU.EX2 R13, R13 ;  /* 0x0000000d000d7308 */ /* 0x000ee20000000800 */
[----:B--2---:R-:W-:-:S07]  /*5090*/  FADD.FTZ R128, R12, R5 ;  /* 0x000000050c807221 */ /* 0x004fce0000010000 */
[----:B------:R-:W2:Y:S01]  /*50a0*/  MUFU.EX2 R122, R122 ;  /* 0x0000007a007a7308 */ /* 0x000ea20000000800 */
[----:B-1----:R-:W-:-:S07]  /*50b0*/  FADD.FTZ R5, R121, R4 ;  /* 0x0000000479057221 */ /* 0x002fce0000010000 */
[----:B------:R-:W1:Y:S01]  /*50c0*/  MUFU.EX2 R14, R14 ;  /* 0x0000000e000e7308 */ /* 0x000e620000000800 */
[----:B---3--:R-:W-:-:S07]  /*50d0*/  FADD.FTZ R127, R13, R128 ;  /* 0x000000800d7f7221 */ /* 0x008fce0000010000 */
[----:B------:R-:W3:Y:S01]  /*50e0*/  MUFU.EX2 R123, R123 ;  /* 0x0000007b007b7308 */ /* 0x000ee20000000800 */
[----:B--2---:R-:W-:-:S01]  /*50f0*/  FADD.FTZ R4, R122, R5 ;  /* 0x000000057a047221 */ /* 0x004fc20000010000 */
[----:B------:R-:W-:-:S06]  /*5100*/  WARPGROUP.DEPBAR.LE gsb0, 0x0 ;  /* 0x00008000000079c5 */ /* 0x000fcc0000010000 */
[----:B------:R-:W2:Y:S01]  /*5110*/  MUFU.EX2 R15, R15 ;  /* 0x0000000f000f7308 */ /* 0x000ea20000000800 */
[----:B-1----:R-:W-:-:S01]  /*5120*/  FADD.FTZ R128, R14, R127 ;  /* 0x0000007f0e807221 */ /* 0x002fc20000010000 */
[----:B------:R-:W-:-:S06]  /*5130*/  WARPGROUP.ARRIVE ;  /* 0x00000000000079c5 */ /* 0x000fcc0000000000 */
[----:B------:R-:W1:Y:S01]  /*5140*/  MUFU.EX2 R124, R124 ;  /* 0x0000007c007c7308 */ /* 0x000e620000000800 */
[----:B---3--:R-:W-:-:S01]  /*5150*/  FADD.FTZ R5, R123, R4 ;  /* 0x000000047b057221 */ /* 0x008fc20000010000 */
[----:B------:R-:W-:Y:S06]  /*5160*/  QGMMA.64x64x32.F32.E4M3.E4M3 R24, R148, gdesc[UR4], R24, gsb0 ;  /* 0x00e0000494187df3 */ /* 0x000fec0008000818 */
[----:B------:R-:W3:Y:S01]  /*5170*/  MUFU.EX2 R20, R20 ;  /* 0x0000001400147308 */ /* 0x000ee20000000800 */
[----:B--2---:R-:W-:-:S07]  /*5180*/  FADD.FTZ R127, R15, R128 ;  /* 0x000000800f7f7221 */ /* 0x004fce0000010000 */
[----:B------:R-:W2:Y:S01]  /*5190*/  MUFU.EX2 R125, R125 ;  /* 0x0000007d007d7308 */ /* 0x000ea20000000800 */
[----:B-1----:R-:W-:-:S07]  /*51a0*/  FADD.FTZ R4, R124, R5 ;  /* 0x000000057c047221 */ /* 0x002fce0000010000 */
[----:B------:R-:W1:Y:S01]  /*51b0*/  MUFU.EX2 R21, R21 ;  /* 0x0000001500157308 */ /* 0x000e620000000800 */
[----:B---3--:R-:W-:-:S07]  /*51c0*/  FADD.FTZ R128, R20, R127 ;  /* 0x0000007f14807221 */ /* 0x008fce0000010000 */
        /* <DEDUP_REMOVED lines=100> */
[----:B-1----:R-:W-:-:S01]  /*5810*/  FADD.FTZ R5, R85, R4 ;  /* 0x0000000455057221 */ /* 0x002fc20000010000 */
[----:B------:R-:W-:-:S04]  /*5820*/  IMAD.U32 R4, RZ, RZ, UR20 ;  /* 0x00000014ff047e24 */ /* 0x000fc8000f8e00ff */
[----:B------:R-:W-:Y:S02]  /*5830*/  @!P1 VIADD R4, R4, 0x13240 ;  /* 0x0001324004049836 */ /* 0x000fe40000000000 */
[----:B------:R-:W1:Y:S01]  /*5840*/  MUFU.EX2 R58, R58 ;  /* 0x0000003a003a7308 */ /* 0x000e620000000800 */
[----:B---3--:R-:W-:-:S02]  /*5850*/  FADD.FTZ R127, R87, R128 ;  /* 0x00000080577f7221 */ /* 0x008fc40000010000 */
[----:B------:R-:W-:-:S04]  /*5860*/  @!P1 PRMT R4, RZ, 0x654, R4 ;  /* 0x00000654ff049816 */ /* 0x000fc80000000004 */
[----:B------:R3:W-:Y:S01]  /*5870*/  @!P1 SYNCS.ARRIVE.TRANS64.RED.A1T0 RZ, [R4+URZ], RZ ;  /* 0x000000ff04ff99a7 */ /* 0x0007e2000810043f */
[----:B------:R-:W4:Y:S01]  /*5880*/  MUFU.EX2 R57, R57 ;  /* 0x0000003900397308 */ /* 0x000f220000000800 */
[----:B--2---:R-:W-:-:S07]  /*5890*/  FADD.FTZ R128, R56, R5 ;  /* 0x0000000538807221 */ /* 0x004fce0000010000 */
[----:B------:R-:W2:Y:S01]  /*58a0*/  MUFU.EX2 R59, R59 ;  /* 0x0000003b003b7308 */ /* 0x000ea20000000800 */
[----:B-1----:R-:W-:-:S07]  /*58b0*/  FADD.FTZ R130, R58, R127 ;  /* 0x0000007f3a827221 */ /* 0x002fce0000010000 */
[----:B------:R-:W1:Y:S01]  /*58c0*/  MUFU.EX2 R60, R60 ;  /* 0x0000003c003c7308 */ /* 0x000e620000000800 */
[----:B----4-:R-:W-:-:S07]  /*58d0*/  FADD.FTZ R5, R57, R128 ;  /* 0x0000008039057221 */ /* 0x010fce0000010000 */
[----:B------:R-:W4:Y:S01]  /*58e0*/  MUFU.EX2 R62, R62 ;  /* 0x0000003e003e7308 */ /* 0x000f220000000800 */
[----:B--2---:R-:W-:-:S07]  /*58f0*/  FADD.FTZ R127, R59, R130 ;  /* 0x000000823b7f7221 */ /* 0x004fce0000010000 */
[----:B------:R-:W2:Y:S01]  /*5900*/  MUFU.EX2 R61, R61 ;  /* 0x0000003d003d7308 */ /* 0x000ea20000000800 */
[----:B-1----:R-:W-:-:S07]  /*5910*/  FADD.FTZ R128, R60, R5 ;  /* 0x000000053c807221 */ /* 0x002fce0000010000 */
[----:B------:R-:W1:Y:S01]  /*5920*/  MUFU.EX2 R63, R63 ;  /* 0x0000003f003f7308 */ /* 0x000e620000000800 */
[----:B----4-:R-:W-:-:S07]  /*5930*/  FADD.FTZ R130, R62, R127 ;  /* 0x0000007f3e827221 */ /* 0x010fce0000010000 */
        /* <DEDUP_REMOVED lines=16> */
[----:B---3--:R-:W-:-:S03]  /*5a40*/  FADD.FTZ R5, R9, R4 ;  /* 0x0000000409057221 */ /* 0x008fc60000010000 */
[----:B--2---:R-:W-:Y:S01]  /*5a50*/  FADD.FTZ R4, R69, R71 ;  /* 0x0000004745047221 */ /* 0x004fe20000010000 */
[----:B------:R-:W-:Y:S06]  /*5a60*/  @!P0 BRA `(.L_x_24) ;  /* 0x0000000000048947 */ /* 0x000fec0003800000 */
[----:B------:R-:W-:Y:S01]  /*5a70*/  BPT.TRAP 0x1 ;  /* 0x000000040000795c */ /* 0x000fe20000300000 */
.L_x_24:
[----:B------:R-:W-:Y:S01]  /*5a80*/  UIADD3 UR6, UR11, 0x13260, URZ ;  /* 0x000132600b067890 */ /* 0x000fe2000fffe03f */
[----:B------:R-:W-:Y:S01]  /*5a90*/  ISETP.LT.AND P1, PT, RZ, UR49, PT ;  /* 0x00000031ff007c0c */ /* 0x000fe2000bf21270 */
[----:B------:R-:W-:Y:S01]  /*5aa0*/  UIADD3 UR7, UR49, -0x1, URZ ;  /* 0xffffffff31077890 */ /* 0x000fe2000fffe03f */
[----:B------:R-:W-:Y:S01]  /*5ab0*/  F2FP.SATFINITE.E4M3.F32.PACK_AB_MERGE_C R9, R9, R68, RZ ;  /* 0x000000440909723e */ /* 0x000fe200048070ff */
[----:B------:R-:W-:Y:S01]  /*5ac0*/  UPRMT UR6, UR39, 0x654, UR6 ;  /* 0x0000065427067896 */ /* 0x000fe20008000006 */
[----:B------:R-:W-:Y:S01]  /*5ad0*/  F2FP.SATFINITE.E4M3.F32.PACK_AB_MERGE_C R12, R13, R12, RZ ;  /* 0x0000000c0d0c723e */ /* 0x000fe200048070ff */
[----:B------:R-:W-:Y:S01]  /*5ae0*/  UMOV UR22, UR37 ;  /* 0x0000002500167c82 */ /* 0x000fe20008000000 */
[----:B------:R-:W-:Y:S01]  /*5af0*/  F2FP.SATFINITE.E4M3.F32.PACK_AB_MERGE_C R121, R122, R121, RZ ;  /* 0x000000797a79723e */ /* 0x000fe200048070ff */
[----:B------:R-:W-:Y:S01]  /*5b00*/  UMOV UR21, UR38 ;  /* 0x0000002600157c82 */ /* 0x000fe20008000000 */
[----:B------:R-:W-:Y:S01]  /*5b10*/  F2FP.SATFINITE.E4M3.F32.PACK_AB_MERGE_C R20, R21, R20, RZ ;  /* 0x000000141514723e */ /* 0x000fe200048070ff */
[----:B------:R-:W-:Y:S01]  /*5b20*/  UMOV UR49, UR7 ;  /* 0x0000000700317c82 */ /* 0x000fe20008000000 */
[----:B------:R-:W-:Y:S01]  /*5b30*/  F2FP.SATFINITE.E4M3.F32.PACK_AB_MERGE_C R125, R126, R125, RZ ;  /* 0x0000007d7e7d723e */ /* 0x000fe200048070ff */
[----:B------:R-:W-:Y:S01]  /*5b40*/  FMUL.FTZ R26, R26, R7 ;  /* 0x000000071a1a7220 */ /* 0x000fe20000410000 */
[----:B------:R-:W-:Y:S01]  /*5b50*/  F2FP.SATFINITE.E4M3.F32.PACK_AB_MERGE_C R105, R108, R105, RZ ;  /* 0x000000696c69723e */ /* 0x000fe200048070ff */
[----:B------:R-:W-:Y:S01]  /*5b60*/  SYNCS.ARRIVE.TRANS64.RED.A1T0 RZ, [UR6], RZ ;  /* 0x000000ffffff79a7 */ /* 0x000fe20008100406 */
[----:B------:R-:W-:Y:S01]  /*5b70*/  F2FP.SATFINITE.E4M3.F32.PACK_AB_MERGE_C R110, R111, R110, RZ ;  /* 0x0000006e6f6e723e */ /* 0x000fe200048070ff */
[----:B------:R-:W-:Y:S01]  /*5b80*/  FMUL.FTZ R27, R27, R7 ;  /* 0x000000071b1b7220 */ /* 0x000fe20000410000 */
[----:B------:R-:W-:Y:S01]  /*5b90*/  F2FP.SATFINITE.E4M3.F32.PACK_AB_MERGE_C R113, R116, R113, RZ ;  /* 0x000000717471723e */ /* 0x000fe200048070ff */
[-C--:B------:R-:W-:Y:S01]  /*5ba0*/  FMUL.FTZ R30, R30, R7.reuse ;  /* 0x000000071e1e7220 */ /* 0x080fe20000410000 */
        /* <DEDUP_REMOVED lines=24> */
[----:B------:R-:W-:Y:S01]  /*5d30*/  F2FP.SATFINITE.E4M3.F32.PACK_AB_MERGE_C R150, R65, R64, R9 ;  /* 0x000000404196723e */ /* 0x000fe20004807009 */
[----:B------:R-:W-:Y:S01]  /*5d40*/  FMUL.FTZ R55, R55, R7 ;  /* 0x0000000737377220 */ /* 0x000fe20000410000 */
[----:B------:R-:W-:Y:S01]  /*5d50*/  F2FP.SATFINITE.E4M3.F32.PACK_AB_MERGE_C R152, R10, R11, R12 ;  /* 0x0000000b0a98723e */ /* 0x000fe2000480700c */
[----:B------:R-:W-:Y:S01]  /*5d60*/  FMUL.FTZ R24, R24, R8 ;  /* 0x0000000818187220 */ /* 0x000fe20000410000 */
[----:B------:R-:W-:Y:S01]  /*5d70*/  F2FP.SATFINITE.E4M3.F32.PACK_AB_MERGE_C R153, R117, R120, R121 ;  /* 0x000000787599723e */ /* 0x000fe20004807079 */
[----:B------:R-:W-:Y:S01]  /*5d80*/  FMUL.FTZ R25, R25, R8 ;  /* 0x0000000819197220 */ /* 0x000fe20000410000 */
[----:B------:R-:W-:Y:S01]  /*5d90*/  F2FP.SATFINITE.E4M3.F32.PACK_AB_MERGE_C R154, R15, R14, R20 ;  /* 0x0000000e0f9a723e */ /* 0x000fe20004807014 */
[-C--:B------:R-:W-:Y:S01]  /*5da0*/  FMUL.FTZ R28, R28, R8.reuse ;  /* 0x000000081c1c7220 */ /* 0x080fe20000410000 */
[----:B------:R-:W-:Y:S01]  /*5db0*/  F2FP.SATFINITE.E4M3.F32.PACK_AB_MERGE_C R155, R124, R123, R125 ;  /* 0x0000007b7c9b723e */ /* 0x000fe2000480707d */
[-C--:B------:R-:W-:Y:S01]  /*5dc0*/  FMUL.FTZ R29, R29, R8.reuse ;  /* 0x000000081d1d7220 */ /* 0x080fe20000410000 */
[----:B------:R-:W-:Y:S01]  /*5dd0*/  F2FP.SATFINITE.E4M3.F32.PACK_AB_MERGE_C R136, R104, R23, R105 ;  /* 0x000000176888723e */ /* 0x000fe20004807069 */
[----:B------:R-:W-:Y:S01]  /*5de0*/  FMUL.FTZ R32, R32, R8 ;  /* 0x0000000820207220 */ /* 0x000fe20000410000 */
[----:B------:R-:W-:Y:S01]  /*5df0*/  F2FP.SATFINITE.E4M3.F32.PACK_AB_MERGE_C R137, R107, R106, R110 ;  /* 0x0000006a6b89723e */ /* 0x000fe2000480706e */
        /* <DEDUP_REMOVED lines=22> */
[----:B------:R-:W-:Y:S01]  /*5f60*/  IMAD.MOV.U32 R9, RZ, RZ, R6 ;  /* 0x000000ffff097224 */ /* 0x000fe200078e0006 */
[----:B------:R-:W-:Y:S01]  /*5f70*/  F2FP.SATFINITE.E4M3.F32.PACK_AB_MERGE_C R149, R59, R58, R62 ;  /* 0x0000003a3b95723e */ /* 0x000fe2000480703e */
[----:B------:R-:W-:Y:S01]  /*5f80*/  IMAD.MOV.U32 R7, RZ, RZ, R3 ;  /* 0x000000ffff077224 */ /* 0x000fe200078e0003 */
[----:B------:R-:W-:Y:S01]  /*5f90*/  F2FP.SATFINITE.E4M3.F32.PACK_AB_MERGE_C R151, R67, R66, R70 ;  /* 0x000000424397723e */ /* 0x000fe20004807046 */
[----:B------:R-:W-:Y:S06]  /*5fa0*/  @P1 BRA `(.L_x_25) ;  /* 0xffffffdc00701947 */ /* 0x000fec000383ffff */
.L_x_15:
[----:B------:R-:W-:Y:S06]  /*5fb0*/  BAR.ARV 0x8, 0x1a0 ;  /* 0x0206800000007b1d */ /* 0x000fec0000002000 */
[----:B------:R-:W-:Y:S05]  /*5fc0*/  @!P0 BRA `(.L_x_26) ;  /* 0x0000000000048947 */ /* 0x000fea0003800000 */
[----:B------:R-:W-:Y:S01]  /*5fd0*/  BPT.TRAP 0x1 ;  /* 0x000000040000795c */ /* 0x000fe20000300000 */
.L_x_26:
[----:B------:R-:W-:Y:S01]  /*5fe0*/  ULEA UR8, UR38, UR40, 0x3 ;  /* 0x0000002826087291 */ /* 0x000fe2000f8e183f */
[----:B------:R-:W-:-:S05]  /*5ff0*/  IMAD.U32 R0, RZ, RZ, UR37 ;  /* 0x00000025ff007e24 */ /* 0x000fca000f8e00ff */
[----:B------:R-:W-:-:S04]  /*6000*/  SHF.L.U32 R0, R0, 0x1f, RZ ;  /* 0x0000001f00007819 */ /* 0x000fc800000006ff */
[----:B------:R1:W2:Y:S01]  /*6010*/  SYNCS.PHASECHK.TRANS64.TRYWAIT P1, [UR8+0x13250], R0 ;  /* 0x01325000ff0075a7 */ /* 0x0002a20008020148 */
[----:B------:R-:W-:Y:S05]  /*6020*/  @!P0 BRA `(.L_x_27) ;  /* 0x0000000000048947 */ /* 0x000fea0003800000 */
[----:B------:R-:W-:Y:S01]  /*6030*/  BPT.TRAP 0x1 ;  /* 0x000000040000795c */ /* 0x000fe20000300000 */
.L_x_27:
[----:B--2---:R-:W-:Y:S05]  /*6040*/  @P1 BRA `(.L_x_28) ;  /* 0x0000000000081947 */ /* 0x004fea0003800000 */
[----:B------:R-:W2:Y:S02]  /*6050*/  SYNCS.PHASECHK.TRANS64.TRYWAIT P1, [UR8+0x13250], R0 ;  /* 0x01325000ff0075a7 */ /* 0x000ea40008020148 */
[----:B--2---:R-:W-:Y:S05]  /*6060*/  @!P1 BRA `(.L_x_29) ;  /* 0x0000003800009947 */ /* 0x004fea0003800000 */
.L_x_28:
[----:B------:R-:W-:Y:S01]  /*6070*/  ULDC.64 UR4, c[0x0][0x9a0] ;  /* 0x0002680000047ab9 */ /* 0x000fe20000000a00 */
[----:B------:R-:W-:Y:S01]  /*6080*/  UIADD3 UR6, UR40, 0x1000, URZ ;  /* 0x0000100028067890 */ /* 0x000fe2000fffe03f */
[----:B------:R-:W-:Y:S01]  /*6090*/  WARPGROUP.ARRIVE ;  /* 0x00000000000079c5 */ /* 0x000fe20000000000 */
[----:B------:R-:W-:Y:S01]  /*60a0*/  UISETP.NE.U32.AND UP0, UPT, UR4, URZ, UPT ;  /* 0x0000003f0400728c */ /* 0x000fe2000bf05070 */
[----:B--2---:R-:W-:Y:S01]  /*60b0*/  IMAD.MOV.U32 R7, RZ, RZ, 0x3f800000 ;  /* 0x3f800000ff077424 */ /* 0x004fe200078e00ff */
[----:B------:R-:W-:Y:S02]  /*60c0*/  USHF.R.U32.HI UR6, URZ, 0x4, UR6 ;  /* 0x000000043f067899 */ /* 0x000fe40008011606 */
[----:B------:R-:W-:Y:S02]  /*60d0*/  UISETP.NE.AND.EX UP0, UPT, UR5, URZ, UPT, UP0 ;  /* 0x0000003f0500728c */ /* 0x000fe4000bf05300 */
[----:B------:R-:W-:-:S04]  /*60e0*/  ULOP3.LUT UR6, UR6, 0x3fff, URZ, 0xc0, !UPT ;  /* 0x00003fff06067892 */ /* 0x000fc8000f8ec03f */
[----:B------:R-:W-:Y:S01]  /*60f0*/  ULOP3.LUT UR9, UR6, 0x10000, URZ, 0xfc, !UPT ;  /* 0x0001000006097892 */ /* 0x000fe2000f8efc3f */
[----:B------:R-:W-:-:S03]  /*6100*/  PLOP3.LUT P1, PT, PT, PT, UP0, 0x80, 0x0 ;  /* 0x000000000000781c */ /* 0x000fc60003f2f008 */
[----:B------:R-:W-:Y:S02]  /*6110*/  UIMAD UR9, UR38, 0x280, UR9 ;  /* 0x00000280260978a4 */ /* 0x000fe4000f8e0209 */
[----:B------:R-:W-:Y:S01]  /*6120*/  @UP0 USHF.R.S32.HI UR7, URZ, 0x1f, UR44 ;  /* 0x0000001f3f070899 */ /* 0x000fe2000801142c */
[----:B------:R-:W-:Y:S01]  /*6130*/  @UP0 ULDC.64 UR12, c[0x0][0x9c8] ;  /* 0x00027200000c0ab9 */ /* 0x000fe20000000a00 */
[----:B------:R-:W-:Y:S02]  /*6140*/  @UP0 USHF.R.S32.HI UR6, URZ, 0x1f, UR42 ;  /* 0x0000001f3f060899 */ /* 0x000fe4000801142a */
[----:B------:R-:W-:Y:S01]  /*6150*/  @UP0 UIMAD UR7, UR7, UR12, URZ ;  /* 0x0000000c070702a4 */ /* 0x000fe2000f8e023f */
[----:B------:R-:W-:Y:S01]  /*6160*/  @UP0 ULDC.64 UR14, c[0x0][0x9d0] ;  /* 0x00027400000e0ab9 */ /* 0x000fe20000000a00 */
[----:B------:R-:W-:Y:S02]  /*6170*/  @UP0 UIMAD.WIDE.U32 UR10, UR44, UR12, URZ ;  /* 0x0000000c2c0a02a5 */ /* 0x000fe4000f8e003f */
[----:B------:R-:W-:-:S02]  /*6180*/  @UP0 UIMAD UR7, UR44, UR13, UR7 ;  /* 0x0000000d2c0702a4 */ /* 0x000fc4000f8e0207 */
[----:B------:R-:W-:Y:S02]  /*6190*/  @UP0 UIMAD UR6, UR6, UR14, URZ ;  /* 0x0000000e060602a4 */ /* 0x000fe4000f8e023f */
[----:B------:R-:W-:Y:S02]  /*61a0*/  @UP0 UIADD3 UR11, UR11, UR7, URZ ;  /* 0x000000070b0b0290 */ /* 0x000fe4000fffe03f */
[----:B------:R-:W-:Y:S01]  /*61b0*/  @UP0 UIMAD UR12, UR42, UR15, UR6 ;  /* 0x0000000f2a0c02a4 */ /* 0x000fe2000f8e0206 */
[----:B------:R-:W-:Y:S02]  /*61c0*/  UMOV UR7, 0xc0000010 ;  /* 0xc000001000077882 */ /* 0x000fe40000000000 */
[----:B------:R-:W-:Y:S02]  /*61d0*/  UMOV UR6, UR9 ;  /* 0x0000000900067c82 */ /* 0x000fe40008000000 */
[----:B------:R-:W-:Y:S01]  /*61e0*/  QGMMA.64x64x32.F32.E4M3.E4M3 R24, R152, gdesc[UR4], R24, gsb0 ;  /* 0x00e0000498187df3 */ /* 0x000fe20008000818 */
[----:B------:R-:W-:-:S04]  /*61f0*/  @UP0 UIMAD.WIDE.U32 UR6, UR42, UR14, UR10 ;  /* 0x0000000e2a0602a5 */ /* 0x000fc8000f8e000a */
[----:B------:R-:W-:Y:S02]  /*6200*/  @UP0 UIADD3 UR7, UR7, UR12, URZ ;  /* 0x0000000c07070290 */ /* 0x000fe4000fffe03f */
[----:B------:R-:W-:-:S04]  /*6210*/  @UP0 ULEA UR4, UP1, UR6, UR4, 0x2 ;  /* 0x0000000406040291 */ /* 0x000fc8000f82103f */
[----:B------:R-:W-:Y:S02]  /*6220*/  @UP0 ULEA.HI.X UR5, UR6, UR5, UR7, 0x2, UP1 ;  /* 0x0000000506050291 */ /* 0x000fe400088f1407 */
[----:B------:R-:W-:-:S04]  /*6230*/  IMAD.U32 R8, RZ, RZ, UR4 ;  /* 0x00000004ff087e24 */ /* 0x000fc8000f8e00ff */
[----:B------:R-:W-:Y:S01]  /*6240*/  IMAD.U32 R9, RZ, RZ, UR5 ;  /* 0x00000005ff097e24 */ /* 0x000fe2000f8e00ff */
[----:B------:R-:W-:-:S04]  /*6250*/  UIADD3 UR6, UR9, 0x80, URZ ;  /* 0x0000008009067890 */ /* 0x000fc8000fffe03f */
[----:B------:R2:W3:Y:S01]  /*6260*/  @P1 LDG.E R7, desc[UR50][R8.64] ;  /* 0x0000003208071981 */ /* 0x0004e2000c1e1900 */
[----:B------:R-:W-:Y:S01]  /*6270*/  UMOV UR7, 0xc0000010 ;  /* 0xc000001000077882 */ /* 0x000fe20000000000 */
[----:B------:R-:W-:Y:S02]  /*6280*/  WARPGROUP.DEPBAR.LE gsb0, 0x0 ;  /* 0x00008000000079c5 */ /* 0x000fe40000010000 */
[----:B------:R-:W-:-:S06]  /*6290*/  WARPGROUP.ARRIVE ;  /* 0x00000000000079c5 */ /* 0x000fcc0000000000 */
[----:B------:R-:W-:Y:S01]  /*62a0*/  QGMMA.64x64x32.F32.E4M3.E4M3 R24, R136, gdesc[UR4], R24, gsb0 ;  /* 0x00e0000488187df3 */ /* 0x000fe20008000818 */
[----:B------:R-:W-:Y:S01]  /*62b0*/  UIADD3 UR6, UR9, 0x100, URZ ;  /* 0x0000010009067890 */ /* 0x000fe2000fffe03f */
[----:B------:R-:W-:Y:S01]  /*62c0*/  UMOV UR7, 0xc0000010 ;  /* 0xc000001000077882 */ /* 0x000fe20000000000 */
[----:B------:R-:W-:Y:S02]  /*62d0*/  WARPGROUP.DEPBAR.LE gsb0, 0x0 ;  /* 0x00008000000079c5 */ /* 0x000fe40000010000 */
[----:B------:R-:W-:-:S06]  /*62e0*/  WARPGROUP.ARRIVE ;  /* 0x00000000000079c5 */ /* 0x000fcc0000000000 */
[----:B------:R-:W-:Y:S01]  /*62f0*/  QGMMA.64x64x32.F32.E4M3.E4M3 R24, R140, gdesc[UR4], R24, gsb0 ;  /* 0x00e000048c187df3 */ /* 0x000fe20008000818 */
[----:B------:R-:W-:Y:S01]  /*6300*/  UIADD3 UR6, UR9, 0x180, URZ ;  /* 0x0000018009067890 */ /* 0x000fe2000fffe03f */
[----:B------:R-:W-:Y:S01]  /*6310*/  UMOV UR7, 0xc0000010 ;  /* 0xc000001000077882 */ /* 0x000fe20000000000 */
[----:B-1----:R-:W1:Y:S04]  /*6320*/  SHFL.BFLY PT, R0, R5, 0x2, 0x1f ;  /* 0x0c401f0005007f89 */ /* 0x002e6800000e0000 */
[----:B------:R-:W4:Y:S01]  /*6330*/  SHFL.BFLY PT, R11, R4, 0x2, 0x1f ;  /* 0x0c401f00040b7f89 */ /* 0x000f2200000e0000 */
[----:B------:R-:W-:Y:S02]  /*6340*/  WARPGROUP.DEPBAR.LE gsb0, 0x0 ;  /* 0x00008000000079c5 */ /* 0x000fe40000010000 */
[----:B------:R-:W-:-:S06]  /*6350*/  WARPGROUP.ARRIVE ;  /* 0x00000000000079c5 */ /* 0x000fcc0000000000 */
[----:B------:R-:W-:Y:S01]  /*6360*/  QGMMA.64x64x32.F32.E4M3.E4M3 R24, R144, gdesc[UR4], R24, gsb0 ;  /* 0x00e0000490187df3 */ /* 0x000fe20008000818 */
[----:B-1----:R-:W-:-:S01]  /*6370*/  FADD.FTZ R0, R0, R5 ;  /* 0x0000000500007221 */ /* 0x002fc20000010000 */
[----:B------:R-:W-:Y:S01]  /*6380*/  UIADD3 UR6, UR9, 0x200, URZ ;  /* 0x0000020009067890 */ /* 0x000fe2000fffe03f */
[----:B----4-:R-:W-:-:S01]  /*6390*/  FADD.FTZ R11, R11, R4 ;  /* 0x000000040b0b7221 */ /* 0x010fc20000010000 */
[----:B------:R-:W-:Y:S02]  /*63a0*/  UMOV UR7, 0xc0000010 ;  /* 0xc000001000077882 */ /* 0x000fe40000000000 */
[----:B--2---:R-:W1:Y:S04]  /*63b0*/  SHFL.BFLY PT, R9, R0, 0x1, 0x1f ;  /* 0x0c201f0000097f89 */ /* 0x004e6800000e0000 */
[----:B------:R-:W2:Y:S01]  /*63c0*/  SHFL.BFLY PT, R8, R11, 0x1, 0x1f ;  /* 0x0c201f000b087f89 */ /* 0x000ea200000e0000 */
[----:B-1----:R-:W-:-:S01]  /*63d0*/  FADD.FTZ R10, R0, R9 ;  /* 0x00000009000a7221 */ /* 0x002fc20000010000 */
[----:B--2---:R-:W-:-:S04]  /*63e0*/  FADD.FTZ R13, R11, R8 ;  /* 0x000000080b0d7221 */ /* 0x004fc80000010000 */
[C---:B------:R-:W-:Y:S01]  /*63f0*/  FSETP.NE.FTZ.AND P1, PT, R10.reuse, RZ, PT ;  /* 0x000000ff0a00720b */ /* 0x040fe20003f35000 */
[----:B------:R-:W-:Y:S01]  /*6400*/  FMUL.FTZ R5, R10, 0.00390625 ;  /* 0x3b8000000a057820 */ /* 0x000fe20000410000 */
[----:B------:R-:W-:Y:S01]  /*6410*/  FMUL.FTZ R14, R13, 0.00390625 ;  /* 0x3b8000000d0e7820 */ /* 0x000fe20000410000 */
[----:B------:R-:W-:Y:S01]  /*6420*/  IMAD.MOV.U32 R8, RZ, RZ, RZ ;  /* 0x000000ffff087224 */ /* 0x000fe200078e00ff */
[----:B------:R-:W-:Y:S02]  /*6430*/  WARPGROUP.DEPBAR.LE gsb0, 0x0 ;  /* 0x00008000000079c5 */ /* 0x000fe40000010000 */
[----:B------:R-:W-:-:S06]  /*6440*/  WARPGROUP.ARRIVE ;  /* 0x00000000000079c5 */ /* 0x000fcc0000000000 */
[----:B------:R-:W-:Y:S01]  /*6450*/  QGMMA.64x64x32.F32.E4M3.E4M3 R24, R148, gdesc[UR4], R24, gsb0 ;  /* 0x00e0000494187df3 */ /* 0x000fe20008000818 */
[----:B------:R-:W-:Y:S02]  /*6460*/  FSETP.NE.FTZ.AND P2, PT, R5, RZ, PT ;  /* 0x000000ff0500720b */ /* 0x000fe40003f55000 */
[----:B------:R-:W-:Y:S01]  /*6470*/  FSETP.NE.FTZ.AND P3, PT, R14, RZ, PT ;  /* 0x000000ff0e00720b */ /* 0x000fe20003f75000 */
[----:B------:R-:W-:Y:S01]  /*6480*/  @P1 MUFU.RCP R8, R10 ;  /* 0x0000000a00081308 */ /* 0x000fe20000001000 */
[----:B------:R-:W-:Y:S01]  /*6490*/  FSETP.NE.FTZ.AND P1, PT, R13, RZ, PT ;  /* 0x000000ff0d00720b */ /* 0x000fe20003f35000 */
[----:B------:R-:W-:-:S08]  /*64a0*/  IMAD.MOV.U32 R12, RZ, RZ, RZ ;  /* 0x000000ffff0c7224 */ /* 0x000fd000078e00ff */
[----:B------:R-:W1:Y:S08]  /*64b0*/  @P2 MUFU.LG2 R5, R5 ;  /* 0x0000000500052308 */ /* 0x000e700000000c00 */
[----:B------:R-:W2:Y:S08]  /*64c0*/  @P3 MUFU.LG2 R9, R14 ;  /* 0x0000000e00093308 */ /* 0x000eb00000000c00 */
[----:B------:R-:W4:Y:S01]  /*64d0*/  @P1 MUFU.RCP R12, R13 ;  /* 0x0000000d000c1308 */ /* 0x000f220000001000 */
[----:B------:R-:W-:-:S02]  /*64e0*/  IMAD.U32 R11, RZ, RZ, UR41 ;  /* 0x00000029ff0b7e24 */ /* 0x000fc4000f8e00ff */
[----:B------:R-:W-:Y:S02]  /*64f0*/  IMAD.U32 R20, RZ, RZ, UR41 ;  /* 0x00000029ff147e24 */ /* 0x000fe4000f8e00ff */
[----:B-1----:R-:W-:Y:S01]  /*6500*/  @P2 FMUL.FTZ R5, R5, 0.69314718246459960938 ;  /* 0x3f31721805052820 */ /* 0x002fe20000410000 */
[----:B------:R-:W-:Y:S01]  /*6510*/  @P2 FMUL.FTZ R10, R11, 0.69314718246459960938 ;  /* 0x3f3172180b0a2820 */ /* 0x000fe20000410000 */
[----:B------:R-:W-:Y:S01]  /*6520*/  @P3 FMUL.FTZ R20, R20, 0.69314718246459960938 ;  /* 0x3f31721814143820 */ /* 0x000fe20000410000 */
[----:B--2---:R-:W-:Y:S01]  /*6530*/  @P3 FMUL.FTZ R9, R9, 0.69314718246459960938 ;  /* 0x3f31721809093820 */ /* 0x004fe20000410000 */
[----:B------:R-:W-:Y:S02]  /*6540*/  IMAD.MOV.U32 R4, RZ, RZ, -0x800000 ;  /* 0xff800000ff047424 */ /* 0x000fe400078e00ff */
[----:B------:R-:W-:Y:S01]  /*6550*/  @P2 FFMA.FTZ R4, R10, R3, R5 ;  /* 0x000000030a042223 */ /* 0x000fe20000010005 */
[----:B------:R-:W-:Y:S02]  /*6560*/  IMAD.MOV.U32 R0, RZ, RZ, -0x800000 ;  /* 0xff800000ff007424 */ /* 0x000fe400078e00ff */
[----:B------:R-:W-:Y:S01]  /*6570*/  @P3 FFMA.FTZ R0, R20, R6, R9 ;  /* 0x0000000614003223 */ /* 0x000fe20000010009 */
[-C--:B---3--:R-:W-:Y:S01]  /*6580*/  FMUL.FTZ R5, R8, R7.reuse ;  /* 0x0000000708057220 */ /* 0x088fe20000410000 */
[----:B----4-:R-:W-:Y:S01]  /*6590*/  FMUL.FTZ R57, R12, R7 ;  /* 0x000000070c397220 */ /* 0x010fe20000410000 */
[----:B------:R-:W-:-:S02]  /*65a0*/  WARPGROUP.DEPBAR.LE gsb0, 0x0 ;  /* 0x00008000000079c5 */ /* 0x000fc40000010000 */
[----:B------:R-:W-:Y:S05]  /*65b0*/  @!P0 BRA `(.L_x_30) ;  /* 0x0000000000048947 */ /* 0x000fea0003800000 */
[----:B------:R-:W-:Y:S01]  /*65c0*/  BPT.TRAP 0x1 ;  /* 0x000000040000795c */ /* 0x000fe20000300000 */
.L_x_30:
[----:B------:R-:W-:Y:S01]  /*65d0*/  IMAD.SHL.U32 R3, R2, 0x4, RZ ;  /* 0x0000000402037824 */ /* 0x000fe200078e00ff */
[----:B------:R-:W-:Y:S01]  /*65e0*/  ULDC.64 UR4, c[0x4][0x38] ;  /* 0x01000e0000047ab9 */ /* 0x000fe20000000a00 */
[-C--:B------:R-:W-:Y:S01]  /*65f0*/  FMUL.FTZ R8, R24, R5.reuse ;  /* 0x0000000518087220 */ /* 0x080fe20000410000 */
[-C--:B------:R-:W-:Y:S01]  /*6600*/  FMUL.FTZ R9, R29, R5.reuse ;  /* 0x000000051d097220 */ /* 0x080fe20000410000 */
[-C--:B------:R-:W-:Y:S01]  /*6610*/  FMUL.FTZ R11, R36, R5.reuse ;  /* 0x00000005240b7220 */ /* 0x080fe20000410000 */
[----:B------:R-:W-:Y:S01]  /*6620*/  LOP3.LUT R3, R3, 0xc, RZ, 0xc0, !PT ;  /* 0x0000000c03037812 */ /* 0x000fe200078ec0ff */
[-C--:B------:R-:W-:Y:S01]  /*6630*/  FMUL.FTZ R14, R32, R5.reuse ;  /* 0x00000005200e7220 */ /* 0x080fe20000410000 */
[-C--:B------:R-:W-:Y:S01]  /*6640*/  FMUL.FTZ R15, R37, R5.reuse ;  /* 0x00000005250f7220 */ /* 0x080fe20000410000 */
[-C--:B------:R-:W-:Y:S01]  /*6650*/  FMUL.FTZ R10, R25, R5.reuse ;  /* 0x00000005190a7220 */ /* 0x080fe20000410000 */
[----:B------:R-:W-:Y:S01]  /*6660*/  IADD3 R6, P0, R3, UR4, RZ ;  /* 0x0000000403067c10 */ /* 0x000fe2000ff1e0ff */
[----:B------:R-:W-:Y:S01]  /*6670*/  FMUL.FTZ R23, R44, R5 ;  /* 0x000000052c177220 */ /* 0x000fe20000410000 */
[-C--:B------:R-:W-:Y:S01]  /*6680*/  FMUL.FTZ R21, R39, R57.reuse ;  /* 0x0000003927157220 */ /* 0x080fe20000410000 */
[-C--:B------:R-:W-:Y:S01]  /*6690*/  FMUL.FTZ R12, R27, R57.reuse ;  /* 0x000000391b0c7220 */ /* 0x080fe20000410000 */
[----:B------:R-:W-:Y:S01]  /*66a0*/  FMUL.FTZ R13, R38, R57 ;  /* 0x00000039260d7220 */ /* 0x000fe20000410000 */
[----:B------:R-:W-:-:S02]  /*66b0*/  IMAD.X R7, RZ, RZ, UR5, P0 ;  /* 0x00000005ff077e24 */ /* 0x000fc400080e06ff */
[-C--:B------:R-:W-:Y:S01]  /*66c0*/  FMUL.FTZ R3, R28, R5.reuse ;  /* 0x000000051c037220 */ /* 0x080fe20000410000 */
[-C--:B------:R-:W-:Y:S01]  /*66d0*/  FMUL.FTZ R24, R33, R5.reuse ;  /* 0x0000000521187220 */ /* 0x080fe20000410000 */
[-C--:B------:R-:W-:Y:S01]  /*66e0*/  FMUL.FTZ R29, R45, R5.reuse ;  /* 0x000000052d1d7220 */ /* 0x080fe20000410000 */
[-C--:B------:R-:W-:Y:S01]  /*66f0*/  FMUL.FTZ R32, R41, R5.reuse ;  /* 0x0000000529207220 */ /* 0x080fe20000410000 */
[----:B------:R1:W2:Y:S01]  /*6700*/  LDG.E.CONSTANT R56, desc[UR50][R6.64] ;  /* 0x0000003206387981 */ /* 0x0002a2000c1e9900 */
[-C--:B------:R-:W-:Y:S01]  /*6710*/  FMUL.FTZ R28, R40, R5.reuse ;  /* 0x00000005281c7220 */ /* 0x080fe20000410000 */
[-C--:B------:R-:W-:Y:S01]  /*6720*/  FMUL.FTZ R33, R52, R5.reuse ;  /* 0x0000000534217220 */ /* 0x080fe20000410000 */
[-C--:B------:R-:W-:Y:S01]  /*6730*/  FMUL.FTZ R36, R48, R5.reuse ;  /* 0x0000000530247220 */ /* 0x080fe20000410000 */
[-C--:B------:R-:W-:Y:S01]  /*6740*/  FMUL.FTZ R37, R53, R5.reuse ;  /* 0x0000000535257220 */ /* 0x080fe20000410000 */
[----:B------:R-:W-:Y:S01]  /*6750*/  FMUL.FTZ R40, R49, R5 ;  /* 0x0000000531287220 */ /* 0x000fe20000410000 */
[-C--:B------:R-:W-:Y:S01]  /*6760*/  FMUL.FTZ R5, R30, R57.reuse ;  /* 0x000000391e057220 */ /* 0x080fe20000410000 */
[----:B------:R-:W-:Y:S01]  /*6770*/  F2FP.BF16.F32.PACK_AB R11, R11, R14 ;  /* 0x0000000e0b0b723e */ /* 0x000fe200000010ff */
[-C--:B------:R-:W-:Y:S01]  /*6780*/  FMUL.FTZ R20, R34, R57.reuse ;  /* 0x0000003922147220 */ /* 0x080fe20000410000 */
[----:B------:R-:W-:Y:S01]  /*6790*/  F2FP.BF16.F32.PACK_AB R24, R15, R24 ;  /* 0x000000180f18723e */ /* 0x000fe200000010ff */
[-C--:B-1----:R-:W-:Y:S01]  /*67a0*/  FMUL.FTZ R6, R26, R57.reuse ;  /* 0x000000391a067220 */ /* 0x082fe20000410000 */
[-C--:B------:R-:W-:Y:S01]  /*67b0*/  FMUL.FTZ R26, R35, R57.reuse ;  /* 0x00000039231a7220 */ /* 0x080fe20000410000 */
[----:B------:R-:W-:Y:S01]  /*67c0*/  F2FP.BF16.F32.PACK_AB R3, R3, R8 ;  /* 0x000000080303723e */ /* 0x000fe200000010ff */
[-C--:B------:R-:W-:Y:S01]  /*67d0*/  FMUL.FTZ R7, R31, R57.reuse ;  /* 0x000000391f077220 */ /* 0x080fe20000410000 */
[----:B------:R-:W-:Y:S01]  /*67e0*/  F2FP.BF16.F32.PACK_AB R10, R9, R10 ;  /* 0x0000000a090a723e */ /* 0x000fe200000010ff */
[-C--:B------:R-:W-:Y:S01]  /*67f0*/  FMUL.FTZ R31, R54, R57.reuse ;  /* 0x00000039361f7220 */ /* 0x080fe20000410000 */
[----:B------:R-:W-:Y:S01]  /*6800*/  F2FP.BF16.F32.PACK_AB R5, R5, R6 ;  /* 0x000000060505723e */ /* 0x000fe200000010ff */
[-C--:B------:R-:W-:Y:S01]  /*6810*/  FMUL.FTZ R38, R50, R57.reuse ;  /* 0x0000003932267220 */ /* 0x080fe20000410000 */
[----:B------:R-:W-:Y:S01]  /*6820*/  LOP3.LUT P0, R6, R2, 0x3, RZ, 0xc0, !PT ;  /* 0x0000000302067812 */ /* 0x000fe2000780c0ff */
[-C--:B------:R-:W-:Y:S01]  /*6830*/  FMUL.FTZ R27, R47, R57.reuse ;  /* 0x000000392f1b7220 */ /* 0x080fe20000410000 */
[----:B------:R-:W-:Y:S01]  /*6840*/  F2FP.BF16.F32.PACK_AB R26, R21, R26 ;  /* 0x0000001a151a723e */ /* 0x000fe200000010ff */
[-C--:B------:R-:W-:Y:S01]  /*6850*/  FMUL.FTZ R34, R43, R57.reuse ;  /* 0x000000392b227220 */ /* 0x080fe20000410000 */
[----:B------:R-:W-:Y:S01]  /*6860*/  ISETP.EQ.OR P0, PT, R6, 0x3, !P0 ;  /* 0x000000030600780c */ /* 0x000fe20004702670 */
[-C--:B------:R-:W-:Y:S01]  /*6870*/  FMUL.FTZ R25, R46, R57.reuse ;  /* 0x000000392e197220 */ /* 0x080fe20000410000 */
[----:B------:R-:W-:Y:S01]  /*6880*/  F2FP.BF16.F32.PACK_AB R12, R7, R12 ;  /* 0x0000000c070c723e */ /* 0x000fe200000010ff */
[-C--:B------:R-:W-:Y:S01]  /*6890*/  FMUL.FTZ R30, R42, R57.reuse ;  /* 0x000000392a1e7220 */ /* 0x080fe20000410000 */
[----:B------:R-:W-:Y:S01]  /*68a0*/  SEL R21, R11, R24, P0 ;  /* 0x000000180b157207 */ /* 0x000fe20000000000 */
[----:B------:R-:W-:Y:S01]  /*68b0*/  FMUL.FTZ R35, R55, R57 ;  /* 0x0000003937237220 */ /* 0x000fe20000410000 */
[----:B------:R-:W-:Y:S01]  /*68c0*/  SEL R24, R24, R11, P0 ;  /* 0x0000000b18187207 */ /* 0x000fe20000000000 */
[----:B------:R-:W-:Y:S01]  /*68d0*/  FMUL.FTZ R42, R51, R57 ;  /* 0x00000039332a7220 */ /* 0x000fe20000410000 */
[----:B------:R-:W-:Y:S01]  /*68e0*/  IADD3 R11, P3, R156, 0x20, RZ ;  /* 0x000000209c0b7810 */ /* 0x000fe20007f7e0ff */
[----:B------:R-:W-:Y:S01]  /*68f0*/  UIADD3 UR42, -UR45, URZ, URZ ;  /* 0x0000003f2d2a7290 */ /* 0x000fe2000fffe13f */
[----:B------:R-:W-:Y:S01]  /*6900*/  SEL R15, R3, R10, P0 ;  /* 0x0000000a030f7207 */ /* 0x000fe20000000000 */
[----:B------:R-:W-:Y:S01]  /*6910*/  UIADD3 UR8, UR8, 0x13260, URZ ;  /* 0x0001326008087890 */ /* 0x000fe2000fffe03f */
[----:B------:R-:W-:Y:S01]  /*6920*/  SEL R14, R10, R3, P0 ;  /* 0x000000030a0e7207 */ /* 0x000fe20000000000 */
[----:B------:R-:W-:Y:S01]  /*6930*/  USHF.R.S32.HI UR4, URZ, 0x1f, UR43 ;  /* 0x0000001f3f047899 */ /* 0x000fe2000801142b */
[----:B------:R-:W-:Y:S01]  /*6940*/  LOP3.LUT R10, R11, 0x380, RZ, 0xc0, !PT ;  /* 0x000003800b0a7812 */ /* 0x000fe200078ec0ff */
[----:B------:R-:W-:Y:S01]  /*6950*/  ULDC UR5, c[0x0][0xda8] ;  /* 0x00036a0000057ab9 */ /* 0x000fe20000000800 */
[----:B------:R-:W-:Y:S01]  /*6960*/  F2FP.BF16.F32.PACK_AB R23, R23, R28 ;  /* 0x0000001c1717723e */ /* 0x000fe200000010ff */
[----:B------:R-:W-:Y:S01]  /*6970*/  ULDC.64 UR6, c[0x0][0xb70] ;  /* 0x0002dc0000067ab9 */ /* 0x000fe20000000a00 */
[----:B------:R-:W-:Y:S01]  /*6980*/  SHF.R.U64 R10, R10, 0x3, RZ ;  /* 0x000000030a0a7819 */ /* 0x000fe200000012ff */
[----:B------:R-:W-:Y:S01]  /*6990*/  UIMAD UR42, UR5, UR42, UR48 ;  /* 0x0000002a052a72a4 */ /* 0x000fe2000f8e0230 */
[----:B------:R-:W-:Y:S01]  /*69a0*/  F2FP.BF16.F32.PACK_AB R32, R29, R32 ;  /* 0x000000201d20723e */ /* 0x000fe200000010ff */
[----:B------:R-:W-:Y:S01]  /*69b0*/  UPRMT UR8, UR39, 0x654, UR8 ;  /* 0x0000065427087896 */ /* 0x000fe20008000008 */
[----:B------:R-:W-:Y:S01]  /*69c0*/  LOP3.LUT R10, R10, R11, RZ, 0x3c, !PT ;  /* 0x0000000b0a0a7212 */ /* 0x000fe200078e3cff */
[----:B------:R-:W-:Y:S01]  /*69d0*/  IMAD.X R11, RZ, RZ, R157, P3 ;  /* 0x000000ffff0b7224 */ /* 0x000fe200018e069d */
[----:B------:R-:W-:Y:S01]  /*69e0*/  F2FP.BF16.F32.PACK_AB R13, R13, R20 ;  /* 0x000000140d0d723e */ /* 0x000fe200000010ff */
[----:B------:R-:W-:Y:S01]  /*69f0*/  UIMAD UR4, UR4, UR6, URZ ;  /* 0x00000006040472a4 */ /* 0x000fe2000f8e023f */
[----:B------:R-:W-:Y:S01]  /*6a00*/  F2FP.BF16.F32.PACK_AB R33, R33, R36 ;  /* 0x000000242121723e */ /* 0x000fe200000010ff */
[----:B------:R-:W-:Y:S01]  /*6a10*/  UIMAD UR42, UR42, 0xc0, URZ ;  /* 0x000000c02a2a78a4 */ /* 0x000fe2000f8e023f */
[----:B------:R-:W-:Y:S01]  /*6a20*/  F2FP.BF16.F32.PACK_AB R31, R31, R38 ;  /* 0x000000261f1f723e */ /* 0x000fe200000010ff */
[----:B------:R-:W-:Y:S01]  /*6a30*/  UIMAD.WIDE.U32 UR10, UR43, UR6, URZ ;  /* 0x000000062b0a72a5 */ /* 0x000fe2000f8e003f */
[----:B------:R-:W-:Y:S01]  /*6a40*/  F2FP.BF16.F32.PACK_AB R40, R37, R40 ;  /* 0x000000282528723e */ /* 0x000fe200000010ff */
[----:B------:R-:W-:Y:S01]  /*6a50*/  UIMAD UR4, UR43, UR7, UR4 ;  /* 0x000000072b0472a4 */ /* 0x000fe2000f8e0204 */
[----:B------:R-:W-:Y:S01]  /*6a60*/  SEL R29, R5, R12, P0 ;  /* 0x0000000c051d7207 */ /* 0x000fe20000000000 */
[----:B------:R-:W-:Y:S01]  /*6a70*/  VIADD R41, R16, UR42 ;  /* 0x0000002a10297c36 */ /* 0x000fe20008000000 */
[----:B------:R-:W-:Y:S01]  /*6a80*/  SEL R20, R12, R5, P0 ;  /* 0x000000050c147207 */ /* 0x000fe20000000000 */
[----:B------:R-:W-:Y:S01]  /*6a90*/  UIADD3 UR4, UR11, UR4, URZ ;  /* 0x000000040b047290 */ /* 0x000fe2000fffe03f */
[----:B------:R-:W-:Y:S01]  /*6aa0*/  F2FP.BF16.F32.PACK_AB R34, R27, R34 ;  /* 0x000000221b22723e */ /* 0x000fe200000010ff */
[----:B------:R-:W-:Y:S01]  /*6ab0*/  SYNCS.ARRIVE.TRANS64.RED.A1T0 RZ, [UR8], RZ ;  /* 0x000000ffffff79a7 */ /* 0x000fe20008100408 */
[----:B------:R-:W-:Y:S01]  /*6ac0*/  IADD3 R9, P2, R156, 0x40, RZ ;  /* 0x000000409c097810 */ /* 0x000fe20007f5e0ff */
[----:B------:R-:W-:Y:S01]  /*6ad0*/  USHF.R.S32.HI UR5, URZ, 0x1f, UR44 ;  /* 0x0000001f3f057899 */ /* 0x000fe2000801142c */
[----:B------:R-:W-:-:S02]  /*6ae0*/  MOV R38, R10 ;  /* 0x0000000a00267202 */ /* 0x000fc40000000f00 */
[----:B------:R-:W-:Y:S02]  /*6af0*/  F2FP.BF16.F32.PACK_AB R25, R25, R30 ;  /* 0x0000001e1919723e */ /* 0x000fe400000010ff */
[----:B------:R-:W-:Y:S01]  /*6b00*/  SEL R27, R23, R32, P0 ;  /* 0x00000020171b7207 */ /* 0x000fe20000000000 */
[----:B------:R-:W1:Y:S01]  /*6b10*/  LDC.64 R10, c[0x0][0xb78] ;  /* 0x0002de00ff0a7b82 */ /* 0x000e620000000a00 */
[----:B------:R-:W-:Y:S02]  /*6b20*/  IADD3 R7, P1, R156, 0x60, RZ ;  /* 0x000000609c077810 */ /* 0x000fe40007f3e0ff */
[----:B------:R-:W-:Y:S02]  /*6b30*/  F2FP.BF16.F32.PACK_AB R42, R35, R42 ;  /* 0x0000002a232a723e */ /* 0x000fe400000010ff */
[----:B------:R-:W-:Y:S02]  /*6b40*/  SEL R32, R32, R23, P0 ;  /* 0x0000001720207207 */ /* 0x000fe40000000000 */
[----:B------:R-:W-:-:S02]  /*6b50*/  SEL R23, R33, R40, P0 ;  /* 0x0000002821177207 */ /* 0x000fc40000000000 */
[----:B------:R-:W-:Y:S02]  /*6b60*/  SEL R40, R40, R33, P0 ;  /* 0x0000002128287207 */ /* 0x000fe40000000000 */
[----:B------:R-:W-:Y:S02]  /*6b70*/  LOP3.LUT R8, R9, 0x380, RZ, 0xc0, !PT ;  /* 0x0000038009087812 */ /* 0x000fe400078ec0ff */
[----:B------:R-:W-:Y:S02]  /*6b80*/  SEL R33, R25, R34, P0 ;  /* 0x0000002219217207 */ /* 0x000fe40000000000 */
[----:B------:R-:W-:Y:S02]  /*6b90*/  SEL R28, R34, R25, P0 ;  /* 0x00000019221c7207 */ /* 0x000fe40000000000 */
[----:B------:R-:W-:Y:S02]  /*6ba0*/  LOP3.LUT R6, R7, 0x380, RZ, 0xc0, !PT ;  /* 0x0000038007067812 */ /* 0x000fe400078ec0ff */
[----:B------:R-:W-:-:S02]  /*6bb0*/  SEL R5, R13, R26, P0 ;  /* 0x0000001a0d057207 */ /* 0x000fc40000000000 */
[----:B------:R-:W-:Y:S02]  /*6bc0*/  SEL R25, R31, R42, P0 ;  /* 0x0000002a1f197207 */ /* 0x000fe40000000000 */
[----:B------:R-:W-:Y:S02]  /*6bd0*/  SEL R26, R26, R13, P0 ;  /* 0x0000000d1a1a7207 */ /* 0x000fe40000000000 */
[----:B------:R-:W-:Y:S02]  /*6be0*/  SEL R42, R42, R31, P0 ;  /* 0x0000001f2a2a7207 */ /* 0x000fe40000000000 */
[----:B------:R-:W-:Y:S02]  /*6bf0*/  SHF.R.U64 R8, R8, 0x3, RZ ;  /* 0x0000000308087819 */ /* 0x000fe400000012ff */
[----:B------:R-:W-:Y:S02]  /*6c00*/  SHF.R.U64 R6, R6, 0x3, RZ ;  /* 0x0000000306067819 */ /* 0x000fe400000012ff */
[----:B------:R-:W-:-:S02]  /*6c10*/  LOP3.LUT R13, R156, 0x380, RZ, 0xc0, !PT ;  /* 0x000003809c0d7812 */ /* 0x000fc400078ec0ff */
[----:B------:R-:W-:Y:S01]  /*6c20*/  LOP3.LUT R8, R8, R9, RZ, 0x3c, !PT ;  /* 0x0000000908087212 */ /* 0x000fe200078e3cff */
[--C-:B------:R-:W-:Y:S01]  /*6c30*/  IMAD.X R9, RZ, RZ, R157.reuse, P2 ;  /* 0x000000ffff097224 */ /* 0x100fe200010e069d */
[----:B------:R-:W-:Y:S01]  /*6c40*/  LOP3.LUT R6, R6, R7, RZ, 0x3c, !PT ;  /* 0x0000000706067212 */ /* 0x000fe200078e3cff */
[--C-:B------:R-:W-:Y:S01]  /*6c50*/  IMAD.X R7, RZ, RZ, R157.reuse, P1 ;  /* 0x000000ffff077224 */ /* 0x100fe200008e069d */
[----:B------:R-:W-:Y:S02]  /*6c60*/  SHF.R.U64 R13, R13, 0x3, RZ ;  /* 0x000000030d0d7819 */ /* 0x000fe400000012ff */
[----:B------:R-:W-:Y:S01]  /*6c70*/  MOV R37, R8 ;  /* 0x0000000800257202 */ /* 0x000fe20000000f00 */
[----:B------:R-:W-:Y:S01]  /*6c80*/  VIADD R8, R41, 0x8 ;  /* 0x0000000829087836 */ /* 0x000fe20000000000 */
[----:B------:R-:W-:Y:S01]  /*6c90*/  MOV R35, R6 ;  /* 0x0000000600237202 */ /* 0x000fe20000000f00 */
[----:B------:R-:W-:Y:S01]  /*6ca0*/  IMAD.U32 R7, RZ, RZ, UR11 ;  /* 0x0000000bff077e24 */ /* 0x000fe2000f8e00ff */
[----:B------:R-:W-:Y:S01]  /*6cb0*/  LOP3.LUT R12, R13, R156, RZ, 0x3c, !PT ;  /* 0x0000009c0d0c7212 */ /* 0x000fe200078e3cff */
[----:B------:R-:W-:Y:S01]  /*6cc0*/  IMAD.MOV.U32 R13, RZ, RZ, R157 ;  /* 0x000000ffff0d7224 */ /* 0x000fe200078e009d */
[----:B------:R-:W-:Y:S01]  /*6cd0*/  LOP3.LUT P1, RZ, R19, 0x3, RZ, 0xc0, !PT ;  /* 0x0000000313ff7812 */ /* 0x000fe2000782c0ff */
[----:B------:R-:W-:Y:S01]  /*6ce0*/  IMAD.U32 R6, RZ, RZ, UR10 ;  /* 0x0000000aff067e24 */ /* 0x000fe2000f8e00ff */
[----:B------:R-:W-:Y:S01]  /*6cf0*/  SHF.R.S32.HI R9, RZ, 0x1f, R41 ;  /* 0x0000001fff097819 */ /* 0x000fe20000011429 */
[----:B------:R-:W-:Y:S01]  /*6d00*/  IMAD.U32 R7, RZ, RZ, UR4 ;  /* 0x00000004ff077e24 */ /* 0x000fe2000f8e00ff */
[----:B------:R-:W-:Y:S01]  /*6d10*/  ULDC UR4, c[0x0][0xa88] ;  /* 0x0002a20000047ab9 */ /* 0x000fe20000000800 */
[----:B------:R-:W-:-:S02]  /*6d20*/  MOV R39, R12 ;  /* 0x0000000c00277202 */ /* 0x000fc40000000f00 */
[----:B------:R-:W-:Y:S01]  /*6d30*/  ISETP.GE.OR P2, PT, R8, UR4, P1 ;  /* 0x0000000408007c0c */ /* 0x000fe20008f46670 */
[C---:B-1----:R-:W-:Y:S01]  /*6d40*/  IMAD R8, R10.reuse, UR5, RZ ;  /* 0x000000050a087c24 */ /* 0x042fe2000f8e02ff */
[----:B------:R-:W-:Y:S01]  /*6d50*/  ISETP.GE.OR P1, PT, R41, UR4, P1 ;  /* 0x0000000429007c0c */ /* 0x000fe20008f26670 */
[----:B------:R-:W-:Y:S01]  /*6d60*/  IMAD.WIDE.U32 R6, R10, UR44, R6 ;  /* 0x0000002c0a067c25 */ /* 0x000fe2000f8e0006 */
[----:B------:R-:W-:-:S03]  /*6d70*/  ULDC.64 UR4, c[0x0][0xb40] ;  /* 0x0002d00000047ab9 */ /* 0x000fc60000000a00 */
[----:B------:R-:W-:Y:S01]  /*6d80*/  IMAD R8, R11, UR44, R8 ;  /* 0x0000002c0b087c24 */ /* 0x000fe2000f8e0208 */
[----:B--2---:R-:W-:Y:S01]  /*6d90*/  LOP3.LUT R3, R56, 0x2, RZ, 0x3c, !PT ;  /* 0x0000000238037812 */ /* 0x004fe200078e3cff */
[----:B------:R-:W-:Y:S04]  /*6da0*/  SHFL.IDX PT, R15, R15, R56, 0x1c1f ;  /* 0x001c1f380f0f7589 */ /* 0x000fe800000e0000 */
[----:B------:R-:W1:Y:S04]  /*6db0*/  SHFL.IDX PT, R14, R14, R3, 0x1c1f ;  /* 0x001c1f030e0e7589 */ /* 0x000e6800000e0000 */
[----:B------:R-:W-:Y:S04]  /*6dc0*/  SHFL.IDX PT, R29, R29, R56, 0x1c1f ;  /* 0x001c1f381d1d7589 */ /* 0x000fe800000e0000 */
[----:B------:R-:W2:Y:S04]  /*6dd0*/  SHFL.IDX PT, R20, R20, R3, 0x1c1f ;  /* 0x001c1f0314147589 */ /* 0x000ea800000e0000 */
[----:B------:R-:W-:Y:S04]  /*6de0*/  SHFL.IDX PT, R21, R21, R56, 0x1c1f ;  /* 0x001c1f3815157589 */ /* 0x000fe800000e0000 */
[----:B------:R-:W3:Y:S04]  /*6df0*/  SHFL.IDX PT, R24, R24, R3, 0x1c1f ;  /* 0x001c1f0318187589 */ /* 0x000ee800000e0000 */
[----:B------:R-:W-:Y:S04]  /*6e00*/  SHFL.IDX PT, R27, R27, R56, 0x1c1f ;  /* 0x001c1f381b1b7589 */ /* 0x000fe800000e0000 */
[----:B------:R-:W-:Y:S01]  /*6e10*/  SHFL.IDX PT, R5, R5, R56, 0x1c1f ;  /* 0x001c1f3805057589 */ /* 0x000fe200000e0000 */
[----:B-1----:R-:W-:-:S02]  /*6e20*/  SEL R12, R15, R14, P0 ;  /* 0x0000000e0f0c7207 */ /* 0x002fc40000000000 */
[----:B------:R-:W-:Y:S01]  /*6e30*/  SEL R14, R14, R15, P0 ;  /* 0x0000000f0e0e7207 */ /* 0x000fe20000000000 */
[----:B------:R-:W1:Y:S04]  /*6e40*/  SHFL.IDX PT, R32, R32, R3, 0x1c1f ;  /* 0x001c1f0320207589 */ /* 0x000e6800000e0000 */
[----:B------:R4:W5:Y:S01]  /*6e50*/  SHFL.IDX PT, R34, R26, R3, 0x1c1f ;  /* 0x001c1f031a227589 */ /* 0x00096200000e0000 */
[----:B--2---:R-:W-:Y:S02]  /*6e60*/  SEL R13, R29, R20, P0 ;  /* 0x000000141d0d7207 */ /* 0x004fe40000000000 */
[----:B------:R-:W-:Y:S01]  /*6e70*/  SEL R15, R20, R29, P0 ;  /* 0x0000001d140f7207 */ /* 0x000fe20000000000 */
[----:B------:R-:W-:Y:S01]  /*6e80*/  SHFL.IDX PT, R33, R33, R56, 0x1c1f ;  /* 0x001c1f3821217589 */ /* 0x000fe200000e0000 */
[----:B------:R-:W-:-:S03]  /*6e90*/  IADD3 R20, P3, R41, R6, RZ ;  /* 0x0000000629147210 */ /* 0x000fc60007f7e0ff */
[----:B------:R-:W-:Y:S01]  /*6ea0*/  SHFL.IDX PT, R31, R25, R56, 0x1c1f ;  /* 0x001c1f38191f7589 */ /* 0x000fe200000e0000 */
[----:B------:R-:W-:Y:S02]  /*6eb0*/  IADD3.X R7, R9, R7, R8, P3, !PT ;  /* 0x0000000709077210 */ /* 0x000fe40001ffe408 */
[----:B---3--:R-:W-:Y:S01]  /*6ec0*/  SEL R8, R21, R24, P0 ;  /* 0x0000001815087207 */ /* 0x008fe20000000000 */
[----:B------:R-:W2:Y:S01]  /*6ed0*/  SHFL.IDX PT, R36, R28, R3, 0x1c1f ;  /* 0x001c1f031c247589 */ /* 0x000ea200000e0000 */
[----:B------:R-:W-:Y:S02]  /*6ee0*/  SEL R10, R24, R21, P0 ;  /* 0x00000015180a7207 */ /* 0x000fe40000000000 */
[C---:B------:R-:W-:Y:S01]  /*6ef0*/  LEA R6, P3, R20.reuse, UR4, 0x2 ;  /* 0x0000000414067c11 */ /* 0x040fe2000f8610ff */
[----:B------:R-:W3:Y:S01]  /*6f00*/  SHFL.IDX PT, R42, R42, R3, 0x1c1f ;  /* 0x001c1f032a2a7589 */ /* 0x000ee200000e0000 */
[----:B------:R-:W-:Y:S02]  /*6f10*/  ULDC UR4, c[0x0][0xc] ;  /* 0x0000030000047ab9 */ /* 0x000fe40000000800 */
[----:B------:R-:W-:Y:S01]  /*6f20*/  LEA.HI.X R7, R20, UR5, R7, 0x2, P3 ;  /* 0x0000000514077c11 */ /* 0x000fe200098f1407 */
[----:B------:R-:W-:Y:S01]  /*6f30*/  SHFL.IDX PT, R23, R23, R56, 0x1c1f ;  /* 0x001c1f3817177589 */ /* 0x000fe200000e0000 */
[----:B-1----:R-:W-:Y:S01]  /*6f40*/  SEL R24, R27, R32, P0 ;  /* 0x000000201b187207 */ /* 0x002fe20000000000 */
[----:B------:R-:W-:Y:S01]  /*6f50*/  UIADD3 UR48, UR4, UR48, URZ ;  /* 0x0000003004307290 */ /* 0x000fe2000fffe03f */
[----:B----4-:R-:W-:Y:S01]  /*6f60*/  SEL R26, R32, R27, P0 ;  /* 0x0000001b201a7207 */ /* 0x010fe20000000000 */
[----:B------:R-:W1:Y:S01]  /*6f70*/  SHFL.IDX PT, R40, R40, R3, 0x1c1f ;  /* 0x001c1f0328287589 */ /* 0x000e6200000e0000 */
[----:B-----5:R-:W-:-:S02]  /*6f80*/  SEL R9, R5, R34, P0 ;  /* 0x0000002205097207 */ /* 0x020fc40000000000 */
[----:B------:R-:W-:Y:S01]  /*6f90*/  SEL R11, R34, R5, P0 ;  /* 0x00000005220b7207 */ /* 0x000fe20000000000 */
[----:B------:R-:W-:Y:S01]  /*6fa0*/  BAR.SYNC.DEFER_BLOCKING 0x1, 0x180 ;  /* 0x0046000000007b1d */ /* 0x000fe20000010000 */
[----:B--2---:R-:W-:-:S05]  /*6fb0*/  SEL R25, R33, R36, P0 ;  /* 0x0000002421197207 */ /* 0x004fca0000000000 */
[----:B------:R-:W2:Y:S01]  /*6fc0*/  SHFL.IDX PT, R3, R17, RZ, 0x1f ;  /* 0x00001fff11037589 */ /* 0x000ea200000e0000 */
[----:B------:R-:W-:Y:S02]  /*6fd0*/  SEL R27, R36, R33, P0 ;  /* 0x00000021241b7207 */ /* 0x000fe40000000000 */
[----:B---3--:R-:W-:Y:S02]  /*6fe0*/  SEL R29, R31, R42, P0 ;  /* 0x0000002a1f1d7207 */ /* 0x008fe40000000000 */
[----:B------:R-:W-:Y:S02]  /*6ff0*/  SEL R31, R42, R31, P0 ;  /* 0x0000001f2a1f7207 */ /* 0x000fe40000000000 */
[----:B-1----:R-:W-:Y:S02]  /*7000*/  SEL R28, R23, R40, P0 ;  /* 0x00000028171c7207 */ /* 0x002fe40000000000 */
[----:B------:R-:W-:Y:S01]  /*7010*/  SEL R30, R40, R23, P0 ;  /* 0x00000017281e7207 */ /* 0x000fe20000000000 */
[----:B------:R1:W-:Y:S04]  /*7020*/  STSM.16.M88.4 [R39], R12 ;  /* 0x0000000c27007844 */ /* 0x0003e80000000200 */
[----:B------:R1:W-:Y:S04]  /*7030*/  STSM.16.M88.4 [R38], R8 ;  /* 0x0000000826007844 */ /* 0x0003e80000000200 */
[----:B------:R1:W-:Y:S01]  /*7040*/  STSM.16.M88.4 [R37], R24 ;  /* 0x0000001825007844 */ /* 0x0003e20000000200 */
[----:B--2---:R-:W-:-:S03]  /*7050*/  ISETP.NE.AND P0, PT, R3, 0xb, PT ;  /* 0x0000000b0300780c */ /* 0x004fc60003f05270 */
[----:B------:R1:W-:Y:S01]  /*7060*/  STSM.16.M88.4 [R35], R28 ;  /* 0x0000001c23007844 */ /* 0x0003e20000000200 */
[----:B------:R-:W-:Y:S01]  /*7070*/  @!PT LDS RZ, [RZ] ;  /* 0x00000000fffff984 */ /* 0x000fe20000000800 */
[----:B------:R-:W-:Y:S01]  /*7080*/  @!PT LDS RZ, [RZ] ;  /* 0x00000000fffff984 */ /* 0x000fe20000000800 */
[----:B------:R-:W-:Y:S01]  /*7090*/  @!PT LDS RZ, [RZ] ;  /* 0x00000000fffff984 */ /* 0x000fe20000000800 */
[----:B------:R2:W-:Y:S06]  /*70a0*/  MEMBAR.ALL.CTA ;  /* 0x0000000000007992 */ /* 0x0005ec0000008000 */
[----:B--2---:R-:W2:Y:S02]  /*70b0*/  FENCE.VIEW.ASYNC.S ;  /* 0x00000000000073c6 */ /* 0x004ea40000000000 */
[----:B--2---:R-:W-:Y:S06]  /*70c0*/  BAR.ARV 0x1, 0x1a0 ;  /* 0x0046800000007b1d */ /* 0x004fec0000002000 */
[----:B------:R1:W-:Y:S04]  /*70d0*/  @!P1 STG.E desc[UR50][R6.64], R4 ;  /* 0x0000000406009986 */ /* 0x0003e8000c101932 */
[----:B------:R1:W-:Y:S01]  /*70e0*/  @!P2 STG.E desc[UR50][R6.64+0x20], R0 ;  /* 0x000020000600a986 */ /* 0x0003e2000c101932 */
[----:B------:R-:W-:Y:S05]  /*70f0*/  @P0 BRA `(.L_x_31) ;  /* 0x00000000003c0947 */ /* 0x000fea0003800000 */
[----:B------:R-:W-:Y:S01]  /*7100*/  BAR.SYNC.DEFER_BLOCKING 0x1, 0x1a0 ;  /* 0x0046800000007b1d */ /* 0x000fe20000010000 */
[----:B------:R-:W-:-:S05]  /*7110*/  ELECT P0, URZ, PT ;  /* 0x00000000003f782f */ /* 0x000fca0003800000 */
[----:B------:R-:W-:Y:S08]  /*7120*/  BSSY B0, `(.L_x_31) ;  /* 0x000000c000007945 */ /* 0x000ff00003800000 */
[----:B------:R-:W-:Y:S05]  /*7130*/  @!P0 BRA `(.L_x_32) ;  /* 0x0000000000288947 */ /* 0x000fea0003800000 */
[----:B------:R-:W-:Y:S01]  /*7140*/  UIADD3 UR4, UP0, UR52, 0x9f0, URZ ;  /* 0x000009f034047890 */ /* 0x000fe2000ff1e03f */
[----:B------:R-:W-:Y:S01]  /*7150*/  UMOV UR41, URZ ;  /* 0x0000003f00297c82 */ /* 0x000fe20008000000 */
[----:B------:R-:W-:Y:S02]  /*7160*/  UMOV UR45, URZ ;  /* 0x0000003f002d7c82 */ /* 0x000fe40008000000 */
[----:B------:R-:W-:Y:S02]  /*7170*/  UIADD3.X UR5, URZ, UR53, URZ, UP0, !UPT ;  /* 0x000000353f057290 */ /* 0x000fe400087fe43f */
[----:B------:R-:W-:-:S04]  /*7180*/  UIADD3 UR6, UR40, 0x13220, URZ ;  /* 0x0001322028067890 */ /* 0x000fc8000fffe03f */
[----:B------:R-:W-:-:S03]  /*7190*/  UPRMT UR6, URZ, 0x654, UR6 ;  /* 0x000006543f067896 */ /* 0x000fc60008000006 */
[----:B------:R2:W-:Y:S01]  /*71a0*/  UTMASTG.5D [UR40], [UR4] ;  /* 0x00000028040073b5 */ /* 0x0005e20008020000 */
[----:B------:R0:W-:Y:S01]  /*71b0*/  UTMACMDFLUSH ;  /* 0x00000000000079b7 */ /* 0x0001e20000000000 */
[----:B------:R-:W-:-:S04]  /*71c0*/  DEPBAR.LE SB0, 0x0 ;  /* 0x000080000000791a */ /* 0x000fc80000000000 */
[----:B--2---:R-:W-:Y:S03]  /*71d0*/  SYNCS.ARRIVE.TRANS64.RED.A1T0 RZ, [UR6], RZ ;  /* 0x000000ffffff79a7 */ /* 0x004fe60008100406 */
.L_x_32:
[----:B------:R-:W-:Y:S05]  /*71e0*/  BSYNC B0 ;  /* 0x0000000000007941 */ /* 0x000fea0003800000 */
.L_x_31:
[----:B-1----:R-:W1:Y:S01]  /*71f0*/  LDC R0, c[0x0][0xda4] ;  /* 0x00036900ff007b82 */ /* 0x002e620000000800 */
[----:B------:R-:W-:Y:S02]  /*7200*/  UIADD3 UR38, UR38, 0x1, URZ ;  /* 0x0000000126267890 */ /* 0x000fe4000fffe03f */
[----:B------:R-:W-:Y:S02]  /*7210*/  UIADD3 UR36, UR36, 0x1, URZ ;  /* 0x0000000124247890 */ /* 0x000fe4000fffe03f */
[----:B------:R-:W-:-:S04]  /*7220*/  UISETP.NE.AND UP0, UPT, UR38, 0x2, UPT ;  /* 0x000000022600788c */ /* 0x000fc8000bf05270 */
[----:B------:R-:W-:Y:S02]  /*7230*/  USEL UR4, URZ, 0x1, UP0 ;  /* 0x000000013f047887 */ /* 0x000fe40008000000 */
[----:B------:R-:W-:Y:S02]  /*7240*/  USEL UR38, UR38, URZ, UP0 ;  /* 0x0000003f26267287 */ /* 0x000fe40008000000 */
[----:B------:R-:W-:Y:S01]  /*7250*/  ULOP3.LUT UR37, UR37, UR4, URZ, 0x3c, !UPT ;  /* 0x0000000425257292 */ /* 0x000fe2000f8e3c3f */
[----:B-1----:R-:W-:-:S13]  /*7260*/  ISETP.LE.AND P0, PT, R0, UR48, PT ;  /* 0x0000003000007c0c */ /* 0x002fda000bf03270 */
[----:B------:R-:W-:Y:S05]  /*7270*/  @!P0 BRA `(.L_x_33) ;  /* 0xffffff9800b08947 */ /* 0x000fea000383ffff */
[----:B------:R-:W-:Y:S05]  /*7280*/  EXIT ;  /* 0x000000000000794d */ /* 0x000fea0003800000 */
.L_x_7:
[----:B------:R-:W-:-:S08]  /*7290*/  NOP ;  /* 0x0000000000007918 */ /* 0x000fd00000000000 */
[----:B------:R-:W1:-:S00]  /*72a0*/  USETMAXREG.DEALLOC.CTAPOOL 0x20 ;  /* 0x00000020000079c8 */ /* 0x000e4000080e0500 */
[----:B------:R-:W2:Y:S01]  /*72b0*/  S2UR UR49, SR_CTAID.X ;  /* 0x00000000003179c3 */ /* 0x000ea20000002500 */
[----:B------:R-:W-:Y:S01]  /*72c0*/  UMOV UR47, 0x1 ;  /* 0x00000001002f7882 */ /* 0x000fe20000000000 */
[----:B-1----:R-:W-:Y:S01]  /*72d0*/  LOP3.LUT R22, R22, 0x3, RZ, 0xc0, !PT ;  /* 0x0000000316167812 */ /* 0x002fe200078ec0ff */
[----:B------:R-:W-:Y:S02]  /*72e0*/  IMAD.MOV.U32 R19, RZ, RZ, RZ ;  /* 0x000000ffff137224 */ /* 0x000fe400078e00ff */
[----:B------:R-:W-:-:S03]  /*72f0*/  IMAD.MOV.U32 R16, RZ, RZ, 0x1 ;  /* 0x00000001ff107424 */ /* 0x000fc600078e00ff */
[----:B------:R-:W2:Y:S02]  /*7300*/  LDC R0, c[0x0][0xda4] ;  /* 0x00036900ff007b82 */ /* 0x000ea40000000800 */
[----:B--2---:R-:W-:-:S13]  /*7310*/  ISETP.LE.AND P0, PT, R0, UR49, PT ;  /* 0x0000003100007c0c */ /* 0x004fda000bf03270 */
[----:B------:R-:W-:Y:S05]  /*7320*/  @P0 BRA `(.L_x_34) ;  /* 0x0000002000240947 */ /* 0x000fea0003800000 */
[C---:B------:R-:W-:Y:S01]  /*7330*/  IMAD.SHL.U32 R18, R2.reuse, 0x40, RZ ;  /* 0x0000004002127824 */ /* 0x040fe200078e00ff */
[--C-:B------:R-:W-:Y:S01]  /*7340*/  SHF.R.U32.HI R3, RZ, 0x1, R2.reuse ;  /* 0x00000001ff037819 */ /* 0x100fe20000011602 */
[----:B------:R-:W-:Y:S01]  /*7350*/  IMAD.SHL.U32 R4, R2, 0x20, RZ ;  /* 0x0000002002047824 */ /* 0x000fe200078e00ff */
[----:B------:R-:W-:Y:S01]  /*7360*/  ULOP3.LUT UR43, UR46, 0x1, URZ, 0xfc, !UPT ;  /* 0x000000012e2b7892 */ /* 0x000fe2000f8efc3f */
[----:B------:R-:W-:Y:S01]  /*7370*/  IMAD.SHL.U32 R6, R23, 0x10, RZ ;  /* 0x0000001017067824 */ /* 0x000fe200078e00ff */
[----:B------:R-:W-:Y:S01]  /*7380*/  LOP3.LUT R0, R18, 0x180, RZ, 0xc0, !PT ;  /* 0x0000018012007812 */ /* 0x000fe200078ec0ff */
[----:B------:R-:W-:Y:S01]  /*7390*/  IMAD.MOV.U32 R16, RZ, RZ, 0x1 ;  /* 0x00000001ff107424 */ /* 0x000fe200078e00ff */
[----:B------:R-:W-:Y:S01]  /*73a0*/  LOP3.LUT R5, R4, 0x80, RZ, 0xc0, !PT ;  /* 0x0000008004057812 */ /* 0x000fe200078ec0ff */
[----:B------:R-:W-:Y:S01]  /*73b0*/  IMAD.MOV.U32 R19, RZ, RZ, RZ ;  /* 0x000000ffff137224 */ /* 0x000fe200078e00ff */
[----:B------:R-:W-:Y:S01]  /*73c0*/  LOP3.LUT R7, R6, 0x600, RZ, 0xc0, !PT ;  /* 0x0000060006077812 */ /* 0x000fe200078ec0ff */
[----:B------:R-:W-:Y:S01]  /*73d0*/  IMAD.SHL.U32 R6, R2, 0x4, RZ ;  /* 0x0000000402067824 */ /* 0x000fe200078e00ff */
[----:B------:R-:W-:Y:S01]  /*73e0*/  LOP3.LUT R0, R0, 0x30, R3, 0xf8, !PT ;  /* 0x0000003000007812 */ /* 0x000fe200078ef803 */
[----:B------:R-:W-:Y:S01]  /*73f0*/  IMAD.SHL.U32 R3, R2, 0x8, RZ ;  /* 0x0000000802037824 */ /* 0x000fe200078e00ff */
[----:B------:R-:W-:Y:S01]  /*7400*/  LOP3.LUT R5, R5, 0x10, R2, 0xf8, !PT ;  /* 0x0000001005057812 */ /* 0x000fe200078ef802 */
[----:B------:R-:W-:Y:S01]  /*7410*/  ULOP3.LUT UR48, UR46, 0x2, URZ, 0xfc, !UPT ;  /* 0x000000022e307892 */ /* 0x000fe2000f8efc3f */
[----:B------:R-:W-:Y:S01]  /*7420*/  LOP3.LUT R7, R7, 0x60, R4, 0xf8, !PT ;  /* 0x0000006007077812 */ /* 0x000fe200078ef804 */
[----:B------:R-:W-:Y:S01]  /*7430*/  ULDC.64 UR52, c[0x0][0x198] ;  /* 0x0000660000347ab9 */ /* 0x000fe20000000a00 */
[----:B------:R-:W-:Y:S01]  /*7440*/  LOP3.LUT R5, R5, 0x10, R6, 0x78, !PT ;  /* 0x0000001005057812 */ /* 0x000fe200078e7806 */
[----:B------:R-:W-:Y:S01]  /*7450*/  ULDC UR44, c[0x0][0xc] ;  /* 0x00000300002c7ab9 */ /* 0x000fe20000000800 */
[----:B------:R-:W-:Y:S01]  /*7460*/  LOP3.LUT R4, R7, 0x100, R4, 0xf8, !PT ;  /* 0x0000010007047812 */ /* 0x000fe200078ef804 */
[----:B------:R-:W-:Y:S01]  /*7470*/  UMOV UR47, URZ ;  /* 0x0000003f002f7c82 */ /* 0x000fe20008000000 */
[----:B------:R-:W-:-:S02]  /*7480*/  LOP3.LUT R3, R0, 0x30, R3, 0x78, !PT ;  /* 0x0000003000037812 */ /* 0x000fc400078e7803 */
[----:B------:R-:W-:Y:S02]  /*7490*/  LOP3.LUT R17, R4, R5, RZ, 0xfc, !PT ;  /* 0x0000000504117212 */ /* 0x000fe400078efcff */
[----:B------:R-:W-:Y:S02]  /*74a0*/  LOP3.LUT R18, R3, 0x640, R18, 0xf8, !PT ;  /* 0x0000064003127812 */ /* 0x000fe400078ef812 */
[----:B------:R-:W-:-:S07]  /*74b0*/  LOP3.LUT R2, R2, 0x1f, RZ, 0xc0, !PT ;  /* 0x0000001f02027812 */ /* 0x000fce00078ec0ff */
.L_x_76:
[----:B-1----:R-:W1:Y:S01]  /*74c0*/  S2UR UR4, SR_CgaCtaId ;  /* 0x00000000000479c3 */ /* 0x002e620000008800 */
[----:B------:R-:W-:Y:S01]  /*74d0*/  ULDC UR5, c[0x0][0xda8] ;  /* 0x00036a0000057ab9 */ /* 0x000fe20000000800 */
[----:B------:R-:W-:Y:S01]  /*74e0*/  ULDC.64 UR6, c[0x0][0x3f8] ;  /* 0x0000fe0000067ab9 */ /* 0x000fe20000000a00 */
[----:B------:R-:W-:Y:S02]  /*74f0*/  UISETP.NE.AND UP1, UPT, UR5, 0x1, UPT ;  /* 0x000000010500788c */ /* 0x000fe4000bf25270 */
[----:B------:R-:W-:Y:S01]  /*7500*/  UISETP.NE.U32.AND UP0, UPT, UR6, URZ, UPT ;  /* 0x0000003f0600728c */ /* 0x000fe2000bf05070 */
[----:B------:R-:W-:Y:S01]  /*7510*/  UMOV UR40, 0x400 ;  /* 0x0000040000287882 */ /* 0x000fe20000000000 */
[----:B------:R-:W-:Y:S02]  /*7520*/  ULDC UR8, c[0x0][0xdb4] ;  /* 0x00036d0000087ab9 */ /* 0x000fe40000000800 */
[----:B------:R-:W-:Y:S02]  /*7530*/  UISETP.NE.AND.EX UP0, UPT, UR7, URZ, UPT, UP0 ;  /* 0x0000003f0700728c */ /* 0x000fe4000bf05300 */
[----:B------:R-:W-:Y:S01]  /*7540*/  UISETP.NE.AND UP2, UPT, UR8, 0x1, UPT ;  /* 0x000000010800788c */ /* 0x000fe2000bf45270 */
[----:B------:R-:W-:Y:S01]  /*7550*/  ULDC UR6, c[0x0][0x404] ;  /* 0x0001010000067ab9 */ /* 0x000fe20000000800 */
[----:B------:R-:W-:Y:S01]  /*7560*/  ULDC UR42, c[0x0][0x2e0] ;  /* 0x0000b800002a7ab9 */ /* 0x000fe20000000800 */
[----:B------:R-:W-:Y:S01]  /*7570*/  USEL UR6, UR6, 0x1, UP0 ;  /* 0x0000000106067887 */ /* 0x000fe20008000000 */
[----:B------:R-:W-:Y:S01]  /*7580*/  @UP1 ULDC UR7, c[0x0][0xdb0] ;  /* 0x00036c0000071ab9 */ /* 0x000fe20000000800 */
[----:B------:R-:W-:-:S02]  /*7590*/  UMOV UR45, UR49 ;  /* 0x00000031002d7c82 */ /* 0x000fc40008000000 */
[----:B------:R-:W-:-:S04]  /*75a0*/  UIMAD UR42, UR6, UR42, URZ ;  /* 0x0000002a062a72a4 */ /* 0x000fc8000f8e023f */
[----:B------:R-:W-:Y:S01]  /*75b0*/  @UP2 ULDC.64 UR10, c[0x0][0xdb8] ;  /* 0x00036e00000a2ab9 */ /* 0x000fe20000000a00 */
[----:B------:R-:W-:Y:S02]  /*75c0*/  UIADD3 UR6, UR42, 0x9f, URZ ;  /* 0x0000009f2a067890 */ /* 0x000fe4000fffe03f */
[----:B-1----:R-:W-:-:S03]  /*75d0*/  ULEA UR40, UR4, UR40, 0x18 ;  /* 0x0000002804287291 */ /* 0x002fc6000f8ec03f */
[----:B------:R-:W-:Y:S01]  /*75e0*/  @UP1 ULDC UR4, c[0x0][0xdac] ;  /* 0x00036b0000041ab9 */ /* 0x000fe20000000800 */
[----:B------:R-:W-:Y:S02]  /*75f0*/  UIADD3 UR9, UR40, 0xe000, URZ ;  /* 0x0000e00028097890 */ /* 0x000fe4000fffe03f */
[----:B------:R-:W-:Y:S02]  /*7600*/  UIMAD.WIDE.U32 UR4, UR49, UR4, URZ ;  /* 0x00000004310472a5 */ /* 0x000fe4000f8e003f */
[----:B------:R-:W-:Y:S02]  /*7610*/  ULOP3.LUT UP0, URZ, UR9, 0x1bf, URZ, 0xc0, !UPT ;  /* 0x000001bf093f7892 */ /* 0x000fe4000f80c03f */
[----:B------:R-:W-:Y:S02]  /*7620*/  @UP1 USHF.R.U32.HI UR45, URZ, UR7, UR5 ;  /* 0x000000073f2d1299 */ /* 0x000fe40008011605 */
[----:B------:R-:W-:Y:S02]  /*7630*/  UIMAD.WIDE UR6, UR6, 0x66666667, URZ ;  /* 0x66666667060678a5 */ /* 0x000fe4000f8e023f */
[----:B------:R-:W-:Y:S01]  /*7640*/  UIMAD.WIDE.U32 UR4, UR45, UR10, URZ ;  /* 0x0000000a2d0472a5 */ /* 0x000fe2000f8e003f */
[----:B------:R-:W-:Y:S01]  /*7650*/  PLOP3.LUT P0, PT, PT, PT, UP0, 0x80, 0x0 ;  /* 0x000000000000781c */ /* 0x000fe20003f0f008 */
[----:B------:R-:W-:Y:S01]  /*7660*/  USHF.R.U32.HI UR41, URZ, 0x1f, UR7 ;  /* 0x0000001f3f297899 */ /* 0x000fe20008011607 */
[----:B------:R-:W-:Y:S01]  /*7670*/  UMOV UR39, UR45 ;  /* 0x0000002d00277c82 */ /* 0x000fe20008000000 */
[----:B------:R-:W-:-:S02]  /*7680*/  @UP2 USHF.R.U32.HI UR39, URZ, UR11, UR5 ;  /* 0x0000000b3f272299 */ /* 0x000fc40008011605 */
[----:B------:R-:W-:Y:S02]  /*7690*/  ULEA.HI.SX32 UR41, UR7, UR41, 0x1a ;  /* 0x0000002907297291 */ /* 0x000fe4000f8fd23f */
[----:B------:R-:W-:-:S04]  /*76a0*/  UIADD3 UR38, -UR39, URZ, URZ ;  /* 0x0000003f27267290 */ /* 0x000fc8000fffe13f */
[----:B------:R-:W-:Y:S02]  /*76b0*/  UIMAD UR38, UR8, UR38, UR45 ;  /* 0x00000026082672a4 */ /* 0x000fe4000f8e022d */
[----:B------:R-:W-:Y:S10]  /*76c0*/  @!P0 BRA `(.L_x_35) ;  /* 0x0000000000408947 */ /* 0x000ff40003800000 */
[----:B------:R-:W-:Y:S01]  /*76d0*/  MOV R14, 0x0 ;  /* 0x00000000000e7802 */ /* 0x000fe20000000f00 */
[----:B------:R-:W-:Y:S01]  /*76e0*/  ULDC.64 UR4, c[0x4][0x98] ;  /* 0x0100260000047ab9 */ /* 0x000fe20000000a00 */
[----:B------:R-:W-:Y:S01]  /*76f0*/  ULDC.64 UR6, c[0x4][0xa0] ;  /* 0x0100280000067ab9 */ /* 0x000fe20000000a00 */
[----:B------:R-:W-:Y:S02]  /*7700*/  IMAD.U32 R4, RZ, RZ, UR4 ;  /* 0x00000004ff047e24 */ /* 0x000fe4000f8e00ff */
[----:B------:R-:W-:Y:S01]  /*7710*/  IMAD.U32 R5, RZ, RZ, UR5 ;  /* 0x00000005ff057e24 */ /* 0x000fe2000f8e00ff */
[----:B------:R-:W1:Y:S01]  /*7720*/  LDC.64 R14, c[0x4][R14] ;  /* 0x010000000e0e7b82 */ /* 0x000e620000000a00 */
[----:B------:R-:W-:Y:S01]  /*7730*/  ULDC.64 UR4, c[0x4][0x8] ;  /* 0x0100020000047ab9 */ /* 0x000fe20000000a00 */
[----:B------:R-:W-:Y:S02]  /*7740*/  IMAD.U32 R6, RZ, RZ, UR6 ;  /* 0x00000006ff067e24 */ /* 0x000fe4000f8e00ff */
[----:B------:R-:W-:-:S02]  /*7750*/  IMAD.U32 R7, RZ, RZ, UR7 ;  /* 0x00000007ff077e24 */ /* 0x000fc4000f8e00ff */
[----:B------:R-:W-:Y:S02]  /*7760*/  IMAD.U32 R10, RZ, RZ, UR4 ;  /* 0x00000004ff0a7e24 */ /* 0x000fe4000f8e00ff */
[----:B------:R-:W-:Y:S02]  /*7770*/  IMAD.U32 R11, RZ, RZ, UR5 ;  /* 0x00000005ff0b7e24 */ /* 0x000fe4000f8e00ff */
[----:B------:R-:W-:Y:S02]  /*7780*/  IMAD.MOV.U32 R8, RZ, RZ, 0x70 ;  /* 0x00000070ff087424 */ /* 0x000fe400078e00ff */
[----:B------:R-:W-:Y:S02]  /*7790*/  IMAD.MOV.U32 R12, RZ, RZ, 0x1 ;  /* 0x00000001ff0c7424 */ /* 0x000fe400078e00ff */
[----:B------:R-:W-:-:S07]  /*77a0*/  IMAD.MOV.U32 R13, RZ, RZ, RZ ;  /* 0x000000ffff0d7224 */ /* 0x000fce00078e00ff */
[----:B------:R-:W-:-:S07]  /*77b0*/  LEPC R20, `(.L_x_35) ;  /* 0x000000001014794e */ /* 0x000fce0000000000 */
[----:B-1----:R-:W-:Y:S05]  /*77c0*/  CALL.ABS.NOINC R14 ;  /* 0x000000000e007343 */ /* 0x002fea0003c00000 */
.L_x_35:
[----:B------:R-:W-:-:S06]  /*77d0*/  UIADD3 UR4, UR40, 0x6000, URZ ;  /* 0x0000600028047890 */ /* 0x000fcc000fffe03f */
[----:B------:R-:W-:-:S05]  /*77e0*/  IMAD.U32 R24, RZ, RZ, UR4 ;  /* 0x00000004ff187e24 */ /* 0x000fca000f8e00ff */
[----:B------:R-:W-:-:S04]  /*77f0*/  LOP3.LUT P0, RZ, R24, 0x1bf, RZ, 0xc0, !PT ;  /* 0x000001bf18ff7812 */ /* 0x000fc8000780c0ff */
[----:B------:R-:W-:-:S09]  /*7800*/  P2R R0, PR, RZ, 0x1 ;  /* 0x00000001ff007803 */ /* 0x000fd20000000000 */
[----:B------:R-:W-:Y:S05]  /*7810*/  @!P0 BRA `(.L_x_36) ;  /* 0x0000000000408947 */ /* 0x000fea0003800000 */
        /* <DEDUP_REMOVED lines=16> */
.L_x_36:
[----:B------:R-:W-:-:S04]  /*7920*/  UIADD3 UR4, UR40, 0x1000, URZ ;  /* 0x0000100028047890 */ /* 0x000fc8000fffe03f */
[----:B------:R-:W-:-:S06]  /*7930*/  ULOP3.LUT UP0, URZ, UR4, 0x9f, URZ, 0xc0, !UPT ;  /* 0x0000009f043f7892 */ /* 0x000fcc000f80c03f */
[----:B------:R-:W-:-:S13]  /*7940*/  PLOP3.LUT P0, PT, PT, PT, UP0, 0x80, 0x0 ;  /* 0x000000000000781c */ /* 0x000fda0003f0f008 */
        /* <DEDUP_REMOVED lines=17> */
.L_x_37:
[----:B------:R-:W-:-:S13]  /*7a60*/  LOP3.LUT P6, RZ, R24, 0x1bf, RZ, 0xc0, !PT ;  /* 0x000001bf18ff7812 */ /* 0x000fda00078cc0ff */
        /* <DEDUP_REMOVED lines=17> */
.L_x_38:
[----:B------:R-:W-:Y:S01]  /*7b80*/  ULDC.64 UR4, c[0x0][0x9f8] ;  /* 0x00027e0000047ab9 */ /* 0x000fe20000000a00 */
[----:B------:R-:W-:Y:S01]  /*7b90*/  IMAD.U32 R7, RZ, RZ, UR39 ;  /* 0x00000027ff077e24 */ /* 0x000fe2000f8e00ff */
[----:B------:R-:W-:Y:S01]  /*7ba0*/  ISETP.NE.U32.AND P0, PT, RZ, UR4, PT ;  /* 0x00000004ff007c0c */ /* 0x000fe2000bf05070 */
[----:B------:R-:W-:Y:S01]  /*7bb0*/  IMAD.U32 R3, RZ, RZ, UR39 ;  /* 0x00000027ff037e24 */ /* 0x000fe2000f8e00ff */
[----:B------:R-:W1:Y:S02]  /*7bc0*/  LDC R0, c[0x0][0x428] ;  /* 0x00010a00ff007b82 */ /* 0x000e640000000800 */
[----:B------:R-:W-:-:S13]  /*7bd0*/  ISETP.NE.AND.EX P0, PT, RZ, UR5, PT, P0 ;  /* 0x00000005ff007c0c */ /* 0x000fda000bf05300 */
[----:B------:R-:W2:Y:S02]  /*7be0*/  @P0 LDC.64 R4, c[0x0][0x9f8] ;  /* 0x00027e00ff040b82 */ /* 0x000ea40000000a00 */
[----:B--2---:R-:W-:-:S06]  /*7bf0*/  @P0 IMAD.WIDE R4, R7, 0x4, R4 ;  /* 0x0000000407040825 */ /* 0x004fcc00078e0204 */
[----:B------:R-:W2:Y:S01]  /*7c00*/  LDC R7, c[0x0][0xda8] ;  /* 0x00036a00ff077b82 */ /* 0x000ea20000000800 */
[----:B------:R3:W4:Y:S01]  /*7c10*/  @P0 LDG.E R3, desc[UR50][R4.64] ;  /* 0x0000003204030981 */ /* 0x000722000c1e1900 */
[----:B-1----:R-:W-:Y:S01]  /*7c20*/  ISETP.NE.AND P0, PT, R0, 0x1, PT ;  /* 0x000000010000780c */ /* 0x002fe20003f05270 */
[----:B------:R-:W-:Y:S01]  /*7c30*/  IMAD R8, RZ, RZ, -UR45 ;  /* 0x8000002dff087e24 */ /* 0x000fe2000f8e02ff */
[----:B------:R-:W-:Y:S01]  /*7c40*/  ISETP.NE.AND P2, PT, R23, RZ, PT ;  /* 0x000000ff1700720c */ /* 0x000fe20003f45270 */
[----:B------:R-:W-:Y:S01]  /*7c50*/  UMOV UR36, URZ ;  /* 0x0000003f00247c82 */ /* 0x000fe20008000000 */
[----:B------:R-:W-:Y:S01]  /*7c60*/  UMOV UR6, 0xffffffff ;  /* 0xffffffff00067882 */ /* 0x000fe20000000000 */
[----:B------:R-:W-:Y:S01]  /*7c70*/  IMAD.U32 R20, RZ, RZ, UR38 ;  /* 0x00000026ff147e24 */ /* 0x000fe2000f8e00ff */
[----:B---3--:R-:W1:Y:S09]  /*7c80*/  LDC.64 R4, c[0x0][0x3f8] ;  /* 0x0000fe00ff047b82 */ /* 0x008e720000000a00 */
[----:B------:R-:W-:Y:S01]  /*7c90*/  VOTEU.ALL UP1, P2 ;  /* 0x00000000003f7886 */ /* 0x000fe20001020000 */
[----:B------:R-:W3:Y:S01]  /*7ca0*/  @P0 LDC R0, c[0x0][0x42c] ;  /* 0x00010b00ff000b82 */ /* 0x000ee20000000800 */
[----:B--2---:R-:W-:-:S03]  /*7cb0*/  IMAD R8, R7, R8, UR49 ;  /* 0x0000003107087e24 */ /* 0x004fc6000f8e0208 */
[----:B------:R-:W-:Y:S01]  /*7cc0*/  @!UP1 UIADD3 UR4, UP0, UR52, 0x270, URZ ;  /* 0x0000027034049890 */ /* 0x000fe2000ff1e03f */
[----:B------:R-:W-:-:S03]  /*7cd0*/  IMAD R8, R8, 0xc0, RZ ;  /* 0x000000c008087824 */ /* 0x000fc600078e02ff */
[----:B------:R-:W2:Y:S01]  /*7ce0*/  @P0 LDC R7, c[0x0][0x430] ;  /* 0x00010c00ff070b82 */ /* 0x000ea20000000800 */
[----:B------:R-:W-:Y:S01]  /*7cf0*/  @!UP1 UIADD3.X UR5, URZ, UR53, URZ, UP0, !UPT ;  /* 0x000000353f059290 */ /* 0x000fe200087fe43f */
[----:B------:R-:W-:Y:S02]  /*7d00*/  R2UR UR37, R8 ;  /* 0x00000000082572ca */ /* 0x000fe400000e0000 */
[----:B-1----:R-:W-:-:S04]  /*7d10*/  ISETP.NE.U32.AND P1, PT, R4, RZ, PT ;  /* 0x000000ff0400720c */ /* 0x002fc80003f25070 */
[----:B------:R-:W-:Y:S01]  /*7d20*/  ISETP.NE.AND.EX P1, PT, R5, RZ, PT, P1 ;  /* 0x000000ff0500720c */ /* 0x000fe20003f25310 */
[----:B---3--:R-:W-:-:S06]  /*7d30*/  @P0 IMAD.HI.U32 R0, R0, UR38, RZ ;  /* 0x0000002600000c27 */ /* 0x008fcc000f8e00ff */
[----:B------:R1:W-:Y:S01]  /*7d40*/  @!UP1 UTMAPF.L2.4D [UR36], [UR4] ;  /* 0x00000024040095b8 */ /* 0x0003e20008018000 */
[----:B--2---:R-:W-:Y:S02]  /*7d50*/  @P0 SHF.R.U32.HI R20, RZ, R7, R0 ;  /* 0x00000007ff140219 */ /* 0x004fe40000011600 */
[----:B----4-:R-:W-:Y:S02]  /*7d60*/  SHF.R.S32.HI R0, RZ, 0x1f, R3 ;  /* 0x0000001fff007819 */ /* 0x010fe40000011403 */
[----:B------:R-:W-:Y:S01]  /*7d70*/  SEL R6, R3, RZ, !P1 ;  /* 0x000000ff03067207 */ /* 0x000fe20004800000 */
[----:B-1----:R-:W-:Y:S06]  /*7d80*/  BRA.DIV UR6, `(.L_x_39) ;  /* 0x0000001a06d07947 */ /* 0x002fec000b800000 */
[----:B------:R1:W2:Y:S02]  /*7d90*/  SHFL.IDX PT, R14, R22, RZ, 0x1f ;  /* 0x00001fff160e7589 */ /* 0x0002a400000e0000 */
.L_x_92:
[----:B--2---:R-:W-:Y:S01]  /*7da0*/  ISETP.NE.AND P0, PT, R14, RZ, PT ;  /* 0x000000ff0e00720c */ /* 0x004fe20003f05270 */
[----:B------:R-:W-:Y:S01]  /*7db0*/  IMAD.MOV.U32 R12, RZ, RZ, R6 ;  /* 0x000000ffff0c7224 */ /* 0x000fe200078e0006 */
[----:B------:R-:W-:-:S11]  /*7dc0*/  PLOP3.LUT P6, PT, PT, PT, PT, 0x8, 0x0 ;  /* 0x000000000000781c */ /* 0x000fd60003fce170 */
[----:B------:R-:W-:Y:S05]  /*7dd0*/  @P0 BRA `(.L_x_40) ;  /* 0x0000000400700947 */ /* 0x000fea0003800000 */
[----:B------:R-:W-:-:S06]  /*7de0*/  UIADD3 UR4, UR41, -0x1, URZ ;  /* 0xffffffff29047890 */ /* 0x000fcc000fffe03f */
[----:B------:R-:W-:Y:S01]  /*7df0*/  IMAD.U32 R9, RZ, RZ, UR4 ;  /* 0x00000004ff097e24 */ /* 0x000fe2000f8e00ff */
[----:B------:R-:W-:-:S03]  /*7e00*/  UMOV UR4, 0xffffffff ;  /* 0xffffffff00047882 */ /* 0x000fc60000000000 */
[----:B------:R-:W-:Y:S05]  /*7e10*/  BRA.DIV UR4, `(.L_x_41) ;  /* 0x0000001a04cc7947 */ /* 0x000fea000b800000 */
[----:B------:R-:W-:-:S13]  /*7e20*/  ELECT P6, URZ, PT ;  /* 0x00000000003f782f */ /* 0x000fda00038c0000 */
.L_x_95:
[----:B------:R-:W-:Y:S05]  /*7e30*/  @!P6 BRA `(.L_x_42) ;  /* 0x000000040014e947 */ /* 0x000fea0003800000 */
[----:B------:R-:W-:Y:S01]  /*7e40*/  LEA R11, R19, UR40, 0x3 ;  /* 0x00000028130b7c11 */ /* 0x000fe2000f8e18ff */
[----:B------:R-:W-:Y:S01]  /*7e50*/  IMAD.MOV.U32 R12, RZ, RZ, R3 ;  /* 0x000000ffff0c7224 */ /* 0x000fe200078e0003 */
[----:B------:R-:W-:Y:S01]  /*7e60*/  SHF.L.U32 R10, R16, 0x1f, RZ ;  /* 0x0000001f100a7819 */ /* 0x000fe200000006ff */
[----:B------:R-:W-:Y:S06]  /*7e70*/  @!P1 BRA `(.L_x_43) ;  /* 0x0000000000489947 */ /* 0x000fec0003800000 */
[----:B------:R-:W2:Y:S01]  /*7e80*/  LDC R14, c[0x0][0x41c] ;  /* 0x00010700ff0e7b82 */ /* 0x000ea20000000800 */
[----:B------:R-:W-:Y:S01]  /*7e90*/  IMAD.MOV.U32 R13, RZ, RZ, R9 ;  /* 0x000000ffff0d7224 */ /* 0x000fe200078e0009 */
[----:B------:R-:W-:Y:S02]  /*7ea0*/  ULDC.64 UR4, c[0x0][0x408] ;  /* 0x0001020000047ab9 */ /* 0x000fe40000000a00 */
[----:B------:R-:W-:-:S04]  /*7eb0*/  IMAD R12, R0, UR4, RZ ;  /* 0x00000004000c7c24 */ /* 0x000fc8000f8e02ff */
[----:B------:R-:W-:Y:S01]  /*7ec0*/  IMAD R15, R3, UR5, R12 ;  /* 0x00000005030f7c24 */ /* 0x000fe2000f8e020c */
[----:B--2---:R-:W-:-:S13]  /*7ed0*/  ISETP.NE.AND P0, PT, R14, 0x1, PT ;  /* 0x000000010e00780c */ /* 0x004fda0003f05270 */
[----:B------:R-:W2:Y:S02]  /*7ee0*/  @P0 LDC.64 R6, c[0x0][0x420] ;  /* 0x00010800ff060b82 */ /* 0x000ea40000000a00 */
[----:B--2---:R-:W-:-:S05]  /*7ef0*/  @P0 IMAD.HI.U32 R6, R9, R6, RZ ;  /* 0x0000000609060227 */ /* 0x004fca00078e00ff */
[----:B------:R-:W-:-:S04]  /*7f00*/  @P0 SHF.R.U32.HI R13, RZ, R7, R6 ;  /* 0x00000007ff0d0219 */ /* 0x000fc80000011606 */
[--C-:B------:R-:W-:Y:S01]  /*7f10*/  SHF.R.S32.HI R7, RZ, 0x1f, R13.reuse ;  /* 0x0000001fff077819 */ /* 0x100fe2000001140d */
[----:B------:R-:W-:-:S04]  /*7f20*/  IMAD.MOV.U32 R6, RZ, RZ, R13 ;  /* 0x000000ffff067224 */ /* 0x000fc800078e000d */
[----:B------:R-:W-:-:S04]  /*7f30*/  IMAD.WIDE.U32 R6, R3, UR4, R6 ;  /* 0x0000000403067c25 */ /* 0x000fc8000f8e0006 */
[----:B------:R-:W-:Y:S01]  /*7f40*/  IMAD.IADD R7, R7, 0x1, R15 ;  /* 0x0000000107077824 */ /* 0x000fe200078e020f */
[----:B------:R-:W-:-:S04]  /*7f50*/  LEA R4, P0, R6, R4, 0x2 ;  /* 0x0000000406047211 */ /* 0x000fc800078010ff */
[----:B------:R-:W-:-:S05]  /*7f60*/  LEA.HI.X R5, R6, R5, R7, 0x2, P0 ;  /* 0x0000000506057211 */ /* 0x000fca00000f1407 */
[----:B------:R2:W5:Y:S01]  /*7f70*/  LDG.E R12, desc[UR50][R4.64] ;  /* 0x00000032040c7981 */ /* 0x000562000c1e1900 */
[----:B------:R-:W-:-:S04]  /*7f80*/  IMAD.MOV R6, RZ, RZ, -R13 ;  /* 0x000000ffff067224 */ /* 0x000fc800078e0a0d */
[----:B------:R-:W-:-:S07]  /*7f90*/  IMAD R9, R14, R6, R9 ;  /* 0x000000060e097224 */ /* 0x000fce00078e0209 */
.L_x_43:
[----:B------:R-:W3:Y:S01]  /*7fa0*/  SYNCS.PHASECHK.TRANS64.TRYWAIT P3, [R11+URZ+0x13280], R10 ;  /* 0x0132800a0b0075a7 */ /* 0x000ee2000806017f */
[----:B------:R-:W-:Y:S01]  /*7fb0*/  ISETP.NE.AND P0, PT, R23, RZ, PT ;  /* 0x000000ff1700720c */ /* 0x000fe20003f05270 */
[----:B---3--:R-:W-:-:S12]  /*7fc0*/  @!P3 BRA `(.L_x_44) ;  /* 0x000000180080b947 */ /* 0x008fd80003800000 */
.L_x_96:
[----:B------:R-:W-:Y:S05]  /*7fd0*/  @P0 BRA `(.L_x_45) ;  /* 0x0000000000140947 */ /* 0x000fea0003800000 */
[----:B------:R-:W-:Y:S01]  /*7fe0*/  ISETP.NE.AND P3, PT, R2, RZ, PT ;  /* 0x000000ff0200720c */ /* 0x000fe20003f65270 */
[----:B--2---:R-:W-:-:S04]  /*7ff0*/  IMAD.MOV.U32 R4, RZ, RZ, 0x2800 ;  /* 0x00002800ff047424 */ /* 0x004fc800078e00ff */
[----:B------:R4:W-:Y:S08]  /*8000*/  SYNCS.ARRIVE.TRANS64 RZ, [R11+URZ+0x13270], R4 ;  /* 0x013270040bff79a7 */ /* 0x0009f0000800003f */
[----:B------:R-:W-:Y:S05]  /*8010*/  @!P3 BRA `(.L_x_45) ;  /* 0x000000000004b947 */ /* 0x000fea0003800000 */
[----:B------:R-:W-:Y:S01]  /*8020*/  BPT.TRAP 0x1 ;  /* 0x000000040000795c */ /* 0x000fe20000300000 */
.L_x_45:
[----:B--2-4-:R-:W-:Y:S01]  /*8030*/  IMAD.U32 R4, RZ, RZ, UR40 ;  /* 0x00000028ff047e24 */ /* 0x014fe2000f8e00ff */
[----:B------:R-:W-:Y:S01]  /*8040*/  R2UR UR9, R11 ;  /* 0x000000000b0972ca */ /* 0x000fe200000e0000 */
[----:B------:R-:W-:Y:S01]  /*8050*/  IMAD R9, R9, 0xa0, RZ ;  /* 0x000000a009097824 */ /* 0x000fe200078e02ff */
[----:B------:R-:W-:Y:S01]  /*8060*/  R2UR UR12, R20 ;  /* 0x00000000140c72ca */ /* 0x000fe200000e0000 */
[----:B------:R-:W-:Y:S01]  /*8070*/  IMAD R4, R19, 0x2800, R4 ;  /* 0x0000280013047824 */ /* 0x000fe200078e0204 */
[----:B-----5:R-:W-:Y:S01]  /*8080*/  R2UR UR13, R12 ;  /* 0x000000000c0d72ca */ /* 0x020fe200000e0000 */
[----:B------:R-:W-:Y:S01]  /*8090*/  UIADD3 UR4, UP0, UR52, 0x470, URZ ;  /* 0x0000047034047890 */ /* 0x000fe2000ff1e03f */
[----:B------:R-:W-:Y:S01]  /*80a0*/  R2UR UR11, R9 ;  /* 0x00000000090b72ca */ /* 0x000fe200000e0000 */
[----:B------:R-:W-:Y:S01]  /*80b0*/  UMOV UR6, 0x0 ;  /* 0x0000000000067882 */ /* 0x000fe20000000000 */
[----:B------:R-:W-:Y:S01]  /*80c0*/  R2UR UR8, R4 ;  /* 0x00000000040872ca */ /* 0x000fe200000e0000 */
[----:B------:R-:W-:Y:S01]  /*80d0*/  UIADD3.X UR5, URZ, UR53, URZ, UP0, !UPT ;  /* 0x000000353f057290 */ /* 0x000fe200087fe43f */
[----:B------:R-:W-:Y:S01]  /*80e0*/  UMOV UR7, 0x14f00000 ;  /* 0x14f0000000077882 */ /* 0x000fe20000000000 */
[----:B------:R-:W-:-:S02]  /*80f0*/  UMOV UR10, URZ ;  /* 0x0000003f000a7c82 */ /* 0x000fc40008000000 */
[----:B------:R-:W-:-:S08]  /*8100*/  UIADD3 UR9, UR9, 0x13270, URZ ;  /* 0x0001327009097890 */ /* 0x000fd0000fffe03f */
[----:B------:R-:W-:-:S09]  /*8110*/  UIADD3 UR8, UR8, 0x6000, URZ ;  /* 0x0000600008087890 */ /* 0x000fd2000fffe03f */
[----:B------:R2:W-:Y:S01]  /*8120*/  UTMALDG.4D [UR8], [UR4], desc[UR6] ;  /* 0x00000608040075b4 */ /* 0x0005e20008019000 */
[----:B------:R-:W4:Y:S02]  /*8130*/  SYNCS.PHASECHK.TRANS64.TRYWAIT P3, [R11+URZ+0x13240], R10 ;  /* 0x0132400a0b0075a7 */ /* 0x000f24000806017f */
[----:B--2-4-:R-:W-:Y:S05]  /*8140*/  @!P3 BRA `(.L_x_46) ;  /* 0x000000180034b947 */ /* 0x014fea0003800000 */
.L_x_97:
[----:B------:R-:W-:Y:S05]  /*8150*/  @P0 BRA `(.L_x_47) ;  /* 0x0000000000140947 */ /* 0x000fea0003800000 */
[----:B------:R-:W-:Y:S01]  /*8160*/  ISETP.NE.AND P0, PT, R2, RZ, PT ;  /* 0x000000ff0200720c */ /* 0x000fe20003f05270 */
[----:B------:R-:W-:-:S04]  /*8170*/  IMAD.MOV.U32 R6, RZ, RZ, 0x2800 ;  /* 0x00002800ff067424 */ /* 0x000fc800078e00ff */
[----:B------:R4:W-:Y:S08]  /*8180*/  SYNCS.ARRIVE.TRANS64 RZ, [R11+URZ+0x13230], R6 ;  /* 0x013230060bff79a7 */ /* 0x0009f0000800003f */
[----:B------:R-:W-:Y:S05]  /*8190*/  @!P0 BRA `(.L_x_47) ;  /* 0x0000000000048947 */ /* 0x000fea0003800000 */
[----:B------:R-:W-:Y:S01]  /*81a0*/  BPT.TRAP 0x1 ;  /* 0x000000040000795c */ /* 0x000fe20000300000 */
.L_x_47:
[----:B------:R-:W-:Y:S01]  /*81b0*/  R2UR UR8, R4 ;  /* 0x00000000040872ca */ /* 0x000fe200000e0000 */
[----:B------:R-:W-:Y:S01]  /*81c0*/  UIADD3 UR4, UP0, UR52, 0x370, URZ ;  /* 0x0000037034047890 */ /* 0x000fe2000ff1e03f */
[----:B------:R-:W-:Y:S01]  /*81d0*/  R2UR UR9, R11 ;  /* 0x000000000b0972ca */ /* 0x000fe200000e0000 */
[----:B------:R-:W-:Y:S01]  /*81e0*/  UMOV UR6, 0x0 ;  /* 0x0000000000067882 */ /* 0x000fe20000000000 */
[----:B------:R-:W-:Y:S01]  /*81f0*/  R2UR UR11, R9 ;  /* 0x00000000090b72ca */ /* 0x000fe200000e0000 */
[----:B------:R-:W-:Y:S01]  /*8200*/  UIADD3.X UR5, URZ, UR53, URZ, UP0, !UPT ;  /* 0x000000353f057290 */ /* 0x000fe200087fe43f */
[----:B------:R-:W-:Y:S01]  /*8210*/  R2UR UR12, R20 ;  /* 0x00000000140c72ca */ /* 0x000fe200000e0000 */
[----:B------:R-:W-:Y:S01]  /*8220*/  UMOV UR7, 0x14f00000 ;  /* 0x14f0000000077882 */ /* 0x000fe20000000000 */
[----:B------:R-:W-:Y:S01]  /*8230*/  R2UR UR13, R12 ;  /* 0x000000000c0d72ca */ /* 0x000fe200000e0000 */
[----:B------:R-:W-:-:S04]  /*8240*/  UMOV UR10, URZ ;  /* 0x0000003f000a7c82 */ /* 0x000fc80008000000 */
[----:B------:R-:W-:Y:S02]  /*8250*/  UIADD3 UR8, UR8, 0xe000, URZ ;  /* 0x0000e00008087890 */ /* 0x000fe4000fffe03f */
[----:B------:R-:W-:-:S09]  /*8260*/  UIADD3 UR9, UR9, 0x13230, URZ ;  /* 0x0001323009097890 */ /* 0x000fd2000fffe03f */
[----:B------:R1:W-:Y:S02]  /*8270*/  UTMALDG.4D [UR8], [UR4], desc[UR6] ;  /* 0x00000608040075b4 */ /* 0x0003e40008019000 */
[----:B-1----:R-:W-:Y:S01]  /*8280*/  NOP ;  /* 0x0000000000007918 */ /* 0x002fe20000000000 */
.L_x_42:
[----:B------:R-:W-:Y:S05]  /*8290*/  WARPSYNC.ALL ;  /* 0x0000000000007948 */ /* 0x000fea0003800000 */
[----:B------:R-:W-:Y:S01]  /*82a0*/  ELECT P0, URZ, PT ;  /* 0x00000000003f782f */ /* 0x000fe20003800000 */
[----:B------:R-:W-:Y:S01]  /*82b0*/  BAR.SYNC.DEFER_BLOCKING 0x8, 0x1a0 ;  /* 0x0206800000007b1d */ /* 0x000fe20000010000 */
[----:B------:R-:W-:Y:S02]  /*82c0*/  UIADD3 UR4, UP0, UR52, 0x270, URZ ;  /* 0x0000027034047890 */ /* 0x000fe4000ff1e03f */
[----:B------:R-:W-:Y:S02]  /*82d0*/  UIADD3 UR8, UR40, 0xb000, URZ ;  /* 0x0000b00028087890 */ /* 0x000fe4000fffe03f */
[----:B------:R-:W-:-:S02]  /*82e0*/  UIADD3 UR9, UR40, 0x13200, URZ ;  /* 0x0001320028097890 */ /* 0x000fc4000fffe03f */
[----:B------:R-:W-:Y:S01]  /*82f0*/  UIADD3.X UR5, URZ, UR53, URZ, UP0, !UPT ;  /* 0x000000353f057290 */ /* 0x000fe200087fe43f */
[----:B------:R-:W-:Y:S01]  /*8300*/  UMOV UR6, 0x0 ;  /* 0x0000000000067882 */ /* 0x000fe20000000000 */
[----:B------:R-:W-:Y:S01]  /*8310*/  UMOV UR7, 0x12f00000 ;  /* 0x12f0000000077882 */ /* 0x000fe20000000000 */
[----:B------:R-:W-:Y:S02]  /*8320*/  UMOV UR10, URZ ;  /* 0x0000003f000a7c82 */ /* 0x000fe40008000000 */
[----:B------:R-:W-:Y:S01]  /*8330*/  @P0 R2UR UR11, R8 ;  /* 0x00000000080b02ca */ /* 0x000fe200000e0000 */
[----:B------:R-:W-:Y:S01]  /*8340*/  @P0 IMAD.MOV.U32 R4, RZ, RZ, 0x3000 ;  /* 0x00003000ff040424 */ /* 0x000fe200078e00ff */
[----:B------:R-:W-:Y:S01]  /*8350*/  UMOV UR12, UR38 ;  /* 0x00000026000c7c82 */ /* 0x000fe20008000000 */
[----:B------:R-:W-:Y:S02]  /*8360*/  UMOV UR13, UR39 ;  /* 0x00000027000d7c82 */ /* 0x000fe40008000000 */
[----:B------:R1:W-:Y:S08]  /*8370*/  @P0 SYNCS.ARRIVE.TRANS64 RZ, [UR40+0x13200], R4 ;  /* 0x01320004ffff09a7 */ /* 0x0003f00008000028 */
[----:B------:R1:W-:Y:S02]  /*8380*/  UTMALDG.4D [UR8], [UR4], desc[UR6] ;  /* 0x00000608040075b4 */ /* 0x0003e40008019000 */
[----:B-1----:R-:W-:Y:S01]  /*8390*/  NOP ;  /* 0x0000000000007918 */ /* 0x002fe20000000000 */
.L_x_40:
[----:B------:R-:W-:-:S06]  /*83a0*/  ULOP3.LUT UR4, UR47, 0x1, URZ, 0xc, !UPT ;  /* 0x000000012f047892 */ /* 0x000fcc000f8e0c3f */
[----:B------:R-:W-:-:S05]  /*83b0*/  IMAD.U32 R4, RZ, RZ, UR4 ;  /* 0x00000004ff047e24 */ /* 0x000fca000f8e00ff */
[----:B------:R-:W-:-:S04]  /*83c0*/  SHF.L.U32 R4, R4, 0x1f, RZ ;  /* 0x0000001f04047819 */ /* 0x000fc800000006ff */
[----:B------:R-:W5:Y:S02]  /*83d0*/  SYNCS.PHASECHK.TRANS64.TRYWAIT P0, [UR40+0x13220], R4 ;  /* 0x01322004ff0075a7 */ /* 0x000f640008000168 */
[----:B-----5:R-:W-:Y:S05]  /*83e0*/  @!P0 BRA `(.L_x_48) ;  /* 0x0000001400a08947 */ /* 0x020fea0003800000 */
.L_x_98:
[----:B------:R-:W-:-:S06]  /*83f0*/  UISETP.GE.AND UP0, UPT, UR42, 0xa1, UPT ;  /* 0x000000a12a00788c */ /* 0x000fcc000bf06270 */
[----:B------:R-:W-:-:S13]  /*8400*/  PLOP3.LUT P0, PT, PT, PT, UP0, 0x80, 0x0 ;  /* 0x000000000000781c */ /* 0x000fda0003f0f008 */
[----:B------:R-:W-:Y:S05]  /*8410*/  @!P0 BRA `(.L_x_49) ;  /* 0x0000000800b48947 */ /* 0x000fea0003800000 */
[----:B------:R-:W-:Y:S01]  /*8420*/  UIADD3 UR4, UR41, -0x2, URZ ;  /* 0xfffffffe29047890 */ /* 0x000fe2000fffe03f */
[----:B----4-:R-:W-:Y:S02]  /*8430*/  IMAD.MOV.U32 R6, RZ, RZ, R16 ;  /* 0x000000ffff067224 */ /* 0x010fe400078e0010 */
[----:B------:R-:W-:-:S03]  /*8440*/  IMAD.MOV.U32 R7, RZ, RZ, R19 ;  /* 0x000000ffff077224 */ /* 0x000fc600078e0013 */
[----:B------:R-:W-:-:S07]  /*8450*/  IMAD.U32 R14, RZ, RZ, UR4 ;  /* 0x00000004ff0e7e24 */ /* 0x000fce000f8e00ff */
.L_x_69:
[----:B------:R-:W-:Y:S01]  /*8460*/  VIADD R19, R7, 0x1 ;  /* 0x0000000107137836 */ /* 0x000fe20000000000 */
[----:B------:R-:W-:Y:S04]  /*8470*/  BSSY B0, `(.L_x_50) ;  /* 0x0000060000007945 */ /* 0x000fe80003800000 */
[----:B------:R-:W-:-:S04]  /*8480*/  ISETP.NE.AND P0, PT, R19, 0x2, PT ;  /* 0x000000021300780c */ /* 0x000fc80003f05270 */
[----:B------:R-:W-:Y:S02]  /*8490*/  SEL R5, RZ, 0x1, P0 ;  /* 0x00000001ff057807 */ /* 0x000fe40000000000 */
[----:B------:R-:W-:Y:S02]  /*84a0*/  SEL R19, R19, RZ, P0 ;  /* 0x000000ff13137207 */ /* 0x000fe40000000000 */
[----:B------:R-:W-:Y:S01]  /*84b0*/  LOP3.LUT R16, R6, R5, RZ, 0x3c, !PT ;  /* 0x0000000506107212 */ /* 0x000fe200078e3cff */
[----:B--23--:R-:W-:Y:S06]  /*84c0*/  @!P6 BRA `(.L_x_51) ;  /* 0x000000040068e947 */ /* 0x00cfec0003800000 */
[----:B------:R-:W-:Y:S01]  /*84d0*/  LEA R8, R19, UR40, 0x3 ;  /* 0x0000002813087c11 */ /* 0x000fe2000f8e18ff */
[----:B--23--:R-:W-:Y:S01]  /*84e0*/  IMAD.MOV.U32 R11, RZ, RZ, R14 ;  /* 0x000000ffff0b7224 */ /* 0x00cfe200078e000e */
[----:B------:R-:W-:Y:S01]  /*84f0*/  SHF.L.U32 R9, R16, 0x1f, RZ ;  /* 0x0000001f10097819 */ /* 0x000fe200000006ff */
[----:B------:R-:W-:Y:S06]  /*8500*/  @!P1 BRA `(.L_x_52) ;  /* 0x00000000004c9947 */ /* 0x000fec0003800000 */
[----:B------:R-:W2:Y:S01]  /*8510*/  LDC R11, c[0x0][0x41c] ;  /* 0x00010700ff0b7b82 */ /* 0x000ea20000000800 */
[----:B------:R-:W-:Y:S01]  /*8520*/  IMAD.MOV.U32 R15, RZ, RZ, R14 ;  /* 0x000000ffff0f7224 */ /* 0x000fe200078e000e */
[----:B------:R-:W-:Y:S01]  /*8530*/  ULDC.64 UR4, c[0x0][0x408] ;  /* 0x0001020000047ab9 */ /* 0x000fe20000000a00 */
[----:B--2---:R-:W-:-:S13]  /*8540*/  ISETP.NE.AND P0, PT, R11, 0x1, PT ;  /* 0x000000010b00780c */ /* 0x004fda0003f05270 */
[----:B------:R-:W2:Y:S02]  /*8550*/  @P0 LDC.64 R4, c[0x0][0x420] ;  /* 0x00010800ff040b82 */ /* 0x000ea40000000a00 */
[----:B--2---:R-:W-:-:S05]  /*8560*/  @P0 IMAD.HI.U32 R4, R14, R4, RZ ;  /* 0x000000040e040227 */ /* 0x004fca00078e00ff */
[----:B------:R-:W-:Y:S01]  /*8570*/  @P0 SHF.R.U32.HI R15, RZ, R5, R4 ;  /* 0x00000005ff0f0219 */ /* 0x000fe20000011604 */
[----:B------:R-:W-:-:S03]  /*8580*/  IMAD R4, R0, UR4, RZ ;  /* 0x0000000400047c24 */ /* 0x000fc6000f8e02ff */
[--C-:B------:R-:W-:Y:S01]  /*8590*/  SHF.R.S32.HI R5, RZ, 0x1f, R15.reuse ;  /* 0x0000001fff057819 */ /* 0x100fe2000001140f */
[----:B------:R-:W-:Y:S02]  /*85a0*/  IMAD R13, R3, UR5, R4 ;  /* 0x00000005030d7c24 */ /* 0x000fe4000f8e0204 */
[----:B------:R-:W-:-:S04]  /*85b0*/  IMAD.MOV.U32 R4, RZ, RZ, R15 ;  /* 0x000000ffff047224 */ /* 0x000fc800078e000f */
[----:B------:R-:W-:Y:S01]  /*85c0*/  IMAD.WIDE.U32 R4, R3, UR4, R4 ;  /* 0x0000000403047c25 */ /* 0x000fe2000f8e0004 */
[----:B------:R-:W-:-:S03]  /*85d0*/  ULDC.64 UR4, c[0x0][0x3f8] ;  /* 0x0000fe0000047ab9 */ /* 0x000fc60000000a00 */
[----:B------:R-:W-:Y:S01]  /*85e0*/  IMAD.IADD R5, R13, 0x1, R5 ;  /* 0x000000010d057824 */ /* 0x000fe200078e0205 */
[----:B------:R-:W-:-:S04]  /*85f0*/  LEA R12, P0, R4, UR4, 0x2 ;  /* 0x00000004040c7c11 */ /* 0x000fc8000f8010ff */
[----:B------:R-:W-:-:S05]  /*8600*/  LEA.HI.X R13, R4, UR5, R5, 0x2, P0 ;  /* 0x00000005040d7c11 */ /* 0x000fca00080f1405 */
[----:B------:R2:W5:Y:S01]  /*8610*/  LDG.E R12, desc[UR50][R12.64] ;  /* 0x000000320c0c7981 */ /* 0x000562000c1e1900 */
[----:B------:R-:W-:-:S04]  /*8620*/  IMAD.MOV R4, RZ, RZ, -R15 ;  /* 0x000000ffff047224 */ /* 0x000fc800078e0a0f */
[----:B------:R-:W-:-:S07]  /*8630*/  IMAD R11, R11, R4, R14 ;  /* 0x000000040b0b7224 */ /* 0x000fce00078e020e */
.L_x_52:
[----:B------:R-:W3:Y:S01]  /*8640*/  SYNCS.PHASECHK.TRANS64.TRYWAIT P0, [R8+URZ+0x13280], R9 ;  /* 0x01328009080075a7 */ /* 0x000ee2000800017f */
[----:B------:R-:W-:Y:S01]  /*8650*/  BSSY B1, `(.L_x_53) ;  /* 0x0000003000017945 */ /* 0x000fe20003800000 */
[----:B------:R-:W-:-:S03]  /*8660*/  ISETP.NE.AND P3, PT, R23, RZ, PT ;  /* 0x000000ff1700720c */ /* 0x000fc60003f65270 */
[----:B---3--:R-:W-:Y:S10]  /*8670*/  @!P0 BRA `(.L_x_54) ;  /* 0x0000001400148947 */ /* 0x008ff40003800000 */
.L_x_99:
[----:B------:R-:W-:Y:S05]  /*8680*/  BSYNC B1 ;  /* 0x0000000000017941 */ /* 0x000fea0003800000 */
.L_x_53:
[----:B------:R-:W-:Y:S04]  /*8690*/  BSSY B1, `(.L_x_55) ;  /* 0x0000007000017945 */ /* 0x000fe80003800000 */
[----:B------:R-:W-:Y:S05]  /*86a0*/  @P3 BRA `(.L_x_56) ;  /* 0x0000000000143947 */ /* 0x000fea0003800000 */
[----:B------:R-:W-:Y:S01]  /*86b0*/  ISETP.NE.AND P0, PT, R2, RZ, PT ;  /* 0x000000ff0200720c */ /* 0x000fe20003f05270 */
[----:B------:R-:W-:-:S04]  /*86c0*/  IMAD.MOV.U32 R5, RZ, RZ, 0x2800 ;  /* 0x00002800ff057424 */ /* 0x000fc800078e00ff */
[----:B------:R4:W-:Y:S08]  /*86d0*/  SYNCS.ARRIVE.TRANS64 RZ, [R8+URZ+0x13270], R5 ;  /* 0x0132700508ff79a7 */ /* 0x0009f0000800003f */
[----:B------:R-:W-:Y:S05]  /*86e0*/  @!P0 BRA `(.L_x_56) ;  /* 0x0000000000048947 */ /* 0x000fea0003800000 */
[----:B------:R-:W-:Y:S01]  /*86f0*/  BPT.TRAP 0x1 ;  /* 0x000000040000795c */ /* 0x000fe20000300000 */
.L_x_56:
[----:B------:R-:W-:Y:S05]  /*8700*/  BSYNC B1 ;  /* 0x0000000000017941 */ /* 0x000fea0003800000 */
.L_x_55:
[----:B--2---:R-:W-:Y:S01]  /*8710*/  IMAD.MOV.U32 R13, RZ, RZ, RZ ;  /* 0x000000ffff0d7224 */ /* 0x004fe200078e00ff */
[----:B------:R-:W-:Y:S01]  /*8720*/  R2UR UR12, R20 ;  /* 0x00000000140c72ca */ /* 0x000fe200000e0000 */
[----:B------:R-:W-:Y:S01]  /*8730*/  IMAD.U32 R10, RZ, RZ, UR40 ;  /* 0x00000028ff0a7e24 */ /* 0x000fe2000f8e00ff */
[----:B------:R-:W-:Y:S01]  /*8740*/  UIADD3 UR4, UP0, UR52, 0x470, URZ ;  /* 0x0000047034047890 */ /* 0x000fe2000ff1e03f */
[----:B------:R-:W-:Y:S01]  /*8750*/  PLOP3.LUT P0, PT, PT, PT, PT, 0x80, 0x0 ;  /* 0x000000000000781c */ /* 0x000fe20003f0f070 */
[----:B------:R-:W-:Y:S01]  /*8760*/  IMAD R11, R11, 0xa0, RZ ;  /* 0x000000a00b0b7824 */ /* 0x000fe200078e02ff */
[----:B------:R-:W-:Y:S01]  /*8770*/  R2UR UR10, R13 ;  /* 0x000000000d0a72ca */ /* 0x000fe200000e0000 */
[----:B------:R-:W-:Y:S01]  /*8780*/  IMAD R10, R19, 0x2800, R10 ;  /* 0x00002800130a7824 */ /* 0x000fe200078e020a */
[----:B------:R-:W-:Y:S01]  /*8790*/  UIADD3.X UR5, URZ, UR53, URZ, UP0, !UPT ;  /* 0x000000353f057290 */ /* 0x000fe200087fe43f */
[----:B----4-:R-:W-:Y:S01]  /*87a0*/  VIADD R5, R8, 0x13270 ;  /* 0x0001327008057836 */ /* 0x010fe20000000000 */
[----:B------:R-:W-:Y:S01]  /*87b0*/  UMOV UR6, 0x0 ;  /* 0x0000000000067882 */ /* 0x000fe20000000000 */
[----:B------:R-:W-:Y:S01]  /*87c0*/  VIADD R4, R10, 0x6000 ;  /* 0x000060000a047836 */ /* 0x000fe20000000000 */
[----:B------:R-:W-:-:S09]  /*87d0*/  UMOV UR7, 0x14f00000 ;  /* 0x14f0000000077882 */ /* 0x000fd20000000000 */
.L_x_57:
[----:B------:R-:W-:-:S13]  /*87e0*/  @P0 ELECT P4, URZ, PT ;  /* 0x00000000003f082f */ /* 0x000fda0003880000 */
[----:B-----5:R-:W-:Y:S02]  /*87f0*/  @P4 R2UR UR13, R12 ;  /* 0x000000000c0d42ca */ /* 0x020fe400000e0000 */
[----:B------:R-:W-:Y:S02]  /*8800*/  @P4 R2UR UR11, R11 ;  /* 0x000000000b0b42ca */ /* 0x000fe400000e0000 */
[----:B------:R-:W-:Y:S02]  /*8810*/  @P4 R2UR UR9, R5 ;  /* 0x00000000050942ca */ /* 0x000fe400000e0000 */
[----:B------:R-:W-:Y:S02]  /*8820*/  @P4 R2UR UR8, R4 ;  /* 0x00000000040842ca */ /* 0x000fe400000e0000 */
[----:B------:R-:W-:Y:S02]  /*8830*/  @P4 PLOP3.LUT P0, PT, P4, PT, PT, 0x8, 0x0 ;  /* 0x000000000000481c */ /* 0x000fe4000270e170 */
[----:B------:R-:W-:-:S09]  /*8840*/  PLOP3.LUT P4, PT, PT, PT, PT, 0x8, 0x0 ;  /* 0x000000000000781c */ /* 0x000fd20003f8e170 */
[----:B------:R2:W-:Y:S02]  /*8850*/  UTMALDG.4D [UR8], [UR4], desc[UR6] ;  /* 0x00000608040075b4 */ /* 0x0005e40008019000 */
[----:B--2---:R-:W-:Y:S05]  /*8860*/  @P0 BRA.U.ANY `(.L_x_57) ;  /* 0xfffffffd00dc0947 */ /* 0x004fea000393ffff */
[----:B------:R-:W2:Y:S01]  /*8870*/  SYNCS.PHASECHK.TRANS64.TRYWAIT P0, [R8+URZ+0x13240], R9 ;  /* 0x01324009080075a7 */ /* 0x000ea2000800017f */
[----:B------:R-:W-:Y:S04]  /*8880*/  BSSY B1, `(.L_x_58) ;  /* 0x0000002000017945 */ /* 0x000fe80003800000 */
[----:B--2---:R-:W-:Y:S05]  /*8890*/  @!P0 BRA `(.L_x_59) ;  /* 0x0000001000a08947 */ /* 0x004fea0003800000 */
.L_x_100:
[----:B------:R-:W-:Y:S05]  /*88a0*/  BSYNC B1 ;  /* 0x0000000000017941 */ /* 0x000fea0003800000 */
.L_x_58:
[----:B------:R-:W-:Y:S01]  /*88b0*/  BSSY B1, `(.L_x_60) ;  /* 0x0000009000017945 */ /* 0x000fe20003800000 */
[----:B------:R-:W-:Y:S02]  /*88c0*/  IMAD.MOV.U32 R4, RZ, RZ, 0x0 ;  /* 0x00000000ff047424 */ /* 0x000fe400078e00ff */
[----:B------:R-:W-:Y:S01]  /*88d0*/  IMAD.MOV.U32 R5, RZ, RZ, 0x14f00000 ;  /* 0x14f00000ff057424 */ /* 0x000fe200078e00ff */
[----:B------:R-:W-:Y:S06]  /*88e0*/  @P3 BRA `(.L_x_61) ;  /* 0x0000000000143947 */ /* 0x000fec0003800000 */
[----:B------:R-:W-:Y:S01]  /*88f0*/  ISETP.NE.AND P0, PT, R2, RZ, PT ;  /* 0x000000ff0200720c */ /* 0x000fe20003f05270 */
[----:B--23--:R-:W-:-:S04]  /*8900*/  IMAD.MOV.U32 R9, RZ, RZ, 0x2800 ;  /* 0x00002800ff097424 */ /* 0x00cfc800078e00ff */
[----:B------:R4:W-:Y:S08]  /*8910*/  SYNCS.ARRIVE.TRANS64 RZ, [R8+URZ+0x13230], R9 ;  /* 0x0132300908ff79a7 */ /* 0x0009f0000800003f */
[----:B------:R-:W-:Y:S05]  /*8920*/  @!P0 BRA `(.L_x_61) ;  /* 0x0000000000048947 */ /* 0x000fea0003800000 */
[----:B------:R-:W-:Y:S01]  /*8930*/  BPT.TRAP 0x1 ;  /* 0x000000040000795c */ /* 0x000fe20000300000 */
.L_x_61:
[----:B------:R-:W-:Y:S05]  /*8940*/  BSYNC B1 ;  /* 0x0000000000017941 */ /* 0x000fea0003800000 */
.L_x_60:
[----:B------:R-:W-:Y:S01]  /*8950*/  R2UR UR7, R5 ;  /* 0x00000000050772ca */ /* 0x000fe200000e0000 */
[----:B------:R-:W-:Y:S01]  /*8960*/  UIADD3 UR4, UP0, UR52, 0x370, URZ ;  /* 0x0000037034047890 */ /* 0x000fe2000ff1e03f */
[----:B------:R-:W-:Y:S01]  /*8970*/  R2UR UR10, R13 ;  /* 0x000000000d0a72ca */ /* 0x000fe200000e0000 */
[----:B--234-:R-:W-:Y:S01]  /*8980*/  VIADD R8, R8, 0x13230 ;  /* 0x0001323008087836 */ /* 0x01cfe20000000000 */
[----:B------:R-:W-:Y:S01]  /*8990*/  R2UR UR12, R20 ;  /* 0x00000000140c72ca */ /* 0x000fe200000e0000 */
[----:B------:R-:W-:Y:S01]  /*89a0*/  UIADD3.X UR5, URZ, UR53, URZ, UP0, !UPT ;  /* 0x000000353f057290 */ /* 0x000fe200087fe43f */
[----:B------:R-:W-:Y:S01]  /*89b0*/  R2UR UR6, R4 ;  /* 0x00000000040672ca */ /* 0x000fe200000e0000 */
[----:B------:R-:W-:Y:S01]  /*89c0*/  VIADD R4, R10, 0xe000 ;  /* 0x0000e0000a047836 */ /* 0x000fe20000000000 */
[----:B------:R-:W-:-:S13]  /*89d0*/  PLOP3.LUT P0, PT, PT, PT, PT, 0x80, 0x0 ;  /* 0x000000000000781c */ /* 0x000fda0003f0f070 */
.L_x_62:
[----:B------:R-:W-:-:S13]  /*89e0*/  @P0 ELECT P3, URZ, PT ;  /* 0x00000000003f082f */ /* 0x000fda0003860000 */
[----:B------:R-:W-:Y:S02]  /*89f0*/  @P3 R2UR UR13, R12 ;  /* 0x000000000c0d32ca */ /* 0x000fe400000e0000 */
[----:B------:R-:W-:Y:S02]  /*8a00*/  @P3 R2UR UR11, R11 ;  /* 0x000000000b0b32ca */ /* 0x000fe400000e0000 */
[----:B------:R-:W-:Y:S02]  /*8a10*/  @P3 R2UR UR9, R8 ;  /* 0x00000000080932ca */ /* 0x000fe400000e0000 */
[----:B------:R-:W-:Y:S02]  /*8a20*/  @P3 R2UR UR8, R4 ;  /* 0x00000000040832ca */ /* 0x000fe400000e0000 */
[----:B------:R-:W-:Y:S02]  /*8a30*/  @P3 PLOP3.LUT P0, PT, P3, PT, PT, 0x8, 0x0 ;  /* 0x000000000000381c */ /* 0x000fe40001f0e170 */
[----:B------:R-:W-:-:S09]  /*8a40*/  PLOP3.LUT P3, PT, PT, PT, PT, 0x8, 0x0 ;  /* 0x000000000000781c */ /* 0x000fd20003f6e170 */
[----:B------:R4:W-:Y:S02]  /*8a50*/  UTMALDG.4D [UR8], [UR4], desc[UR6] ;  /* 0x00000608040075b4 */ /* 0x0009e40008019000 */
[----:B----4-:R-:W-:Y:S05]  /*8a60*/  @P0 BRA.U.ANY `(.L_x_62) ;  /* 0xfffffffd00dc0947 */ /* 0x010fea000393ffff */
.L_x_51:
[----:B------:R-:W-:Y:S05]  /*8a70*/  BSYNC B0 ;  /* 0x0000000000007941 */ /* 0x000fea0003800000 */
.L_x_50:
[----:B------:R-:W-:-:S06]  /*8a80*/  UISETP.NE.AND UP0, UPT, UR43, 0x3, UPT ;  /* 0x000000032b00788c */ /* 0x000fcc000bf05270 */
[----:B------:R-:W-:-:S13]  /*8a90*/  PLOP3.LUT P0, PT, PT, PT, UP0, 0x80, 0x0 ;  /* 0x000000000000781c */ /* 0x000fda0003f0f008 */
[----:B------:R-:W-:Y:S05]  /*8aa0*/  @!P0 BRA `(.L_x_63) ;  /* 0x0000000000048947 */ /* 0x000fea0003800000 */
[----:B------:R-:W-:Y:S01]  /*8ab0*/  BPT.TRAP 0x1 ;  /* 0x000000040000795c */ /* 0x000fe20000300000 */
.L_x_63:
[----:B------:R-:W-:Y:S01]  /*8ac0*/  LOP3.LUT R4, R6, 0x1, RZ, 0x3c, !PT ;  /* 0x0000000106047812 */ /* 0x000fe200078e3cff */
[----:B------:R-:W-:Y:S01]  /*8ad0*/  IMAD.U32 R5, RZ, RZ, UR48 ;  /* 0x00000030ff057e24 */ /* 0x000fe2000f8e00ff */
[----:B------:R-:W-:Y:S01]  /*8ae0*/  LEA R13, R7, UR40, 0x3 ;  /* 0x00000028070d7c11 */ /* 0x000fe2000f8e18ff */
[----:B------:R-:W-:Y:S01]  /*8af0*/  BSSY B0, `(.L_x_64) ;  /* 0x0000005000007945 */ /* 0x000fe20003800000 */
[----:B------:R-:W-:Y:S02]  /*8b00*/  SHF.L.U32 R4, R4, 0x1f, RZ ;  /* 0x0000001f04047819 */ /* 0x000fe400000006ff */
[----:B------:R-:W-:Y:S02]  /*8b10*/  ISETP.NE.AND P0, PT, R5, 0x3, PT ;  /* 0x000000030500780c */ /* 0x000fe40003f05270 */
[----:B------:R-:W4:Y:S02]  /*8b20*/  SYNCS.PHASECHK.TRANS64.TRYWAIT P3, [R13+URZ+0x13270], R4 ;  /* 0x013270040d0075a7 */ /* 0x000f24000806017f */
[----:B----4-:R-:W-:Y:S09]  /*8b30*/  @!P3 BRA `(.L_x_65) ;  /* 0x00000010000cb947 */ /* 0x010ff20003800000 */
.L_x_101:
[----:B------:R-:W-:Y:S05]  /*8b40*/  BSYNC B0 ;  /* 0x0000000000007941 */ /* 0x000fea0003800000 */
.L_x_64:
[----:B------:R-:W-:Y:S05]  /*8b50*/  @!P0 BRA `(.L_x_66) ;  /* 0x0000000000048947 */ /* 0x000fea0003800000 */
[----:B------:R-:W-:Y:S01]  /*8b60*/  BPT.TRAP 0x1 ;  /* 0x000000040000795c */ /* 0x000fe20000300000 */
.L_x_66:
[----:B----4-:R-:W-:Y:S01]  /*8b70*/  SHF.L.U32 R4, R6, 0x1f, RZ ;  /* 0x0000001f06047819 */ /* 0x010fe200000006ff */
[----:B--23--:R-:W-:-:S03]  /*8b80*/  IMAD R10, R7, 0x2800, RZ ;  /* 0x00002800070a7824 */ /* 0x00cfc600078e02ff */
[----:B------:R-:W2:Y:S02]  /*8b90*/  SYNCS.PHASECHK.TRANS64.TRYWAIT P3, [R13+URZ+0x13260], R4 ;  /* 0x013260040d0075a7 */ /* 0x000ea4000806017f */
[----:B------:R-:W-:Y:S01]  /*8ba0*/  LOP3.LUT R21, R10, R18, RZ, 0xfc, !PT ;  /* 0x000000120a157212 */ /* 0x000fe200078efcff */
[----:B--2---:R-:W-:Y:S06]  /*8bb0*/  @!P3 BRA `(.L_x_67) ;  /* 0x000000100000b947 */ /* 0x004fec0003800000 */
.L_x_102:
[----:B------:R-:W-:Y:S05]  /*8bc0*/  WARPSYNC.ALL ;  /* 0x0000000000007948 */ /* 0x000fea0003800000 */
[----:B--2---:R-:W2:Y:S01]  /*8bd0*/  LDSM.16.MT88.4 R4, [R21+UR40+0x6000] ;  /* 0x006000281504783b */ /* 0x004ea20008004200 */
[----:B------:R-:W-:-:S05]  /*8be0*/  LOP3.LUT R15, R10, R17, RZ, 0xfc, !PT ;  /* 0x000000110a0f7212 */ /* 0x000fca00078efcff */
[----:B------:R-:W-:Y:S01]  /*8bf0*/  VIADD R15, R15, UR40 ;  /* 0x000000280f0f7c36 */ /* 0x000fe20008000000 */
[C-C-:B--2---:R-:W-:Y:S02]  /*8c00*/  PRMT R8, R4.reuse, 0x6420, R5.reuse ;  /* 0x0000642004087816 */ /* 0x144fe40000000005 */
[----:B------:R-:W-:Y:S02]  /*8c10*/  PRMT R9, R4, 0x7531, R5 ;  /* 0x0000753104097816 */ /* 0x000fe40000000005 */
[C-C-:B------:R-:W-:Y:S02]  /*8c20*/  PRMT R10, R6.reuse, 0x6420, R7.reuse ;  /* 0x00006420060a7816 */ /* 0x140fe40000000007 */
[----:B------:R-:W-:-:S05]  /*8c30*/  PRMT R11, R6, 0x7531, R7 ;  /* 0x00007531060b7816 */ /* 0x000fca0000000007 */
[----:B------:R-:W-:Y:S04]  /*8c40*/  STSM.16.M88.4 [R15+0x1000], R8 ;  /* 0x001000080f007844 */ /* 0x000fe80000000200 */
[----:B------:R-:W2:Y:S02]  /*8c50*/  LDSM.16.MT88.4 R4, [R21+UR40+0x6800] ;  /* 0x006800281504783b */ /* 0x000ea40008004200 */
[C-C-:B--2---:R-:W-:Y:S02]  /*8c60*/  PRMT R8, R4.reuse, 0x6420, R5.reuse ;  /* 0x0000642004087816 */ /* 0x144fe40000000005 */
[----:B------:R-:W-:Y:S02]  /*8c70*/  PRMT R9, R4, 0x7531, R5 ;  /* 0x0000753104097816 */ /* 0x000fe40000000005 */
[----:B------:R-:W-:-:S02]  /*8c80*/  PRMT R10, R6, 0x6420, R7 ;  /* 0x00006420060a7816 */ /* 0x000fc40000000007 */
        /* <DEDUP_REMOVED lines=19> */
[----:B------:R2:W-:Y:S01]  /*8dc0*/  STSM.16.M88.4 [R15+0x3000], R8 ;  /* 0x003000080f007844 */ /* 0x0005e20000000200 */
[----:B------:R-:W-:Y:S01]  /*8dd0*/  @!PT LDS RZ, [RZ] ;  /* 0x00000000fffff984 */ /* 0x000fe20000000800 */
[----:B------:R-:W-:Y:S01]  /*8de0*/  @!PT LDS RZ, [RZ] ;  /* 0x00000000fffff984 */ /* 0x000fe20000000800 */
[----:B------:R-:W-:Y:S01]  /*8df0*/  @!PT LDS RZ, [RZ] ;  /* 0x00000000fffff984 */ /* 0x000fe20000000800 */
[----:B------:R-:W-:Y:S01]  /*8e00*/  @!PT LDS RZ, [RZ] ;  /* 0x00000000fffff984 */ /* 0x000fe20000000800 */
[----:B------:R3:W-:Y:S06]  /*8e10*/  MEMBAR.ALL.CTA ;  /* 0x0000000000007992 */ /* 0x0007ec0000008000 */
[----:B---3--:R-:W3:Y:S01]  /*8e20*/  FENCE.VIEW.ASYNC.S ;  /* 0x00000000000073c6 */ /* 0x008ee20000000000 */
[----:B------:R-:W-:Y:S05]  /*8e30*/  @!P0 BRA `(.L_x_68) ;  /* 0x0000000000048947 */ /* 0x000fea0003800000 */
[----:B------:R-:W-:Y:S01]  /*8e40*/  BPT.TRAP 0x1 ;  /* 0x000000040000795c */ /* 0x000fe20000300000 */
.L_x_68:
[----:B---3--:R3:W-:Y:S01]  /*8e50*/  SYNCS.ARRIVE.TRANS64.A1T0 RZ, [R13+URZ+0x13250], RZ ;  /* 0x013250ff0dff79a7 */ /* 0x0087e2000810003f */
[----:B------:R-:W-:Y:S01]  /*8e60*/  BAR.SYNC.DEFER_BLOCKING 0x2, 0x80 ;  /* 0x0082000000007b1d */ /* 0x000fe20000010000 */
[C---:B------:R-:W-:Y:S01]  /*8e70*/  ISETP.GT.AND P0, PT, R14.reuse, RZ, PT ;  /* 0x000000ff0e00720c */ /* 0x040fe20003f04270 */
[----:B------:R-:W-:Y:S02]  /*8e80*/  @!P2 VIADD R4, R13, 0x13280 ;  /* 0x000132800d04a836 */ /* 0x000fe40000000000 */
[----:B------:R-:W-:Y:S02]  /*8e90*/  VIADD R14, R14, 0xffffffff ;  /* 0xffffffff0e0e7836 */ /* 0x000fe40000000000 */
[----:B------:R-:W-:Y:S01]  /*8ea0*/  IMAD.MOV.U32 R6, RZ, RZ, R16 ;  /* 0x000000ffff067224 */ /* 0x000fe200078e0010 */
[----:B------:R-:W-:Y:S01]  /*8eb0*/  @!P2 PRMT R4, RZ, 0x654, R4 ;  /* 0x00000654ff04a816 */ /* 0x000fe20000000004 */
[----:B------:R-:W-:-:S03]  /*8ec0*/  IMAD.MOV.U32 R7, RZ, RZ, R19 ;  /* 0x000000ffff077224 */ /* 0x000fc600078e0013 */
[----:B------:R3:W-:Y:S03]  /*8ed0*/  @!P2 SYNCS.ARRIVE.TRANS64.RED.A1T0 RZ, [R4+URZ], RZ ;  /* 0x000000ff04ffa9a7 */ /* 0x0007e6000810043f */
[----:B------:R-:W-:Y:S05]  /*8ee0*/  @P0 BRA `(.L_x_69) ;  /* 0xfffffff4005c0947 */ /* 0x000fea000383ffff */
.L_x_49:
[----:B------:R-:W-:-:S06]  /*8ef0*/  UISETP.NE.AND UP0, UPT, UR43, 0x3, UPT ;  /* 0x000000032b00788c */ /* 0x000fcc000bf05270 */
[----:B------:R-:W-:-:S13]  /*8f00*/  PLOP3.LUT P0, PT, PT, PT, UP0, 0x80, 0x0 ;  /* 0x000000000000781c */ /* 0x000fda0003f0f008 */
[----:B------:R-:W-:Y:S05]  /*8f10*/  @!P0 BRA `(.L_x_70) ;  /* 0x0000000000048947 */ /* 0x000fea0003800000 */
[----:B------:R-:W-:Y:S01]  /*8f20*/  BPT.TRAP 0x1 ;  /* 0x000000040000795c */ /* 0x000fe20000300000 */
.L_x_70:
[----:B------:R-:W-:Y:S01]  /*8f30*/  LOP3.LUT R3, R16, 0x1, RZ, 0x3c, !PT ;  /* 0x0000000110037812 */ /* 0x000fe200078e3cff */
[----:B---3--:R-:W-:Y:S01]  /*8f40*/  IMAD.U32 R4, RZ, RZ, UR48 ;  /* 0x00000030ff047e24 */ /* 0x008fe2000f8e00ff */
[----:B------:R-:W-:Y:S01]  /*8f50*/  LEA R0, R19, UR40, 0x3 ;  /* 0x0000002813007c11 */ /* 0x000fe2000f8e18ff */
[----:B------:R-:W-:Y:S01]  /*8f60*/  BSSY B0, `(.L_x_71) ;  /* 0x0000005000007945 */ /* 0x000fe20003800000 */
[----:B------:R-:W-:Y:S02]  /*8f70*/  SHF.L.U32 R3, R3, 0x1f, RZ ;  /* 0x0000001f03037819 */ /* 0x000fe400000006ff */
[----:B------:R-:W-:Y:S02]  /*8f80*/  ISETP.NE.AND P1, PT, R4, 0x3, PT ;  /* 0x000000030400780c */ /* 0x000fe40003f25270 */
[----:B------:R-:W3:Y:S02]  /*8f90*/  SYNCS.PHASECHK.TRANS64.TRYWAIT P0, [R0+URZ+0x13270], R3 ;  /* 0x01327003000075a7 */ /* 0x000ee4000800017f */
[----:B---3--:R-:W-:Y:S09]  /*8fa0*/  @!P0 BRA `(.L_x_72) ;  /* 0x0000000c00188947 */ /* 0x008ff20003800000 */
.L_x_103:
[----:B------:R-:W-:Y:S05]  /*8fb0*/  BSYNC B0 ;  /* 0x0000000000007941 */ /* 0x000fea0003800000 */
.L_x_71:
[----:B------:R-:W-:Y:S05]  /*8fc0*/  @!P1 BRA `(.L_x_73) ;  /* 0x0000000000049947 */ /* 0x000fea0003800000 */
[----:B------:R-:W-:Y:S01]  /*8fd0*/  BPT.TRAP 0x1 ;  /* 0x000000040000795c */ /* 0x000fe20000300000 */
.L_x_73:
[----:B------:R-:W-:Y:S01]  /*8fe0*/  SHF.L.U32 R5, R16, 0x1f, RZ ;  /* 0x0000001f10057819 */ /* 0x000fe200000006ff */
[----:B---3--:R-:W-:-:S03]  /*8ff0*/  IMAD R3, R19, 0x2800, RZ ;  /* 0x0000280013037824 */ /* 0x008fc600078e02ff */
[----:B------:R-:W3:Y:S02]  /*9000*/  SYNCS.PHASECHK.TRANS64.TRYWAIT P0, [R0+URZ+0x13260], R5 ;  /* 0x01326005000075a7 */ /* 0x000ee4000800017f */
[----:B------:R-:W-:Y:S01]  /*9010*/  LOP3.LUT R12, R3, R18, RZ, 0xfc, !PT ;  /* 0x00000012030c7212 */ /* 0x000fe200078efcff */
[----:B---3--:R-:W-:Y:S06]  /*9020*/  @!P0 BRA `(.L_x_74) ;  /* 0x0000000c000c8947 */ /* 0x008fec0003800000 */
.L_x_104:
[----:B------:R-:W-:Y:S05]  /*9030*/  WARPSYNC.ALL ;  /* 0x0000000000007948 */ /* 0x000fea0003800000 */
[----:B---34-:R-:W2:Y:S01]  /*9040*/  LDSM.16.MT88.4 R4, [R12+UR40+0x6000] ;  /* 0x006000280c04783b */ /* 0x018ea20008004200 */
        /* <DEDUP_REMOVED lines=39> */
.L_x_75:
[----:B------:R-:W4:Y:S01]  /*92c0*/  LDC R4, c[0x0][0xda4] ;  /* 0x00036900ff047b82 */ /* 0x000f220000000800 */
[----:B------:R-:W-:Y:S01]  /*92d0*/  UIADD3 UR49, UR44, UR49, URZ ;  /* 0x000000312c317290 */ /* 0x000fe2000fffe03f */
[----:B--2---:R-:W-:Y:S01]  /*92e0*/  @!P2 VIADD R3, R0, 0x13280 ;  /* 0x000132800003a836 */ /* 0x004fe20000000000 */
[----:B------:R-:W-:Y:S01]  /*92f0*/  UIADD3 UR47, UR47, 0x1, URZ ;  /* 0x000000012f2f7890 */ /* 0x000fe2000fffe03f */
[----:B------:R-:W-:-:S03]  /*9300*/  VIADD R19, R19, 0x1 ;  /* 0x0000000113137836 */ /* 0x000fc60000000000 */
[----:B------:R-:W-:Y:S01]  /*9310*/  @!P2 PRMT R3, RZ, 0x654, R3 ;  /* 0x00000654ff03a816 */ /* 0x000fe20000000003 */
[----:B---3--:R-:W-:Y:S01]  /*9320*/  SYNCS.ARRIVE.TRANS64.A1T0 RZ, [R0+URZ+0x13250], RZ ;  /* 0x013250ff00ff79a7 */ /* 0x008fe2000810003f */
[----:B------:R-:W-:Y:S01]  /*9330*/  BAR.SYNC.DEFER_BLOCKING 0x2, 0x80 ;  /* 0x0082000000007b1d */ /* 0x000fe20000010000 */
[----:B------:R-:W-:-:S04]  /*9340*/  ISETP.NE.AND P0, PT, R19, 0x2, PT ;  /* 0x000000021300780c */ /* 0x000fc80003f05270 */
[----:B------:R-:W-:Y:S02]  /*9350*/  SEL R19, R19, RZ, P0 ;  /* 0x000000ff13137207 */ /* 0x000fe40000000000 */
[----:B----4-:R-:W-:Y:S01]  /*9360*/  ISETP.LE.AND P1, PT, R4, UR49, PT ;  /* 0x0000003104007c0c */ /* 0x010fe2000bf23270 */
[----:B------:R2:W-:Y:S02]  /*9370*/  @!P2 SYNCS.ARRIVE.TRANS64.RED.A1T0 RZ, [R3+URZ], RZ ;  /* 0x000000ff03ffa9a7 */ /* 0x0005e4000810043f */
[----:B--2---:R-:W-:-:S04]  /*9380*/  SEL R3, RZ, 0x1, P0 ;  /* 0x00000001ff037807 */ /* 0x004fc80000000000 */
[----:B------:R-:W-:-:S06]  /*9390*/  LOP3.LUT R16, R16, R3, RZ, 0x3c, !PT ;  /* 0x0000000310107212 */ /* 0x000fcc00078e3cff */
[----:B------:R-:W-:Y:S05]  /*93a0*/  @!P1 BRA `(.L_x_76) ;  /* 0xffffffe000449947 */ /* 0x000fea000383ffff */
[----:B------:R-:W-:-:S12]  /*93b0*/  ULOP3.LUT UR47, UR47, 0x1, URZ, 0xc, !UPT ;  /* 0x000000012f2f7892 */ /* 0x000fd8000f8e0c3f */
.L_x_34:
[----:B------:R-:W2:Y:S01]  /*93c0*/  S2R R3, SR_CgaCtaId ;  /* 0x0000000000037919 */ /* 0x000ea20000008800 */
[----:B------:R-:W-:Y:S01]  /*93d0*/  MOV R0, 0x400 ;  /* 0x0000040000007802 */ /* 0x000fe20000000f00 */
[----:B------:R-:W-:-:S03]  /*93e0*/  IMAD.U32 R2, RZ, RZ, UR47 ;  /* 0x0000002fff027e24 */ /* 0x000fc6000f8e00ff */
[----:B--2---:R-:W-:Y:S02]  /*93f0*/  LEA R6, R3, R0, 0x18 ;  /* 0x0000000003067211 */ /* 0x004fe400078ec0ff */
[----:B------:R-:W-:-:S04]  /*9400*/  SHF.L.U32 R0, R2, 0x1f, RZ ;  /* 0x0000001f02007819 */ /* 0x000fc800000006ff */
[----:B------:R-:W2:Y:S02]  /*9410*/  SYNCS.PHASECHK.TRANS64.TRYWAIT P0, [R6+URZ+0x13220], R0 ;  /* 0x01322000060075a7 */ /* 0x000ea4000800017f */
[----:B--2---:R-:W-:Y:S05]  /*9420*/  @!P0 BRA `(.L_x_77) ;  /* 0x0000000800208947 */ /* 0x004fea0003800000 */
.L_x_105:
[----:B-1----:R-:W1:Y:S02]  /*9430*/  SHFL.IDX PT, R22, R22, RZ, 0x1f ;  /* 0x00001fff16167589 */ /* 0x002e6400000e0000 */
[----:B-1----:R-:W-:-:S13]  /*9440*/  ISETP.NE.AND P0, PT, R22, RZ, PT ;  /* 0x000000ff1600720c */ /* 0x002fda0003f05270 */
[----:B------:R-:W-:Y:S05]  /*9450*/  @P0 EXIT ;  /* 0x000000000000094d */ /* 0x000fea0003800000 */
[----:B------:R-:W-:Y:S01]  /*9460*/  ELECT P0, URZ, PT ;  /* 0x00000000003f782f */ /* 0x000fe20003800000 */
[----:B------:R-:W-:-:S12]  /*9470*/  BSSY B0, `(.L_x_78) ;  /* 0x0000027000007945 */ /* 0x000fd80003800000 */
[----:B------:R-:W-:Y:S05]  /*9480*/  @!P0 BRA `(.L_x_79) ;  /* 0x0000000000948947 */ /* 0x000fea0003800000 */
[----:B------:R-:W-:-:S06]  /*9490*/  ULOP3.LUT UR4, UR46, 0x2, URZ, 0xfc, !UPT ;  /* 0x000000022e047892 */ /* 0x000fcc000f8efc3f */
[----:B--2---:R-:W-:-:S05]  /*94a0*/  IMAD.U32 R0, RZ, RZ, UR4 ;  /* 0x00000004ff007e24 */ /* 0x004fca000f8e00ff */
[----:B------:R-:W-:-:S13]  /*94b0*/  ISETP.NE.AND P0, PT, R0, 0x3, PT ;  /* 0x000000030000780c */ /* 0x000fda0003f05270 */
[----:B------:R-:W-:Y:S05]  /*94c0*/  @!P0 BRA `(.L_x_80) ;  /* 0x0000000000048947 */ /* 0x000fea0003800000 */
[----:B------:R-:W-:Y:S01]  /*94d0*/  BPT.TRAP 0x1 ;  /* 0x000000040000795c */ /* 0x000fe20000300000 */
.L_x_80:
[----:B------:R-:W-:Y:S01]  /*94e0*/  VIADD R0, R6, 0x13240 ;  /* 0x0001324006007836 */ /* 0x000fe20000000000 */
[----:B------:R-:W-:Y:S01]  /*94f0*/  SHF.L.U32 R4, R16, 0x1f, RZ ;  /* 0x0000001f10047819 */ /* 0x000fe200000006ff */
[C---:B------:R-:W-:Y:S02]  /*9500*/  VIADD R2, R19.reuse, 0x1 ;  /* 0x0000000113027836 */ /* 0x040fe40000000000 */
[----:B------:R-:W-:-:S03]  /*9510*/  IMAD R5, R19, 0x8, R0 ;  /* 0x0000000813057824 */ /* 0x000fc600078e0200 */
[C---:B------:R-:W-:Y:S01]  /*9520*/  ISETP.NE.AND P2, PT, R2.reuse, 0x2, PT ;  /* 0x000000020200780c */ /* 0x040fe20003f45270 */
[----:B------:R-:W1:Y:S03]  /*9530*/  SYNCS.PHASECHK.TRANS64.TRYWAIT P1, [R5+URZ], R4 ;  /* 0x00000004050075a7 */ /* 0x000e66000802017f */
[----:B------:R-:W-:Y:S02]  /*9540*/  SEL R3, RZ, 0x1, P2 ;  /* 0x00000001ff037807 */ /* 0x000fe40001000000 */
[----:B------:R-:W-:Y:S02]  /*9550*/  SEL R7, R2, RZ, P2 ;  /* 0x000000ff02077207 */ /* 0x000fe40001000000 */
[----:B------:R-:W-:-:S03]  /*9560*/  LOP3.LUT R3, R16, R3, RZ, 0x3c, !PT ;  /* 0x0000000310037212 */ /* 0x000fc600078e3cff */
[----:B------:R-:W-:Y:S01]  /*9570*/  IMAD R9, R7, 0x8, R0 ;  /* 0x0000000807097824 */ /* 0x000fe200078e0200 */
[----:B------:R-:W-:Y:S01]  /*9580*/  SHF.L.U32 R0, R3, 0x1f, RZ ;  /* 0x0000001f03007819 */ /* 0x000fe200000006ff */
[----:B-1----:R-:W-:Y:S06]  /*9590*/  @!P1 BRA `(.L_x_81) ;  /* 0x0000000400d89947 */ /* 0x002fec0003800000 */
.L_x_106:
[----:B------:R-:W2:Y:S02]  /*95a0*/  SYNCS.PHASECHK.TRANS64.TRYWAIT P1, [R9+URZ], R0 ;  /* 0x00000000090075a7 */ /* 0x000ea4000802017f */
[----:B--2---:R-:W-:Y:S05]  /*95b0*/  @!P1 BRA `(.L_x_82) ;  /* 0x0000000400e49947 */ /* 0x004fea0003800000 */
.L_x_107:
[----:B------:R-:W-:Y:S05]  /*95c0*/  @!P0 BRA `(.L_x_83) ;  /* 0x0000000000048947 */ /* 0x000fea0003800000 */
[----:B------:R-:W-:Y:S01]  /*95d0*/  BPT.TRAP 0x1 ;  /* 0x000000040000795c */ /* 0x000fe20000300000 */
.L_x_83:
[----:B------:R-:W-:-:S04]  /*95e0*/  IMAD R19, R19, 0x8, R6 ;  /* 0x0000000813137824 */ /* 0x000fc800078e0206 */
[----:B------:R-:W3:Y:S02]  /*95f0*/  SYNCS.PHASECHK.TRANS64.TRYWAIT P1, [R19+URZ+0x13260], R4 ;  /* 0x01326004130075a7 */ /* 0x000ee4000802017f */
[----:B---3--:R-:W-:Y:S05]  /*9600*/  @!P1 BRA `(.L_x_84) ;  /* 0x0000000400e49947 */ /* 0x008fea0003800000 */
.L_x_108:
[----:B------:R-:W-:Y:S05]  /*9610*/  @!P0 BRA `(.L_x_85) ;  /* 0x0000000000048947 */ /* 0x000fea0003800000 */
[----:B------:R-:W-:Y:S01]  /*9620*/  BPT.TRAP 0x1 ;  /* 0x000000040000795c */ /* 0x000fe20000300000 */
.L_x_85:
[----:B------:R-:W-:-:S04]  /*9630*/  IMAD R7, R7, 0x8, R6 ;  /* 0x0000000807077824 */ /* 0x000fc800078e0206 */
[----:B------:R-:W4:Y:S02]  /*9640*/  SYNCS.PHASECHK.TRANS64.TRYWAIT P1, [R7+URZ+0x13260], R0 ;  /* 0x01326000070075a7 */ /* 0x000f24000802017f */
[----:B----4-:R-:W-:Y:S05]  /*9650*/  @!P1 BRA `(.L_x_86) ;  /* 0x0000000400e49947 */ /* 0x010fea0003800000 */
.L_x_109:
[----:B------:R-:W-:Y:S05]  /*9660*/  @!P0 BRA `(.L_x_87) ;  /* 0x0000000000048947 */ /* 0x000fea0003800000 */
[----:B------:R-:W-:Y:S01]  /*9670*/  BPT.TRAP 0x1 ;  /* 0x000000040000795c */ /* 0x000fe20000300000 */
.L_x_87:
[----:B------:R-:W5:Y:S02]  /*9680*/  SYNCS.PHASECHK.TRANS64.TRYWAIT P0, [R19+URZ+0x13280], R4 ;  /* 0x01328004130075a7 */ /* 0x000f64000800017f */
[----:B-----5:R-:W-:Y:S05]  /*9690*/  @!P0 BRA `(.L_x_88) ;  /* 0x0000000400e88947 */ /* 0x020fea0003800000 */
.L_x_89:
[----:B------:R1:W1:Y:S02]  /*96a0*/  SYNCS.PHASECHK.TRANS64.TRYWAIT P0, [R7+URZ+0x13280], R0 ;  /* 0x01328000070075a7 */ /* 0x000264000800017f */
[----:B-1----:R-:W-:Y:S05]  /*96b0*/  @!P0 NANOSLEEP.SYNCS 0x989680 ;  /* 0x009896800000895d */ /* 0x002fea0003900000 */
[----:B------:R-:W1:Y:S02]  /*96c0*/  @!P0 SYNCS.PHASECHK.TRANS64 P0, [R7+URZ+0x13280], R0 ;  /* 0x01328000070085a7 */ /* 0x000e64000800007f */
[----:B-1----:R-:W-:Y:S05]  /*96d0*/  @!P0 BRA `(.L_x_89) ;  /* 0xfffffffc00f08947 */ /* 0x002fea000383ffff */
.L_x_79:
[----:B------:R-:W-:Y:S05]  /*96e0*/  BSYNC B0 ;  /* 0x0000000000007941 */ /* 0x000fea0003800000 */
.L_x_78:
[----:B------:R-:W-:Y:S05]  /*96f0*/  EXIT ;  /* 0x000000000000794d */ /* 0x000fea0003800000 */
.L_x_10:
[----:B-1----:R-:W-:-:S04]  /*9700*/  IMAD.U32 R3, RZ, RZ, UR40 ;  /* 0x00000028ff037e24 */ /* 0x002fc8000f8e00ff */
[----:B------:R1:W2:Y:S03]  /*9710*/  SYNCS.PHASECHK.TRANS64.TRYWAIT P1, [R3+URZ+0x13200], R0 ;  /* 0x01320000030075a7 */ /* 0x0002a6000802017f */
[----:B--2---:R-:W-:Y:S05]  /*9720*/  @!P1 NANOSLEEP.SYNCS 0x989680 ;  /* 0x009896800000995d */ /* 0x004fea0003900000 */
[----:B------:R-:W2:Y:S02]  /*9730*/  @!P1 SYNCS.PHASECHK.TRANS64 P1, [R3+URZ+0x13200], R0 ;  /* 0x01320000030095a7 */ /* 0x000ea4000802007f */
[----:B--2---:R-:W-:Y:S05]  /*9740*/  @!P1 BRA `(.L_x_10) ;  /* 0xfffffffc00ec9947 */ /* 0x004fea000383ffff */
[----:B------:R-:W-:Y:S05]  /*9750*/  BRA `(.L_x_90) ;  /* 0xffffff7c00607947 */ /* 0x000fea000383ffff */
.L_x_14:
[----:B--2---:R2:W3:Y:S02]  /*9760*/  SYNCS.PHASECHK.TRANS64.TRYWAIT P1, [R4+URZ+0x13230], R3 ;  /* 0x01323003040075a7 */ /* 0x0044e4000802017f */
[----:B---3--:R-:W-:Y:S05]  /*9770*/  @!P1 NANOSLEEP.SYNCS 0x989680 ;  /* 0x009896800000995d */ /* 0x008fea0003900000 */
[----:B------:R-:W3:Y:S02]  /*9780*/  @!P1 SYNCS.PHASECHK.TRANS64 P1, [R4+URZ+0x13230], R3 ;  /* 0x01323003040095a7 */ /* 0x000ee4000802007f */
[----:B---3--:R-:W-:Y:S05]  /*9790*/  @!P1 BRA `(.L_x_14) ;  /* 0xfffffffc00f09947 */ /* 0x008fea000383ffff */
[----:B------:R-:W-:Y:S05]  /*97a0*/  BRA `(.L_x_13) ;  /* 0xffffff7c007c7947 */ /* 0x000fea000383ffff */
.L_x_19:
[----:B--2---:R-:W-:-:S04]  /*97b0*/  IMAD.U32 R6, RZ, RZ, UR20 ;  /* 0x00000014ff067e24 */ /* 0x004fc8000f8e00ff */
[----:B------:R2:W3:Y:S03]  /*97c0*/  SYNCS.PHASECHK.TRANS64.TRYWAIT P1, [R6+URZ+0x13230], R3 ;  /* 0x01323003060075a7 */ /* 0x0004e6000802017f */
[----:B---3--:R-:W-:Y:S05]  /*97d0*/  @!P1 NANOSLEEP.SYNCS 0x989680 ;  /* 0x009896800000995d */ /* 0x008fea0003900000 */
[----:B------:R-:W3:Y:S02]  /*97e0*/  @!P1 SYNCS.PHASECHK.TRANS64 P1, [R6+URZ+0x13230], R3 ;  /* 0x01323003060095a7 */ /* 0x000ee4000802007f */
[----:B---3--:R-:W-:Y:S05]  /*97f0*/  @!P1 BRA `(.L_x_19) ;  /* 0xfffffffc00ec9947 */ /* 0x008fea000383ffff */
[----:B------:R-:W-:Y:S05]  /*9800*/  BRA `(.L_x_18) ;  /* 0xffffffa4009c7947 */ /* 0x000fea000383ffff */
.L_x_23:
[----:B--2---:R-:W-:-:S04]  /*9810*/  IMAD.U32 R6, RZ, RZ, UR11 ;  /* 0x0000000bff067e24 */ /* 0x004fc8000f8e00ff */
[----:B------:R2:W3:Y:S03]  /*9820*/  SYNCS.PHASECHK.TRANS64.TRYWAIT P1, [R6+URZ+0x13250], R3 ;  /* 0x01325003060075a7 */ /* 0x0004e6000802017f */
[----:B---3--:R-:W-:Y:S05]  /*9830*/  @!P1 NANOSLEEP.SYNCS 0x989680 ;  /* 0x009896800000995d */ /* 0x008fea0003900000 */
[----:B------:R-:W3:Y:S02]  /*9840*/  @!P1 SYNCS.PHASECHK.TRANS64 P1, [R6+URZ+0x13250], R3 ;  /* 0x01325003060095a7 */ /* 0x000ee4000802007f */
[----:B---3--:R-:W-:Y:S05]  /*9850*/  @!P1 BRA `(.L_x_23) ;  /* 0xfffffffc00ec9947 */ /* 0x008fea000383ffff */
[----:B------:R-:W-:Y:S05]  /*9860*/  BRA `(.L_x_22) ;  /* 0xffffffa800a87947 */ /* 0x000fea000383ffff */
.L_x_29:
[----:B--2---:R-:W-:-:S04]  /*9870*/  IMAD.U32 R7, RZ, RZ, UR8 ;  /* 0x00000008ff077e24 */ /* 0x004fc8000f8e00ff */
[----:B------:R2:W3:Y:S03]  /*9880*/  SYNCS.PHASECHK.TRANS64.TRYWAIT P1, [R7+URZ+0x13250], R0 ;  /* 0x01325000070075a7 */ /* 0x0004e6000802017f */
[----:B---3--:R-:W-:Y:S05]  /*9890*/  @!P1 NANOSLEEP.SYNCS 0x989680 ;  /* 0x009896800000995d */ /* 0x008fea0003900000 */
[----:B------:R-:W3:Y:S02]  /*98a0*/  @!P1 SYNCS.PHASECHK.TRANS64 P1, [R7+URZ+0x13250], R0 ;  /* 0x01325000070095a7 */ /* 0x000ee4000802007f */
[----:B---3--:R-:W-:Y:S05]  /*98b0*/  @!P1 BRA `(.L_x_29) ;  /* 0xfffffffc00ec9947 */ /* 0x008fea000383ffff */
[----:B------:R-:W-:Y:S05]  /*98c0*/  BRA `(.L_x_28) ;  /* 0xffffffc400e87947 */ /* 0x000fea000383ffff */
.L_x_39:
[----:B------:R-:W-:Y:S02]  /*98d0*/  IMAD.MOV.U32 R13, RZ, RZ, R22 ;  /* 0x000000ffff0d7224 */ /* 0x000fe400078e0016 */
[----:B------:R-:W-:Y:S02]  /*98e0*/  IMAD.MOV.U32 R12, RZ, RZ, RZ ;  /* 0x000000ffff0c7224 */ /* 0x000fe400078e00ff */
[----:B------:R-:W-:Y:S02]  /*98f0*/  IMAD.MOV.U32 R11, RZ, RZ, 0x1f ;  /* 0x0000001fff0b7424 */ /* 0x000fe400078e00ff */
[----:B------:R-:W-:-:S07]  /*9900*/  IMAD.MOV.U32 R15, RZ, RZ, -0x1 ;  /* 0xffffffffff0f7424 */ /* 0x000fce00078e00ff */
[----:B------:R-:W-:Y:S05]  /*9910*/  WARPSYNC.COLLECTIVE R15, `(.L_x_91) ;  /* 0x000000000f087348 */ /* 0x000fea0003c00000 */
[----:B------:R1:W2:Y:S02]  /*9920*/  SHFL.IDX P6, R14, R13, R12, R11 ;  /* 0x0000000c0d0e7389 */ /* 0x0002a400000c000b */
[----:B-12---:R-:W-:Y:S01]  /*9930*/  ENDCOLLECTIVE ;  /* 0x000000000000791b */ /* 0x006fe20003800000 */
.L_x_91:
[----:B------:R-:W-:Y:S05]  /*9940*/  BRA `(.L_x_92) ;  /* 0xffffffe400147947 */ /* 0x000fea000383ffff */
.L_x_41:
[----:B------:R-:W-:Y:S01]  /*9950*/  BSSY B0, `(.L_x_93) ;  /* 0x0000006000007945 */ /* 0x000fe20003800000 */
[----:B------:R-:W-:-:S07]  /*9960*/  IMAD.MOV.U32 R15, RZ, RZ, -0x1 ;  /* 0xffffffffff0f7424 */ /* 0x000fce00078e00ff */
[----:B-1----:R-:W-:Y:S05]  /*9970*/  WARPSYNC.COLLECTIVE R15, `(.L_x_94) ;  /* 0x000000000f0c7348 */ /* 0x002fea0003c00000 */
[----:B------:R-:W-:Y:S02]  /*9980*/  ELECT P6, UR62, PT ;  /* 0x00000000003e782f */ /* 0x000fe400038c0000 */
[----:B------:R-:W-:Y:S01]  /*9990*/  MOV R14, UR62 ;  /* 0x0000003e000e7c02 */ /* 0x000fe20008000f00 */
[----:B-1----:R-:W-:Y:S10]  /*99a0*/  ENDCOLLECTIVE ;  /* 0x000000000000791b */ /* 0x002ff40003800000 */
.L_x_94:
[----:B------:R-:W-:Y:S05]  /*99b0*/  BSYNC B0 ;  /* 0x0000000000007941 */ /* 0x000fea0003800000 */
.L_x_93:
[----:B------:R-:W-:Y:S05]  /*99c0*/  BRA `(.L_x_95) ;  /* 0xffffffe400187947 */ /* 0x000fea000383ffff */
.L_x_44:
[----:B---3--:R3:W4:Y:S02]  /*99d0*/  SYNCS.PHASECHK.TRANS64.TRYWAIT P3, [R11+URZ+0x13280], R10 ;  /* 0x0132800a0b0075a7 */ /* 0x008724000806017f */
[----:B----4-:R-:W-:Y:S05]  /*99e0*/  @!P3 NANOSLEEP.SYNCS 0x989680 ;  /* 0x009896800000b95d */ /* 0x010fea0003900000 */
[----:B------:R-:W4:Y:S02]  /*99f0*/  @!P3 SYNCS.PHASECHK.TRANS64 P3, [R11+URZ+0x13280], R10 ;  /* 0x0132800a0b00b5a7 */ /* 0x000f24000806007f */
[----:B----4-:R-:W-:Y:S05]  /*9a00*/  @!P3 BRA `(.L_x_44) ;  /* 0xfffffffc00f0b947 */ /* 0x010fea000383ffff */
[----:B------:R-:W-:Y:S05]  /*9a10*/  BRA `(.L_x_96) ;  /* 0xffffffe4006c7947 */ /* 0x000fea000383ffff */
.L_x_46:
[----:B--2---:R2:W4:Y:S02]  /*9a20*/  SYNCS.PHASECHK.TRANS64.TRYWAIT P3, [R11+URZ+0x13240], R10 ;  /* 0x0132400a0b0075a7 */ /* 0x004524000806017f */
[----:B----4-:R-:W-:Y:S05]  /*9a30*/  @!P3 NANOSLEEP.SYNCS 0x989680 ;  /* 0x009896800000b95d */ /* 0x010fea0003900000 */
[----:B------:R-:W4:Y:S02]  /*9a40*/  @!P3 SYNCS.PHASECHK.TRANS64 P3, [R11+URZ+0x13240], R10 ;  /* 0x0132400a0b00b5a7 */ /* 0x000f24000806007f */
[----:B----4-:R-:W-:Y:S05]  /*9a50*/  @!P3 BRA `(.L_x_46) ;  /* 0xfffffffc00f0b947 */ /* 0x010fea000383ffff */
[----:B------:R-:W-:Y:S05]  /*9a60*/  BRA `(.L_x_97) ;  /* 0xffffffe400b87947 */ /* 0x000fea000383ffff */
.L_x_48:
[----:B------:R-:W-:-:S04]  /*9a70*/  IMAD.U32 R5, RZ, RZ, UR40 ;  /* 0x00000028ff057e24 */ /* 0x000fc8000f8e00ff */
[----:B------:R1:W1:Y:S03]  /*9a80*/  SYNCS.PHASECHK.TRANS64.TRYWAIT P0, [R5+URZ+0x13220], R4 ;  /* 0x01322004050075a7 */ /* 0x000266000800017f */
[----:B-1----:R-:W-:Y:S05]  /*9a90*/  @!P0 NANOSLEEP.SYNCS 0x989680 ;  /* 0x009896800000895d */ /* 0x002fea0003900000 */
[----:B------:R-:W1:Y:S02]  /*9aa0*/  @!P0 SYNCS.PHASECHK.TRANS64 P0, [R5+URZ+0x13220], R4 ;  /* 0x01322004050085a7 */ /* 0x000e64000800007f */
[----:B-1----:R-:W-:Y:S05]  /*9ab0*/  @!P0 BRA `(.L_x_48) ;  /* 0xfffffffc00ec8947 */ /* 0x002fea000383ffff */
[----:B------:R-:W-:Y:S05]  /*9ac0*/  BRA `(.L_x_98) ;  /* 0xffffffe800487947 */ /* 0x000fea000383ffff */
.L_x_54:
[----:B---3--:R3:W4:Y:S02]  /*9ad0*/  SYNCS.PHASECHK.TRANS64.TRYWAIT P0, [R8+URZ+0x13280], R9 ;  /* 0x01328009080075a7 */ /* 0x008724000800017f */
[----:B----4-:R-:W-:Y:S05]  /*9ae0*/  @!P0 NANOSLEEP.SYNCS 0x989680 ;  /* 0x009896800000895d */ /* 0x010fea0003900000 */
[----:B------:R-:W4:Y:S02]  /*9af0*/  @!P0 SYNCS.PHASECHK.TRANS64 P0, [R8+URZ+0x13280], R9 ;  /* 0x01328009080085a7 */ /* 0x000f24000800007f */
[----:B----4-:R-:W-:Y:S05]  /*9b00*/  @!P0 BRA `(.L_x_54) ;  /* 0xfffffffc00f08947 */ /* 0x010fea000383ffff */
[----:B------:R-:W-:Y:S05]  /*9b10*/  BRA `(.L_x_99) ;  /* 0xffffffe800d87947 */ /* 0x000fea000383ffff */
.L_x_59:
[----:B--2---:R2:W4:Y:S02]  /*9b20*/  SYNCS.PHASECHK.TRANS64.TRYWAIT P0, [R8+URZ+0x13240], R9 ;  /* 0x01324009080075a7 */ /* 0x004524000800017f */
[----:B----4-:R-:W-:Y:S05]  /*9b30*/  @!P0 NANOSLEEP.SYNCS 0x989680 ;  /* 0x009896800000895d */ /* 0x010fea0003900000 */
[----:B------:R-:W4:Y:S02]  /*9b40*/  @!P0 SYNCS.PHASECHK.TRANS64 P0, [R8+URZ+0x13240], R9 ;  /* 0x01324009080085a7 */ /* 0x000f24000800007f */
[----:B----4-:R-:W-:Y:S05]  /*9b50*/  @!P0 BRA `(.L_x_59) ;  /* 0xfffffffc00f08947 */ /* 0x010fea000383ffff */
[----:B------:R-:W-:Y:S05]  /*9b60*/  BRA `(.L_x_100) ;  /* 0xffffffec004c7947 */ /* 0x000fea000383ffff */
.L_x_65:
[----:B----4-:R4:W1:Y:S02]  /*9b70*/  SYNCS.PHASECHK.TRANS64.TRYWAIT P3, [R13+URZ+0x13270], R4 ;  /* 0x013270040d0075a7 */ /* 0x010864000806017f */
[----:B-1----:R-:W-:Y:S05]  /*9b80*/  @!P3 NANOSLEEP.SYNCS 0x989680 ;  /* 0x009896800000b95d */ /* 0x002fea0003900000 */
[----:B------:R-:W1:Y:S02]  /*9b90*/  @!P3 SYNCS.PHASECHK.TRANS64 P3, [R13+URZ+0x13270], R4 ;  /* 0x013270040d00b5a7 */ /* 0x000e64000806007f */
[----:B-1----:R-:W-:Y:S05]  /*9ba0*/  @!P3 BRA `(.L_x_65) ;  /* 0xfffffffc00f0b947 */ /* 0x002fea000383ffff */
[----:B------:R-:W-:Y:S05]  /*9bb0*/  BRA `(.L_x_101) ;  /* 0xffffffec00e07947 */ /* 0x000fea000383ffff */
.L_x_67:
[----:B--2---:R2:W3:Y:S02]  /*9bc0*/  SYNCS.PHASECHK.TRANS64.TRYWAIT P3, [R13+URZ+0x13260], R4 ;  /* 0x013260040d0075a7 */ /* 0x0044e4000806017f */
[----:B---3--:R-:W-:Y:S05]  /*9bd0*/  @!P3 NANOSLEEP.SYNCS 0x989680 ;  /* 0x009896800000b95d */ /* 0x008fea0003900000 */
[----:B------:R-:W3:Y:S02]  /*9be0*/  @!P3 SYNCS.PHASECHK.TRANS64 P3, [R13+URZ+0x13260], R4 ;  /* 0x013260040d00b5a7 */ /* 0x000ee4000806007f */
[----:B---3--:R-:W-:Y:S05]  /*9bf0*/  @!P3 BRA `(.L_x_67) ;  /* 0xfffffffc00f0b947 */ /* 0x008fea000383ffff */
[----:B------:R-:W-:Y:S05]  /*9c00*/  BRA `(.L_x_102) ;  /* 0xffffffec00ec7947 */ /* 0x000fea000383ffff */
.L_x_72:
[----:B---3--:R3:W1:Y:S02]  /*9c10*/  SYNCS.PHASECHK.TRANS64.TRYWAIT P0, [R0+URZ+0x13270], R3 ;  /* 0x01327003000075a7 */ /* 0x008664000800017f */
[----:B-1----:R-:W-:Y:S05]  /*9c20*/  @!P0 NANOSLEEP.SYNCS 0x989680 ;  /* 0x009896800000895d */ /* 0x002fea0003900000 */
[----:B------:R-:W1:Y:S02]  /*9c30*/  @!P0 SYNCS.PHASECHK.TRANS64 P0, [R0+URZ+0x13270], R3 ;  /* 0x01327003000085a7 */ /* 0x000e64000800007f */
[----:B-1----:R-:W-:Y:S05]  /*9c40*/  @!P0 BRA `(.L_x_72) ;  /* 0xfffffffc00f08947 */ /* 0x002fea000383ffff */
[----:B------:R-:W-:Y:S05]  /*9c50*/  BRA `(.L_x_103) ;  /* 0xfffffff000d47947 */ /* 0x000fea000383ffff */
.L_x_74:
[----:B---3--:R3:W1:Y:S02]  /*9c60*/  SYNCS.PHASECHK.TRANS64.TRYWAIT P0, [R0+URZ+0x13260], R5 ;  /* 0x01326005000075a7 */ /* 0x008664000800017f */
[----:B-1----:R-:W-:Y:S05]  /*9c70*/  @!P0 NANOSLEEP.SYNCS 0x989680 ;  /* 0x009896800000895d */ /* 0x002fea0003900000 */
[----:B------:R-:W1:Y:S02]  /*9c80*/  @!P0 SYNCS.PHASECHK.TRANS64 P0, [R0+URZ+0x13260], R5 ;  /* 0x01326005000085a7 */ /* 0x000e64000800007f */
[----:B-1----:R-:W-:Y:S05]  /*9c90*/  @!P0 BRA `(.L_x_74) ;  /* 0xfffffffc00f08947 */ /* 0x002fea000383ffff */
[----:B------:R-:W-:Y:S05]  /*9ca0*/  BRA `(.L_x_104) ;  /* 0xfffffff000e07947 */ /* 0x000fea000383ffff */
.L_x_77:
[----:B--2---:R2:W3:Y:S02]  /*9cb0*/  SYNCS.PHASECHK.TRANS64.TRYWAIT P0, [R6+URZ+0x13220], R0 ;  /* 0x01322000060075a7 */ /* 0x0044e4000800017f */
[----:B---3--:R-:W-:Y:S05]  /*9cc0*/  @!P0 NANOSLEEP.SYNCS 0x989680 ;  /* 0x009896800000895d */ /* 0x008fea0003900000 */
[----:B------:R-:W3:Y:S02]  /*9cd0*/  @!P0 SYNCS.PHASECHK.TRANS64 P0, [R6+URZ+0x13220], R0 ;  /* 0x01322000060085a7 */ /* 0x000ee4000800007f */
[----:B---3--:R-:W-:Y:S05]  /*9ce0*/  @!P0 BRA `(.L_x_77) ;  /* 0xfffffffc00f08947 */ /* 0x008fea000383ffff */
[----:B------:R-:W-:Y:S05]  /*9cf0*/  BRA `(.L_x_105) ;  /* 0xfffffff400cc7947 */ /* 0x000fea000383ffff */
.L_x_81:
[----:B-1----:R1:W2:Y:S02]  /*9d00*/  SYNCS.PHASECHK.TRANS64.TRYWAIT P1, [R5+URZ], R4 ;  /* 0x00000004050075a7 */ /* 0x0022a4000802017f */
[----:B--2---:R-:W-:Y:S05]  /*9d10*/  @!P1 NANOSLEEP.SYNCS 0x989680 ;  /* 0x009896800000995d */ /* 0x004fea0003900000 */
[----:B------:R-:W2:Y:S02]  /*9d20*/  @!P1 SYNCS.PHASECHK.TRANS64 P1, [R5+URZ], R4 ;  /* 0x00000004050095a7 */ /* 0x000ea4000802007f */
[----:B--2---:R-:W-:Y:S05]  /*9d30*/  @!P1 BRA `(.L_x_81) ;  /* 0xfffffffc00f09947 */ /* 0x004fea000383ffff */
[----:B------:R-:W-:Y:S05]  /*9d40*/  BRA `(.L_x_106) ;  /* 0xfffffff800147947 */ /* 0x000fea000383ffff */
.L_x_82:
[----:B--2---:R2:W3:Y:S02]  /*9d50*/  SYNCS.PHASECHK.TRANS64.TRYWAIT P1, [R9+URZ], R0 ;  /* 0x00000000090075a7 */ /* 0x0044e4000802017f */
[----:B---3--:R-:W-:Y:S05]  /*9d60*/  @!P1 NANOSLEEP.SYNCS 0x989680 ;  /* 0x009896800000995d */ /* 0x008fea0003900000 */
[----:B------:R-:W3:Y:S02]  /*9d70*/  @!P1 SYNCS.PHASECHK.TRANS64 P1, [R9+URZ], R0 ;  /* 0x00000000090095a7 */ /* 0x000ee4000802007f */
[----:B---3--:R-:W-:Y:S05]  /*9d80*/  @!P1 BRA `(.L_x_82) ;  /* 0xfffffffc00f09947 */ /* 0x008fea000383ffff */
[----:B------:R-:W-:Y:S05]  /*9d90*/  BRA `(.L_x_107) ;  /* 0xfffffff800087947 */ /* 0x000fea000383ffff */
.L_x_84:
[----:B---3--:R3:W4:Y:S02]  /*9da0*/  SYNCS.PHASECHK.TRANS64.TRYWAIT P1, [R19+URZ+0x13260], R4 ;  /* 0x01326004130075a7 */ /* 0x008724000802017f */
[----:B----4-:R-:W-:Y:S05]  /*9db0*/  @!P1 NANOSLEEP.SYNCS 0x989680 ;  /* 0x009896800000995d */ /* 0x010fea0003900000 */
[----:B------:R-:W4:Y:S02]  /*9dc0*/  @!P1 SYNCS.PHASECHK.TRANS64 P1, [R19+URZ+0x13260], R4 ;  /* 0x01326004130095a7 */ /* 0x000f24000802007f */
[----:B----4-:R-:W-:Y:S05]  /*9dd0*/  @!P1 BRA `(.L_x_84) ;  /* 0xfffffffc00f09947 */ /* 0x010fea000383ffff */
[----:B------:R-:W-:Y:S05]  /*9de0*/  BRA `(.L_x_108) ;  /* 0xfffffff800087947 */ /* 0x000fea000383ffff */
.L_x_86:
[----:B----4-:R4:W1:Y:S02]  /*9df0*/  SYNCS.PHASECHK.TRANS64.TRYWAIT P1, [R7+URZ+0x13260], R0 ;  /* 0x01326000070075a7 */ /* 0x010864000802017f */
[----:B-1----:R-:W-:Y:S05]  /*9e00*/  @!P1 NANOSLEEP.SYNCS 0x989680 ;  /* 0x009896800000995d */ /* 0x002fea0003900000 */
[----:B------:R-:W1:Y:S02]  /*9e10*/  @!P1 SYNCS.PHASECHK.TRANS64 P1, [R7+URZ+0x13260], R0 ;  /* 0x01326000070095a7 */ /* 0x000e64000802007f */
[----:B-1----:R-:W-:Y:S05]  /*9e20*/  @!P1 BRA `(.L_x_86) ;  /* 0xfffffffc00f09947 */ /* 0x002fea000383ffff */
[----:B------:R-:W-:Y:S05]  /*9e30*/  BRA `(.L_x_109) ;  /* 0xfffffff800087947 */ /* 0x000fea000383ffff */
.L_x_88:
[----:B------:R1:W1:Y:S02]  /*9e40*/  SYNCS.PHASECHK.TRANS64.TRYWAIT P0, [R19+URZ+0x13280], R4 ;  /* 0x01328004130075a7 */ /* 0x000264000800017f */
[----:B-1----:R-:W-:Y:S05]  /*9e50*/  @!P0 NANOSLEEP.SYNCS 0x989680 ;  /* 0x009896800000895d */ /* 0x002fea0003900000 */
[----:B------:R-:W1:Y:S02]  /*9e60*/  @!P0 SYNCS.PHASECHK.TRANS64 P0, [R19+URZ+0x13280], R4 ;  /* 0x01328004130085a7 */ /* 0x000e64000800007f */
[----:B-1----:R-:W-:Y:S05]  /*9e70*/  @!P0 BRA `(.L_x_88) ;  /* 0xfffffffc00f08947 */ /* 0x002fea000383ffff */
[----:B------:R-:W-:Y:S05]  /*9e80*/  BRA `(.L_x_89) ;  /* 0xfffffff800047947 */ /* 0x000fea000383ffff */
.L_x_110:
[----:B------:R-:W-:-:S00]  /*9e90*/  BRA `(.L_x_110) ;  /* 0xfffffffc00fc7947 */ /* 0x000fc0000383ffff */
[----:B------:R-:W-:-:S00]  /*9ea0*/  NOP ;  /* 0x0000000000007918 */ /* 0x000fc00000000000 */
        /* <DEDUP_REMOVED lines=13> */
.L_x_2163:


//--------------------- .text._ZN7cutlass13device_kernelIN5flash11enable_sm90INS1_16FlashAttnFwdSm90INS1_25CollectiveMainloopFwdSm90ILi2EN4cute5tupleIJNS5_1CILi1EEES8_S8_EEENS6_IJNS7_ILi192EEENS7_ILi160EEENS7_ILi64EEEEEELi64ENS_12float_e4m3_tEfNS_4arch4Sm90ELb0ELb0ELb0ELb1ELb0ELb0ELb0ELb1ELb1ELb0ELb0ELb0EEENS1_21CollectiveEpilogueFwdINS6_IJSA_SC_SB_EEES9_NS_10bfloat16_tESG_Li384ELb1ELb0ELb0ELb1EEENS1_36VarlenDynamicPersistentTileSchedulerILi192ELi160ELi384ELi128ELb0ELb0ELb1ELb0ELb1ELb1EEEEEEEEEvNT_6ParamsE --------------------------
	.section	.text._ZN7cutlass13device_kernelIN5flash11enable_sm90INS1_16FlashAttnFwdSm90INS1_25CollectiveMainloopFwdSm90ILi2EN4cute5tupleIJNS5_1CILi1EEES8_S8_EEENS6_IJNS7_ILi192EEENS7_ILi160EEENS7_ILi64EEEEEELi64ENS_12float_e4m3_tEfNS_4arch4Sm90ELb0ELb0ELb0ELb1ELb0ELb0ELb0ELb1ELb1ELb0ELb0ELb0EEENS1_21CollectiveEpilogueFwdINS6_IJSA_SC_SB_EEES9_NS_10bfloat16_tESG_Li384ELb1ELb0ELb0ELb1EEENS1_36VarlenDynamicPersistentTileSchedulerILi192ELi160ELi384ELi128ELb0ELb0ELb1ELb0ELb1ELb1EEEEEEEEEvNT_6ParamsE,"ax",@progbits
	.align	128
.text._ZN7cutlass13device_kernelIN5flash11enable_sm90INS1_16FlashAttnFwdSm90INS1_25CollectiveMainloopFwdSm90ILi2EN4cute5tupleIJNS5_1CILi1EEES8_S8_EEENS6_IJNS7_ILi192EEENS7_ILi160EEENS7_ILi64EEEEEELi64ENS_12float_e4m3_tEfNS_4arch4Sm90ELb0ELb0ELb0ELb1ELb0ELb0ELb0ELb1ELb1ELb0ELb0ELb0EEENS1_21CollectiveEpilogueFwdINS6_IJSA_SC_SB_EEES9_NS_10bfloat16_tESG_Li384ELb1ELb0ELb0ELb1EEENS1_36VarlenDynamicPersistentTileSchedulerILi192ELi160ELi384ELi128ELb0ELb0ELb1ELb0ELb1ELb1EEEEEEEEEvNT_6ParamsE:
        .type           _ZN7cutlass13device_kernelIN5flash11enable_sm90INS1_16FlashAttnFwdSm90INS1_25CollectiveMainloopFwdSm90ILi2EN4cute5tupleIJNS5_1CILi1EEES8_S8_EEENS6_IJNS7_ILi192EEENS7_ILi160EEENS7_ILi64EEEEEELi64ENS_12float_e4m3_tEfNS_4arch4Sm90ELb0ELb0ELb0ELb1ELb0ELb0ELb0ELb1ELb1ELb0ELb0ELb0EEENS1_21CollectiveEpilogueFwdINS6_IJSA_SC_SB_EEES9_NS_10bfloat16_tESG_Li384ELb1ELb0ELb0ELb1EEENS1_36VarlenDynamicPersistentTileSchedulerILi192ELi160ELi384ELi128ELb0ELb0ELb1ELb0ELb1ELb1EEEEEEEEEvNT_6ParamsE,@function
        .size           _ZN7cutlass13device_kernelIN5flash11enable_sm90INS1_16FlashAttnFwdSm90INS1_25CollectiveMainloopFwdSm90ILi2EN4cute5tupleIJNS5_1CILi1EEES8_S8_EEENS6_IJNS7_ILi192EEENS7_ILi160EEENS7_ILi64EEEEEELi64ENS_12float_e4m3_tEfNS_4arch4Sm90ELb0ELb0ELb0ELb1ELb0ELb0ELb0ELb1ELb1ELb0ELb0ELb0EEENS1_21CollectiveEpilogueFwdINS6_IJSA_SC_SB_EEES9_NS_10bfloat16_tESG_Li384ELb1ELb0ELb0ELb1EEENS1_36VarlenDynamicPersistentTileSchedulerILi192ELi160ELi384ELi128ELb0ELb0ELb1ELb0ELb1ELb1EEEEEEEEEvNT_6ParamsE,(.L_x_2164 - _ZN7cutlass13device_kernelIN5flash11enable_sm90INS1_16FlashAttnFwdSm90INS1_25CollectiveMainloopFwdSm90ILi2EN4cute5tupleIJNS5_1CILi1EEES8_S8_EEENS6_IJNS7_ILi192EEENS7_ILi160EEENS7_ILi64EEEEEELi64ENS_12float_e4m3_tEfNS_4arch4Sm90ELb0ELb0ELb0ELb1ELb0ELb0ELb0ELb1ELb1ELb0ELb0ELb0EEENS1_21CollectiveEpilogueFwdINS6_IJSA_SC_SB_EEES9_NS_10bfloat16_tESG_Li384ELb1ELb0ELb0ELb1EEENS1_36VarlenDynamicPersistentTileSchedulerILi192ELi160ELi384ELi128ELb0ELb0ELb1ELb0ELb1ELb1EEEEEEEEEvNT_6ParamsE)
        .other          _ZN7cutlass13device_kernelIN5flash11enable_sm90INS1_16FlashAttnFwdSm90INS1_25CollectiveMainloopFwdSm90ILi2EN4cute5tupleIJNS5_1CILi1EEES8_S8_EEENS6_IJNS7_ILi192EEENS7_ILi160EEENS7_ILi64EEEEEELi64ENS_12float_e4m3_tEfNS_4arch4Sm90ELb0ELb0ELb0ELb1ELb0ELb0ELb0ELb1ELb1ELb0ELb0ELb0EEENS1_21CollectiveEpilogueFwdINS6_IJSA_SC_SB_EEES9_NS_10bfloat16_tESG_Li384ELb1ELb0ELb0ELb1EEENS1_36VarlenDynamicPersistentTileSchedulerILi192ELi160ELi384ELi128ELb0ELb0ELb1ELb0ELb1ELb1EEEEEEEEEvNT_6ParamsE,@"STO_CUDA_ENTRY STV_DEFAULT"
_ZN7cutlass13device_kernelIN5flash11enable_sm90INS1_16FlashAttnFwdSm90INS1_25CollectiveMainloopFwdSm90ILi2EN4cute5tupleIJNS5_1CILi1EEES8_S8_EEENS6_IJNS7_ILi192EEENS7_ILi160EEENS7_ILi64EEEEEELi64ENS_12float_e4m3_tEfNS_4arch4Sm90ELb0ELb0ELb0ELb1ELb0ELb0ELb0ELb1ELb1ELb0ELb0ELb0EEENS1_21CollectiveEpilogueFwdINS6_IJSA_SC_SB_EEES9_NS_10bfloat16_tESG_Li384ELb1ELb0ELb0ELb1EEENS1_36VarlenDynamicPersistentTileSchedulerILi192ELi160ELi384ELi128ELb0ELb0ELb1ELb0ELb1ELb1EEEEEEEEEvNT_6ParamsE:
[----:B------:R-:W0:Y:S02]  /*0000*/  LDC R1, c[0x0][0x28] ;  /* 0x00000a00ff017b82 */ /* 0x000e240000000800 */
[----:B0-----:R-:W-:Y:S01]  /*0010*/  VIADD R1, R1, 0xfffffff8 ;  /* 0xfffffff801017836 */ /* 0x001fe20000000000 */
[----:B------:R-:W0:Y:S01]  /*0020*/  S2R R3, SR_TID.X ;  /* 0x0000000000037919 */ /* 0x000e220000002100 */
[----:B------:R-:W-:Y:S01]  /*0030*/  ELECT P0, URZ, PT ;  /* 0x00000000003f782f */ /* 0x000fe20003800000 */
[----:B------:R-:W-:Y:S01]  /*0040*/  BSSY B0, `(.L_x_111) ;  /* 0x0000011000007945 */ /* 0x000fe20003800000 */
[----:B0-----:R-:W-:-:S05]  /*0050*/  SHF.R.U32.HI R0, RZ, 0x5, R3 ;  /* 0x00000005ff007819 */ /* 0x001fca0000011603 */
[----:B------:R-:W0:Y:S02]  /*0060*/  SHFL.IDX PT, R2, R0, RZ, 0x1f ;  /* 0x00001fff00027589 */ /* 0x000e2400000e0000 */
[----:B0-----:R-:W-:Y:S02]  /*0070*/  ISETP.EQ.AND P0, PT, R2, RZ, P0 ;  /* 0x000000ff0200720c */ /* 0x001fe40000702270 */
[----:B------:R-:W-:-:S11]  /*0080*/  SHF.R.U32.HI R2, RZ, 0x7, R3 ;  /* 0x00000007ff027819 */ /* 0x000fd60000011603 */
[----:B------:R-:W-:Y:S05]  /*0090*/  @!P0 BRA `(.L_x_112) ;  /* 0x00000000002c8947 */ /* 0x000fea0003800000 */
[----:B------:R-:W-:Y:S02]  /*00a0*/  ULDC.64 UR4, c[0x0][0x198] ;  /* 0x0000660000047ab9 */ /* 0x000fe40000000a00 */
[----:B------:R-:W-:Y:S02]  /*00b0*/  UIADD3 UR6, UP0, UR4, 0x270, URZ ;  /* 0x0000027004067890 */ /* 0x000fe4000ff1e03f */
[----:B------:R-:W-:Y:S02]  /*00c0*/  UIADD3 UR8, UP1, UR4, 0x370, URZ ;  /* 0x0000037004087890 */ /* 0x000fe4000ff3e03f */
[----:B------:R-:W-:Y:S02]  /*00d0*/  UIADD3 UR4, UP2, UR4, 0x470, URZ ;  /* 0x0000047004047890 */ /* 0x000fe4000ff5e03f */
[----:B------:R-:W-:Y:S02]  /*00e0*/  UIADD3.X UR7, URZ, UR5, URZ, UP0, !UPT ;  /* 0x000000053f077290 */ /* 0x000fe400087fe43f */
[----:B------:R-:W-:-:S02]  /*00f0*/  UIADD3.X UR9, URZ, UR5, URZ, UP1, !UPT ;  /* 0x000000053f097290 */ /* 0x000fc40008ffe43f */
[----:B------:R-:W-:-:S05]  /*0100*/  UIADD3.X UR5, URZ, UR5, URZ, UP2, !UPT ;  /* 0x000000053f057290 */ /* 0x000fca00097fe43f */
[----:B------:R0:W-:Y:S02]  /*0110*/  UTMACCTL.PF [UR6] ;  /* 0x00000000060079b9 */ /* 0x0001e40008040000 */
[----:B------:R0:W-:Y:S02]  /*0120*/  UTMACCTL.PF [UR8] ;  /* 0x00000000080079b9 */ /* 0x0001e40008040000 */
[----:B------:R0:W-:Y:S02]  /*0130*/  UTMACCTL.PF [UR4] ;  /* 0x00000000040079b9 */ /* 0x0001e40008040000 */
[----:B0-----:R-:W-:Y:S01]  /*0140*/  NOP ;  /* 0x0000000000007918 */ /* 0x001fe20000000000 */
.L_x_112:
[----:B------:R-:W-:Y:S05]  /*0150*/  BSYNC B0 ;  /* 0x0000000000007941 */ /* 0x000fea0003800000 */
.L_x_111:
[----:B------:R-:W-:Y:S01]  /*0160*/  VOTEU.ANY UP0, P0 ;  /* 0x00000000003f7886 */ /* 0x000fe20000000100 */
[----:B------:R-:W0:Y:S01]  /*0170*/  SHFL.IDX PT, R2, R2, RZ, 0x1f ;  /* 0x00001fff02027589 */ /* 0x000e2200000e0000 */
[----:B------:R-:W-:Y:S01]  /*0180*/  UMOV UR4, 0x1 ;  /* 0x0000000100047882 */ /* 0x000fe20000000000 */
[----:B------:R-:W-:Y:S01]  /*0190*/  UMOV UR7, 0x180 ;  /* 0x0000018000077882 */ /* 0x000fe20000000000 */
[----:B------:R-:W-:Y:S01]  /*01a0*/  VOTEU.ANY UP1, P0 ;  /* 0x00000000003f7886 */ /* 0x000fe20000020100 */
[----:B------:R-:W1:Y:S01]  /*01b0*/  @UP0 S2UR UR8, SR_CgaCtaId ;  /* 0x00000000000809c3 */ /* 0x000e620000008800 */
[----:B------:R-:W2:Y:S01]  /*01c0*/  SHFL.IDX PT, R3, R0, RZ, 0x1f ;  /* 0x00001fff00037589 */ /* 0x000ea200000e0000 */
[----:B------:R-:W-:Y:S01]  /*01d0*/  @UP0 UMOV UR6, 0x400 ;  /* 0x0000040000060882 */ /* 0x000fe20000000000 */
[----:B------:R-:W-:-:S04]  /*01e0*/  @UP0 UIADD3 UR4, -UR4, 0x100000, URZ ;  /* 0x0010000004040890 */ /* 0x000fc8000fffe13f */
[----:B------:R-:W-:Y:S02]  /*01f0*/  @UP0 USHF.L.U32 UR5, UR4, 0xb, URZ ;  /* 0x0000000b04050899 */ /* 0x000fe4000800063f */
[----:B------:R-:W-:Y:S01]  /*0200*/  @UP0 USHF.L.U32 UR4, UR4, 0x1, URZ ;  /* 0x0000000104040899 */ /* 0x000fe2000800063f */
[----:B------:R-:W-:Y:S01]  /*0210*/  VOTEU.ANY UP2, P0 ;  /* 0x00000000003f7886 */ /* 0x000fe20000040100 */
[----:B0-----:R-:W-:Y:S01]  /*0220*/  R2UR UR9, R2 ;  /* 0x00000000020972ca */ /* 0x001fe200000e0000 */
[----:B-1----:R-:W-:Y:S01]  /*0230*/  @UP0 ULEA UR8, UR8, UR6, 0x18 ;  /* 0x0000000608080291 */ /* 0x002fe2000f8ec03f */
[----:B--2---:R-:W-:Y:S01]  /*0240*/  ISETP.NE.AND P1, PT, R3, RZ, PT ;  /* 0x000000ff0300720c */ /* 0x004fe20003f25270 */
[----:B------:R-:W-:-:S04]  /*0250*/  @UP0 UIADD3 UR6, -UR7, 0x100000, URZ ;  /* 0x0010000007060890 */ /* 0x000fc8000fffe13f */
[----:B------:R-:W-:Y:S02]  /*0260*/  @UP0 USHF.L.U32 UR7, UR6, 0xb, URZ ;  /* 0x0000000b06070899 */ /* 0x000fe4000800063f */
[----:B------:R-:W-:-:S04]  /*0270*/  @UP0 USHF.L.U32 UR6, UR6, 0x1, URZ ;  /* 0x0000000106060899 */ /* 0x000fc8000800063f */
[----:B------:R-:W-:Y:S01]  /*0280*/  UISETP.NE.AND UP0, UPT, UR9, URZ, UPT ;  /* 0x0000003f0900728c */ /* 0x000fe2000bf05270 */
[----:B------:R-:W0:Y:S02]  /*0290*/  FENCE.VIEW.ASYNC.S ;  /* 0x00000000000073c6 */ /* 0x000e240000000000 */
[----:B0-----:R0:W1:Y:S05]  /*02a0*/  @UP1 SYNCS.EXCH.64 URZ, [UR8+0x13200], UR4 ;  /* 0x01320004083f15b2 */ /* 0x00106a0008000100 */
[----:B------:R0:W2:Y:S01]  /*02b0*/  @UP2 SYNCS.EXCH.64 URZ, [UR8+0x13220], UR6 ;  /* 0x01322006083f25b2 */ /* 0x0000a20008000100 */
[----:B------:R-:W-:Y:S05]  /*02c0*/  @P1 BRA `(.L_x_113) ;  /* 0x0000000000481947 */ /* 0x000fea0003800000 */
[----:B0-----:R-:W0:Y:S01]  /*02d0*/  S2UR UR5, SR_CgaCtaId ;  /* 0x00000000000579c3 */ /* 0x001e220000008800 */
[----:B------:R-:W-:Y:S01]  /*02e0*/  UMOV UR4, 0x400 ;  /* 0x0000040000047882 */ /* 0x000fe20000000000 */
[----:B------:R-:W-:Y:S01]  /*02f0*/  UMOV UR6, 0x1 ;  /* 0x0000000100067882 */ /* 0x000fe20000000000 */
[----:B------:R-:W-:Y:S01]  /*0300*/  UMOV UR9, 0x3 ;  /* 0x0000000300097882 */ /* 0x000fe20000000000 */
[----:B------:R-:W-:-:S04]  /*0310*/  UIADD3 UR6, -UR6, 0x100000, URZ ;  /* 0x0010000006067890 */ /* 0x000fc8000fffe13f */
[----:B------:R-:W-:Y:S02]  /*0320*/  USHF.L.U32 UR7, UR6, 0xb, URZ ;  /* 0x0000000b06077899 */ /* 0x000fe4000800063f */
[----:B------:R-:W-:Y:S01]  /*0330*/  USHF.L.U32 UR6, UR6, 0x1, URZ ;  /* 0x0000000106067899 */ /* 0x000fe2000800063f */
[----:B------:R-:W-:Y:S01]  /*0340*/  ELECT P0, URZ, PT ;  /* 0x00000000003f782f */ /* 0x000fe20003800000 */
[----:B0-----:R-:W-:Y:S02]  /*0350*/  ULEA UR8, UR5, UR4, 0x18 ;  /* 0x0000000405087291 */ /* 0x001fe4000f8ec03f */
[----:B------:R-:W-:-:S04]  /*0360*/  UIADD3 UR4, -UR9, 0x100000, URZ ;  /* 0x0010000009047890 */ /* 0x000fc8000fffe13f */
[----:B------:R-:W-:Y:S02]  /*0370*/  USHF.L.U32 UR5, UR4, 0xb, URZ ;  /* 0x0000000b04057899 */ /* 0x000fe4000800063f */
[----:B------:R-:W-:Y:S01]  /*0380*/  USHF.L.U32 UR4, UR4, 0x1, URZ ;  /* 0x0000000104047899 */ /* 0x000fe2000800063f */
[----:B------:R-:W0:Y:S03]  /*0390*/  FENCE.VIEW.ASYNC.S ;  /* 0x00000000000073c6 */ /* 0x000e260000000000 */
[----:B0-----:R3:W4:Y:S08]  /*03a0*/  SYNCS.EXCH.64 URZ, [UR8+0x13230], UR6 ;  /* 0x01323006083f75b2 */ /* 0x0017300008000100 */
[----:B------:R3:W0:Y:S01]  /*03b0*/  SYNCS.EXCH.64 URZ, [UR8+0x13240], UR4 ;  /* 0x01324004083f75b2 */ /* 0x0006220008000100 */
[----:B------:R3:W0:Y:S01]  /*03c0*/  SYNCS.EXCH.64 URZ, [UR8+0x13238], UR6 ;  /* 0x01323806083f75b2 */ /* 0x0006220008000100 */
[----:B------:R3:W0:Y:S02]  /*03d0*/  SYNCS.EXCH.64 URZ, [UR8+0x13248], UR4 ;  /* 0x01324804083f75b2 */ /* 0x0006240008000100 */
[----:B---3--:R-:W-:Y:S01]  /*03e0*/  NOP ;  /* 0x0000000000007918 */ /* 0x008fe20000000000 */
.L_x_113:
[----:B------:R-:W3:Y:S01]  /*03f0*/  SHFL.IDX PT, R2, R0, RZ, 0x1f ;  /* 0x00001fff00027589 */ /* 0x000ee200000e0000 */
[----:B------:R-:W-:Y:S01]  /*0400*/  NOP ;  /* 0x0000000000007918 */ /* 0x000fe20000000000 */
[----:B---3--:R-:W-:-:S13]  /*0410*/  ISETP.NE.AND P0, PT, R2, RZ, PT ;  /* 0x000000ff0200720c */ /* 0x008fda0003f05270 */
[----:B------:R-:W-:Y:S05]  /*0420*/  @P0 BRA `(.L_x_114) ;  /* 0x0000000000480947 */ /* 0x000fea0003800000 */
[----:B0-----:R-:W0:Y:S01]  /*0430*/  S2UR UR5, SR_CgaCtaId ;  /* 0x00000000000579c3 */ /* 0x001e220000008800 */
[----:B------:R-:W-:Y:S01]  /*0440*/  UMOV UR4, 0x400 ;  /* 0x0000040000047882 */ /* 0x000fe20000000000 */
[----:B------:R-:W-:Y:S01]  /*0450*/  UMOV UR6, 0x80 ;  /* 0x0000008000067882 */ /* 0x000fe20000000000 */
[----:B------:R-:W-:Y:S01]  /*0460*/  UMOV UR7, 0x180 ;  /* 0x0000018000077882 */ /* 0x000fe20000000000 */
[----:B------:R-:W-:Y:S01]  /*0470*/  ELECT P0, URZ, PT ;  /* 0x00000000003f782f */ /* 0x000fe20003800000 */
[----:B0-----:R-:W-:Y:S02]  /*0480*/  ULEA UR8, UR5, UR4, 0x18 ;  /* 0x0000000405087291 */ /* 0x001fe4000f8ec03f */
[----:B------:R-:W-:-:S04]  /*0490*/  UIADD3 UR4, -UR6, 0x100000, URZ ;  /* 0x0010000006047890 */ /* 0x000fc8000fffe13f */
[----:B------:R-:W-:Y:S02]  /*04a0*/  USHF.L.U32 UR5, UR4, 0xb, URZ ;  /* 0x0000000b04057899 */ /* 0x000fe4000800063f */
[----:B------:R-:W-:Y:S02]  /*04b0*/  USHF.L.U32 UR4, UR4, 0x1, URZ ;  /* 0x0000000104047899 */ /* 0x000fe4000800063f */
[----:B------:R-:W-:-:S04]  /*04c0*/  UIADD3 UR6, -UR7, 0x100000, URZ ;  /* 0x0010000007067890 */ /* 0x000fc8000fffe13f */
[----:B------:R-:W-:Y:S02]  /*04d0*/  USHF.L.U32 UR7, UR6, 0xb, URZ ;  /* 0x0000000b06077899 */ /* 0x000fe4000800063f */
[----:B------:R-:W-:Y:S01]  /*04e0*/  USHF.L.U32 UR6, UR6, 0x1, URZ ;  /* 0x0000000106067899 */ /* 0x000fe2000800063f */
[----:B------:R-:W0:Y:S03]  /*04f0*/  FENCE.VIEW.ASYNC.S ;  /* 0x00000000000073c6 */ /* 0x000e260000000000 */
[----:B0-----:R3:W0:Y:S08]  /*0500*/  SYNCS.EXCH.64 URZ, [UR8+0x13250], UR4 ;  /* 0x01325004083f75b2 */ /* 0x0016300008000100 */
[----:B------:R3:W0:Y:S01]  /*0510*/  SYNCS.EXCH.64 URZ, [UR8+0x13260], UR6 ;  /* 0x01326006083f75b2 */ /* 0x0006220008000100 */
[----:B------:R3:W0:Y:S01]  /*0520*/  SYNCS.EXCH.64 URZ, [UR8+0x13258], UR4 ;  /* 0x01325804083f75b2 */ /* 0x0006220008000100 */
[----:B------:R3:W0:Y:S02]  /*0530*/  SYNCS.EXCH.64 URZ, [UR8+0x13268], UR6 ;  /* 0x01326806083f75b2 */ /* 0x0006240008000100 */
[----:B---3--:R-:W-:Y:S01]  /*0540*/  NOP ;  /* 0x0000000000007918 */ /* 0x008fe20000000000 */
.L_x_114:
[----:B------:R-:W3:Y:S01]  /*0550*/  SHFL.IDX PT, R2, R0, RZ, 0x1f ;  /* 0x00001fff00027589 */ /* 0x000ee200000e0000 */
[----:B------:R-:W-:Y:S01]  /*0560*/  NOP ;  /* 0x0000000000007918 */ /* 0x000fe20000000000 */
[----:B---3--:R-:W-:-:S13]  /*0570*/  ISETP.NE.AND P0, PT, R2, RZ, PT ;  /* 0x000000ff0200720c */ /* 0x008fda0003f05270 */
[----:B------:R-:W-:Y:S05]  /*0580*/  @P0 BRA `(.L_x_115) ;  /* 0x0000000000380947 */ /* 0x000fea0003800000 */
[----:B0-----:R-:W0:Y:S01]  /*0590*/  S2UR UR5, SR_CgaCtaId ;  /* 0x00000000000579c3 */ /* 0x001e220000008800 */
[----:B------:R-:W-:Y:S01]  /*05a0*/  UMOV UR4, 0x400 ;  /* 0x0000040000047882 */ /* 0x000fe20000000000 */
[----:B------:R-:W-:Y:S01]  /*05b0*/  UMOV UR7, 0x1 ;  /* 0x0000000100077882 */ /* 0x000fe20000000000 */
[----:B------:R-:W-:Y:S01]  /*05c0*/  ELECT P0, URZ, PT ;  /* 0x00000000003f782f */ /* 0x000fe20003800000 */
[----:B0-----:R-:W-:Y:S02]  /*05d0*/  ULEA UR6, UR5, UR4, 0x18 ;  /* 0x0000000405067291 */ /* 0x001fe4000f8ec03f */
[----:B------:R-:W-:-:S04]  /*05e0*/  UIADD3 UR4, -UR7, 0x100000, URZ ;  /* 0x0010000007047890 */ /* 0x000fc8000fffe13f */
[----:B------:R-:W-:Y:S02]  /*05f0*/  USHF.L.U32 UR5, UR4, 0xb, URZ ;  /* 0x0000000b04057899 */ /* 0x000fe4000800063f */
[----:B------:R-:W-:Y:S01]  /*0600*/  USHF.L.U32 UR4, UR4, 0x1, URZ ;  /* 0x0000000104047899 */ /* 0x000fe2000800063f */
[----:B------:R-:W0:Y:S11]  /*0610*/  FENCE.VIEW.ASYNC.S ;  /* 0x00000000000073c6 */ /* 0x000e360000000000 */
[----:B0-----:R3:W0:Y:S01]  /*0620*/  SYNCS.EXCH.64 URZ, [UR6+0x13270], UR4 ;  /* 0x01327004063f75b2 */ /* 0x0016220008000100 */
[----:B------:R3:W0:Y:S01]  /*0630*/  SYNCS.EXCH.64 URZ, [UR6+0x13280], UR4 ;  /* 0x01328004063f75b2 */ /* 0x0006220008000100 */
[----:B------:R3:W0:Y:S01]  /*0640*/  SYNCS.EXCH.64 URZ, [UR6+0x13278], UR4 ;  /* 0x01327804063f75b2 */ /* 0x0006220008000100 */
[----:B------:R3:W0:Y:S02]  /*0650*/  SYNCS.EXCH.64 URZ, [UR6+0x13288], UR4 ;  /* 0x01328804063f75b2 */ /* 0x0006240008000100 */
[----:B---3--:R-:W-:Y:S01]  /*0660*/  NOP ;  /* 0x0000000000007918 */ /* 0x008fe20000000000 */
.L_x_115:
        /* <DEDUP_REMOVED lines=22> */
.L_x_116:
        /* <DEDUP_REMOVED lines=22> */
.L_x_117:
[----:B------:R-:W-:Y:S01]  /*0930*/  PLOP3.LUT P0, PT, PT, PT, UP0, 0x80, 0x0 ;  /* 0x000000000000781c */ /* 0x000fe20003f0f008 */
[----:B------:R-:W-:Y:S01]  /*0940*/  UMOV UR48, 0x1 ;  /* 0x0000000100307882 */ /* 0x000fe20000000000 */
[----:B------:R-:W-:Y:S01]  /*0950*/  NOP ;  /* 0x0000000000007918 */ /* 0x000fe20000000000 */
[----:B------:R-:W-:Y:S01]  /*0960*/  USEL UR48, UR48, 0x2, !UP0 ;  /* 0x0000000230307887 */ /* 0x000fe2000c000000 */
[----:B------:R-:W-:Y:S01]  /*0970*/  ULDC.64 UR52, c[0x0][0x208] ;  /* 0x0000820000347ab9 */ /* 0x000fe20000000a00 */
[----:B012-4-:R-:W-:Y:S08]  /*0980*/  BAR.SYNC.DEFER_BLOCKING 0x0 ;  /* 0x0000000000007b1d */ /* 0x017ff00000010000 */
[----:B------:R-:W-:Y:S05]  /*0990*/  @!P0 BRA `(.L_x_118) ;  /* 0x0000008000248947 */ /* 0x000fea0003800000 */
.L_x_119:
[----:B------:R-:W-:-:S08]  /*09a0*/  NOP ;  /* 0x0000000000007918 */ /* 0x000fd00000000000 */
[----:B------:R-:W0:Y:S02]  /*09b0*/  USETMAXREG.TRY_ALLOC.CTAPOOL UP0, 0xa0 ;  /* 0x000000a0000079c8 */ /* 0x000e240008000600 */
[----:B0-----:R-:W-:-:S13]  /*09c0*/  PLOP3.LUT P0, PT, PT, PT, UP0, 0x80, 0x0 ;  /* 0x000000000000781c */ /* 0x001fda0003f0f008 */
[----:B------:R-:W-:Y:S05]  /*09d0*/  @!P0 BRA `(.L_x_119) ;  /* 0xfffffffc00f08947 */ /* 0x000fea000383ffff */
[----:B------:R-:W0:Y:S08]  /*09e0*/  S2UR UR5, SR_CgaCtaId ;  /* 0x00000000000579c3 */ /* 0x000e300000008800 */
[----:B------:R-:W-:Y:S06]  /*09f0*/  BAR.ARV 0x8, 0x1a0 ;  /* 0x0206800000007b1d */ /* 0x000fec0000002000 */
[----:B------:R-:W-:-:S02]  /*0a00*/  UMOV UR4, 0x400 ;  /* 0x0000040000047882 */ /* 0x000fc40000000000 */
[----:B------:R-:W-:Y:S01]  /*0a10*/  BAR.SYNC.DEFER_BLOCKING 0x5, 0x200 ;  /* 0x0148000000007b1d */ /* 0x000fe20000010000 */
[----:B0-----:R-:W-:-:S09]  /*0a20*/  ULEA UR4, UR5, UR4, 0x18 ;  /* 0x0000000405047291 */ /* 0x001fd2000f8ec03f */
[----:B------:R-:W0:Y:S01]  /*0a30*/  LDS.128 R28, [UR4+0x132d0] ;  /* 0x0132d004ff1c7984 */ /* 0x000e220008000c00 */
[----:B------:R-:W-:Y:S01]  /*0a40*/  ULDC UR4, c[0x0][0xc14] ;  /* 0x0003050000047ab9 */ /* 0x000fe20000000800 */
[----:B------:R-:W-:Y:S06]  /*0a50*/  BAR.ARV 0x4, 0x200 ;  /* 0x0108000000007b1d */ /* 0x000fec0000002000 */
[----:B0-----:R-:W-:-:S13]  /*0a60*/  ISETP.GE.AND P0, PT, R31, UR4, PT ;  /* 0x000000041f007c0c */ /* 0x001fda000bf06270 */
[----:B------:R-:W-:Y:S05]  /*0a70*/  @P0 EXIT ;  /* 0x000000000000094d */ /* 0x000fea0003800000 */
[----:B------:R-:W0:Y:S01]  /*0a80*/  S2R R0, SR_TID.X ;  /* 0x0000000000007919 */ /* 0x000e220000002100 */
[----:B------:R-:W-:Y:S01]  /*0a90*/  R2UR UR5, R30 ;  /* 0x000000001e0572ca */ /* 0x000fe200000e0000 */
[----:B------:R-:W-:Y:S01]  /*0aa0*/  IMAD.MOV.U32 R156, RZ, RZ, -0x2 ;  /* 0xfffffffeff9c7424 */ /* 0x000fe200078e00ff */
[----:B------:R-:W-:Y:S01]  /*0ab0*/  ULOP3.LUT UR44, UR48, 0x1, URZ, 0xfc, !UPT ;  /* 0x00000001302c7892 */ /* 0x000fe2000f8efc3f */
[----:B------:R-:W-:Y:S01]  /*0ac0*/  UMOV UR36, URZ ;  /* 0x0000003f00247c82 */ /* 0x000fe20008000000 */
[----:B------:R-:W-:Y:S01]  /*0ad0*/  UMOV UR37, URZ ;  /* 0x0000003f00257c82 */ /* 0x000fe20008000000 */
[----:B------:R-:W-:Y:S01]  /*0ae0*/  UMOV UR38, URZ ;  /* 0x0000003f00267c82 */ /* 0x000fe20008000000 */
[----:B0-----:R-:W-:-:S05]  /*0af0*/  VIADD R10, R0, 0xffffff80 ;  /* 0xffffff80000a7836 */ /* 0x001fca0000000000 */
[----:B------:R-:W-:-:S04]  /*0b00*/  SHF.R.S32.HI R0, RZ, 0x1f, R10 ;  /* 0x0000001fff007819 */ /* 0x000fc8000001140a */
[CC--:B------:R-:W-:Y:S02]  /*0b10*/  LEA.HI R2, R0.reuse, R10.reuse, RZ, 0x4 ;  /* 0x0000000a00027211 */ /* 0x0c0fe400078f20ff */
[CC--:B------:R-:W-:Y:S02]  /*0b20*/  LEA.HI R3, R0.reuse, R10.reuse, RZ, 0x5 ;  /* 0x0000000a00037211 */ /* 0x0c0fe400078f28ff */
[----:B------:R-:W-:Y:S02]  /*0b30*/  LEA.HI R23, R0, R10, RZ, 0x7 ;  /* 0x0000000a00177211 */ /* 0x000fe400078f38ff */
[----:B------:R-:W-:Y:S01]  /*0b40*/  SHF.R.S32.HI R5, RZ, 0x4, R2 ;  /* 0x00000004ff057819 */ /* 0x000fe20000011402 */
[----:B------:R-:W-:Y:S01]  /*0b50*/  IMAD.SHL.U32 R4, R3, 0x20, RZ ;  /* 0x0000002003047824 */ /* 0x000fe200078e00ff */
[----:B------:R-:W-:Y:S02]  /*0b60*/  LOP3.LUT R22, R23, 0xffffff80, RZ, 0xc0, !PT ;  /* 0xffffff8017167812 */ /* 0x000fe400078ec0ff */
[----:B------:R-:W-:-:S02]  /*0b70*/  LOP3.LUT R3, R2, 0x3fffff0, RZ, 0xc0, !PT ;  /* 0x03fffff002037812 */ /* 0x000fc400078ec0ff */
[----:B------:R-:W-:Y:S01]  /*0b80*/  LEA.HI R2, R2, R5, RZ, 0x1 ;  /* 0x0000000502027211 */ /* 0x000fe200078f08ff */
[----:B------:R-:W-:Y:S01]  /*0b90*/  IMAD.IADD R22, R10, 0x1, -R22 ;  /* 0x000000010a167824 */ /* 0x000fe200078e0a16 */
[----:B------:R-:W-:Y:S01]  /*0ba0*/  LOP3.LUT R4, R4, 0xfffffc00, RZ, 0xc0, !PT ;  /* 0xfffffc0004047812 */ /* 0x000fe200078ec0ff */
[----:B------:R-:W-:Y:S01]  /*0bb0*/  IMAD.IADD R3, R10, 0x1, -R3 ;  /* 0x000000010a037824 */ /* 0x000fe200078e0a03 */
[----:B------:R-:W-:Y:S02]  /*0bc0*/  LOP3.LUT R2, R2, 0x1ffffffe, RZ, 0xc0, !PT ;  /* 0x1ffffffe02027812 */ /* 0x000fe400078ec0ff */
[----:B------:R-:W-:Y:S01]  /*0bd0*/  SHF.R.S32.HI R7, RZ, 0x1f, R22 ;  /* 0x0000001fff077819 */ /* 0x000fe20000011416 */
[----:B------:R-:W-:Y:S01]  /*0be0*/  IMAD R3, R3, 0x40, R4 ;  /* 0x0000004003037824 */ /* 0x000fe200078e0204 */
[----:B------:R-:W-:Y:S01]  /*0bf0*/  SHF.R.S32.HI R23, RZ, 0x7, R23 ;  /* 0x00000007ff177819 */ /* 0x000fe20000011417 */
[----:B------:R-:W-:Y:S01]  /*0c00*/  IMAD.IADD R2, R5, 0x1, -R2 ;  /* 0x0000000105027824 */ /* 0x000fe200078e0a02 */
[----:B------:R-:W-:-:S02]  /*0c10*/  LEA.HI R6, R7, R22, RZ, 0x2 ;  /* 0x0000001607067211 */ /* 0x000fc400078f10ff */
[----:B------:R-:W-:Y:S01]  /*0c20*/  LEA.HI R7, R7, R22, RZ, 0x5 ;  /* 0x0000001607077211 */ /* 0x000fe200078f28ff */
[----:B------:R-:W-:Y:S01]  /*0c30*/  IMAD R3, R2, 0x8, R3 ;  /* 0x0000000802037824 */ /* 0x000fe200078e0203 */
[--C-:B------:R-:W-:Y:S01]  /*0c40*/  SHF.R.S32.HI R8, RZ, 0x2, R6.reuse ;  /* 0x00000002ff087819 */ /* 0x100fe20000011406 */
[----:B------:R-:W-:Y:S01]  /*0c50*/  IMAD.HI R4, R23, 0x55555556, RZ ;  /* 0x5555555617047827 */ /* 0x000fe200078e02ff */
[----:B------:R-:W-:Y:S02]  /*0c60*/  SHF.R.S32.HI R9, RZ, 0x1f, R6 ;  /* 0x0000001fff097819 */ /* 0x000fe40000011406 */
[----:B------:R0:W-:Y:S01]  /*0c70*/  STL [R1+0x4], R3 ;  /* 0x0000040301007387 */ /* 0x0001e20000100800 */
[----:B------:R-:W-:Y:S02]  /*0c80*/  LEA.HI R0, R0, R10, RZ, 0x3 ;  /* 0x0000000a00007211 */ /* 0x000fe400078f18ff */
[----:B------:R-:W-:Y:S02]  /*0c90*/  LEA.HI R9, R9, R8, RZ, 0x3 ;  /* 0x0000000809097211 */ /* 0x000fe400078f18ff */
[----:B------:R-:W-:-:S02]  /*0ca0*/  LOP3.LUT R5, R6, 0x7ffffffc, RZ, 0xc0, !PT ;  /* 0x7ffffffc06057812 */ /* 0x000fc400078ec0ff */
[----:B------:R-:W-:Y:S02]  /*0cb0*/  LOP3.LUT R9, R9, 0xfffffff8, RZ, 0xc0, !PT ;  /* 0xfffffff809097812 */ /* 0x000fe400078ec0ff */
[----:B------:R-:W-:Y:S01]  /*0cc0*/  LEA.HI R4, R4, R4, RZ, 0x1 ;  /* 0x0000000404047211 */ /* 0x000fe200078f08ff */
[----:B------:R-:W-:Y:S01]  /*0cd0*/  IMAD.IADD R5, R22, 0x1, -R5 ;  /* 0x0000000116057824 */ /* 0x000fe200078e0a05 */
[----:B------:R-:W-:Y:S01]  /*0ce0*/  SHF.R.S32.HI R7, RZ, 0x5, R7 ;  /* 0x00000005ff077819 */ /* 0x000fe20000011407 */
[----:B------:R-:W-:Y:S01]  /*0cf0*/  IMAD.IADD R8, R8, 0x1, -R9 ;  /* 0x0000000108087824 */ /* 0x000fe200078e0a09 */
[----:B------:R-:W-:Y:S01]  /*0d00*/  LOP3.LUT R2, R0, 0x1ffffff8, RZ, 0xc0, !PT ;  /* 0x1ffffff800027812 */ /* 0x000fe200078ec0ff */
[----:B------:R-:W-:Y:S01]  /*0d10*/  IMAD R4, R4, -0x3, R23 ;  /* 0xfffffffd04047824 */ /* 0x000fe200078e0217 */
[----:B------:R-:W-:Y:S01]  /*0d20*/  SHF.R.S32.HI R16, RZ, 0x3, R0 ;  /* 0x00000003ff107819 */ /* 0x000fe20000011400 */
[----:B------:R-:W-:Y:S02]  /*0d30*/  IMAD R7, R7, 0x10, R8 ;  /* 0x0000001007077824 */ /* 0x000fe400078e0208 */
[----:B------:R-:W-:-:S02]  /*0d40*/  IMAD.IADD R2, R10, 0x1, -R2 ;  /* 0x000000010a027824 */ /* 0x000fc400078e0a02 */
[----:B------:R-:W-:Y:S02]  /*0d50*/  IMAD R156, R5, R156, 0xa0 ;  /* 0x000000a0059c7424 */ /* 0x000fe400078e029c */
[----:B------:R-:W-:Y:S02]  /*0d60*/  IMAD R157, R4, 0x40, R7 ;  /* 0x00000040049d7824 */ /* 0x000fe400078e0207 */
[----:B0-----:R-:W-:-:S07]  /*0d70*/  IMAD.SHL.U32 R18, R2, 0x8, RZ ;  /* 0x0000000802127824 */ /* 0x001fce00078e00ff */
.L_x_163:
[----:B0-----:R-:W0:Y:S01]  /*0d80*/  LDC.64 R2, c[0x0][0xc60] ;  /* 0x00031800ff027b82 */ /* 0x001e220000000a00 */
[----:B------:R-:W-:Y:S01]  /*0d90*/  ULDC.64 UR8, c[0x0][0x990] ;  /* 0x0002640000087ab9 */ /* 0x000fe20000000a00 */
[----:B------:R-:W-:Y:S01]  /*0da0*/  ULDC UR4, c[0x0][0x428] ;  /* 0x00010a0000047ab9 */ /* 0x000fe20000000800 */
[----:B------:R-:W-:Y:S01]  /*0db0*/  ULDC.64 UR6, c[0x0][0x998] ;  /* 0x0002660000067ab9 */ /* 0x000fe20000000a00 */
[----:B0-----:R-:W-:-:S06]  /*0dc0*/  IMAD.WIDE R2, R31, 0x4, R2 ;  /* 0x000000041f027825 */ /* 0x001fcc00078e0202 */
[----:B--2---:R-:W2:Y:S01]  /*0dd0*/  LDG.E R2, desc[UR52][R2.64] ;  /* 0x0000003402027981 */ /* 0x004ea2000c1e1900 */
[----:B------:R-:W-:Y:S01]  /*0de0*/  UISETP.NE.U32.AND UP2, UPT, UR8, URZ, UPT ;  /* 0x0000003f0800728c */ /* 0x000fe2000bf45070 */
[----:B-1-345:R-:W-:Y:S01]  /*0df0*/  IMAD.MOV.U32 R9, RZ, RZ, 0x3f800000 ;  /* 0x3f800000ff097424 */ /* 0x03afe200078e00ff */
[----:B------:R-:W-:Y:S02]  /*0e00*/  UISETP.NE.AND UP3, UPT, UR4, 0x1, UPT ;  /* 0x000000010400788c */ /* 0x000fe4000bf65270 */
[----:B------:R-:W-:Y:S02]  /*0e10*/  UISETP.NE.AND.EX UP2, UPT, UR9, URZ, UPT, UP2 ;  /* 0x0000003f0900728c */ /* 0x000fe4000bf45320 */
[----:B------:R-:W-:-:S04]  /*0e20*/  UISETP.NE.U32.AND UP0, UPT, UR6, URZ, UPT ;  /* 0x0000003f0600728c */ /* 0x000fc8000bf05070 */
[----:B------:R-:W-:Y:S01]  /*0e30*/  UISETP.NE.AND.EX UP0, UPT, UR7, URZ, UPT, UP0 ;  /* 0x0000003f0700728c */ /* 0x000fe2000bf05300 */
[----:B------:R-:W-:Y:S02]  /*0e40*/  PLOP3.LUT P0, PT, PT, PT, UP2, 0x80, 0x0 ;  /* 0x000000000000781c */ /* 0x000fe40003f0f028 */
[----:B------:R-:W-:Y:S02]  /*0e50*/  @UP3 ULDC UR10, c[0x0][0x42c] ;  /* 0x00010b00000a3ab9 */ /* 0x000fe40000000800 */
[----:B------:R-:W-:Y:S01]  /*0e60*/  @UP2 ULDC.64 UR14, c[0x0][0x9a8] ;  /* 0x00026a00000e2ab9 */ /* 0x000fe20000000a00 */
[----:B------:R-:W-:Y:S01]  /*0e70*/  UIMAD.WIDE.U32 UR10, UR5, UR10, URZ ;  /* 0x0000000a050a72a5 */ /* 0x000fe2000f8e003f */
[----:B------:R-:W-:Y:S01]  /*0e80*/  PLOP3.LUT P2, PT, PT, PT, UP0, 0x80, 0x0 ;  /* 0x000000000000781c */ /* 0x000fe20003f4f008 */
[----:B------:R-:W-:-:S03]  /*0e90*/  @UP2 ULDC.64 UR18, c[0x0][0x9b0] ;  /* 0x00026c0000122ab9 */ /* 0x000fc60000000a00 */
[----:B------:R-:W-:Y:S01]  /*0ea0*/  @UP0 ULDC.64 UR16, c[0x0][0x9b8] ;  /* 0x00026e0000100ab9 */ /* 0x000fe20000000a00 */
[----:B------:R-:W-:Y:S01]  /*0eb0*/  IMAD.MOV.U32 R0, RZ, RZ, 0x3f800000 ;  /* 0x3f800000ff007424 */ /* 0x000fe200078e00ff */
[----:B--2---:R-:W-:-:S13]  /*0ec0*/  R2UR UR39, R2 ;  /* 0x00000000022772ca */ /* 0x004fda00000e0000 */
[----:B------:R-:W-:Y:S02]  /*0ed0*/  USHF.R.S32.HI UR40, URZ, 0x1f, UR39 ;  /* 0x0000001f3f287899 */ /* 0x000fe40008011427 */
[----:B------:R-:W-:Y:S02]  /*0ee0*/  @UP2 UIMAD.WIDE.U32 UR12, UR39, UR14, URZ ;  /* 0x0000000e270c22a5 */ /* 0x000fe4000f8e003f */
[----:B------:R-:W-:-:S03]  /*0ef0*/  @UP2 UIMAD UR4, UR40, UR14, URZ ;  /* 0x0000000e280422a4 */ /* 0x000fc6000f8e023f */
[----:B------:R-:W-:Y:S01]  /*0f00*/  @UP3 ULDC UR14, c[0x0][0x430] ;  /* 0x00010c00000e3ab9 */ /* 0x000fe20000000800 */
[----:B------:R-:W-:-:S03]  /*0f10*/  @UP2 UIMAD UR15, UR39, UR15, UR4 ;  /* 0x0000000f270f22a4 */ /* 0x000fc6000f8e0204 */
[----:B------:R-:W-:Y:S01]  /*0f20*/  UMOV UR4, UR5 ;  /* 0x0000000500047c82 */ /* 0x000fe20008000000 */
[----:B------:R-:W-:Y:S02]  /*0f30*/  @UP3 USHF.R.U32.HI UR4, URZ, UR14, UR11 ;  /* 0x0000000e3f043299 */ /* 0x000fe4000801160b */
[----:B------:R-:W-:Y:S02]  /*0f40*/  @UP0 UIMAD.WIDE.U32 UR10, UR39, UR16, URZ ;  /* 0x00000010270a02a5 */ /* 0x000fe4000f8e003f */
[----:B------:R-:W-:Y:S02]  /*0f50*/  @UP2 USHF.R.S32.HI UR14, URZ, 0x1f, UR4 ;  /* 0x0000001f3f0e2899 */ /* 0x000fe40008011404 */
[----:B------:R-:W-:Y:S02]  /*0f60*/  @UP0 UIMAD UR16, UR40, UR16, URZ ;  /* 0x00000010281002a4 */ /* 0x000fe4000f8e023f */
[----:B------:R-:W-:Y:S02]  /*0f70*/  @UP2 UIADD3 UR13, UR13, UR15, URZ ;  /* 0x0000000f0d0d2290 */ /* 0x000fe4000fffe03f */
[----:B------:R-:W-:-:S02]  /*0f80*/  @UP2 UIMAD UR14, UR14, UR18, URZ ;  /* 0x000000120e0e22a4 */ /* 0x000fc4000f8e023f */
[----:B------:R-:W-:Y:S02]  /*0f90*/  @UP0 UIMAD UR16, UR39, UR17, UR16 ;  /* 0x00000011271002a4 */ /* 0x000fe4000f8e0210 */
[----:B------:R-:W-:Y:S02]  /*0fa0*/  @UP0 USHF.R.S32.HI UR15, URZ, 0x1f, UR4 ;  /* 0x0000001f3f0f0899 */ /* 0x000fe40008011404 */
[----:B------:R-:W-:Y:S02]  /*0fb0*/  @UP2 UIMAD UR14, UR4, UR19, UR14 ;  /* 0x00000013040e22a4 */ /* 0x000fe4000f8e020e */
[----:B------:R-:W-:Y:S02]  /*0fc0*/  @UP2 UIMAD.WIDE.U32 UR12, UR4, UR18, UR12 ;  /* 0x00000012040c22a5 */ /* 0x000fe4000f8e000c */
[----:B------:R-:W-:Y:S01]  /*0fd0*/  @UP0 UIADD3 UR11, UR11, UR16, URZ ;  /* 0x000000100b0b0290 */ /* 0x000fe2000fffe03f */
[----:B------:R-:W-:Y:S01]  /*0fe0*/  @UP0 ULDC.64 UR18, c[0x0][0x9c0] ;  /* 0x0002700000120ab9 */ /* 0x000fe20000000a00 */
[----:B------:R-:W-:-:S02]  /*0ff0*/  @UP2 UIADD3 UR13, UR13, UR14, URZ ;  /* 0x0000000e0d0d2290 */ /* 0x000fc4000fffe03f */
[----:B------:R-:W-:Y:S02]  /*1000*/  @UP0 UIMAD UR15, UR15, UR18, URZ ;  /* 0x000000120f0f02a4 */ /* 0x000fe4000f8e023f */
[----:B------:R-:W-:Y:S02]  /*1010*/  @UP2 ULEA UR8, UP1, UR12, UR8, 0x2 ;  /* 0x000000080c082291 */ /* 0x000fe4000f82103f */
[----:B------:R-:W-:Y:S02]  /*1020*/  @UP0 UIMAD UR15, UR4, UR19, UR15 ;  /* 0x00000013040f02a4 */ /* 0x000fe4000f8e020f */
[----:B------:R-:W-:Y:S01]  /*1030*/  @UP0 UIMAD.WIDE.U32 UR10, UR4, UR18, UR10 ;  /* 0x00000012040a02a5 */ /* 0x000fe2000f8e000a */
[----:B------:R-:W-:Y:S02]  /*1040*/  ULDC.64 UR16, c[0x0][0xa28] ;  /* 0x00028a0000107ab9 */ /* 0x000fe40000000a00 */
[----:B------:R-:W-:Y:S01]  /*1050*/  ULDC.64 UR18, c[0x0][0xa20] ;  /* 0x0002880000127ab9 */ /* 0x000fe20000000a00 */
[----:B------:R-:W-:Y:S01]  /*1060*/  @UP2 ULEA.HI.X UR9, UR12, UR9, UR13, 0x2, UP1 ;  /* 0x000000090c092291 */ /* 0x000fe200088f140d */
[----:B------:R-:W-:Y:S01]  /*1070*/  IMAD.U32 R4, RZ, RZ, UR8 ;  /* 0x00000008ff047e24 */ /* 0x000fe2000f8e00ff */
[----:B------:R-:W-:-:S02]  /*1080*/  UISETP.NE.U32.AND UP4, UPT, UR16, URZ, UPT ;  /* 0x0000003f1000728c */ /* 0x000fc4000bf85070 */
[----:B------:R-:W-:Y:S02]  /*1090*/  UISETP.NE.U32.AND UP1, UPT, UR18, URZ, UPT ;  /* 0x0000003f1200728c */ /* 0x000fe4000bf25070 */
[----:B------:R-:W-:Y:S01]  /*10a0*/  UISETP.NE.AND.EX UP2, UPT, UR17, URZ, UPT, UP4 ;  /* 0x0000003f1100728c */ /* 0x000fe2000bf45340 */
[----:B------:R-:W-:Y:S01]  /*10b0*/  IMAD.U32 R5, RZ, RZ, UR9 ;  /* 0x00000009ff057e24 */ /* 0x000fe2000f8e00ff */
[----:B------:R-:W-:Y:S02]  /*10c0*/  UISETP.NE.AND.EX UP1, UPT, UR19, URZ, UPT, UP1 ;  /* 0x0000003f1300728c */ /* 0x000fe4000bf25310 */
[----:B------:R-:W-:Y:S02]  /*10d0*/  @UP0 UIADD3 UR4, UR11, UR15, URZ ;  /* 0x0000000f0b040290 */ /* 0x000fe4000fffe03f */
[----:B------:R-:W-:Y:S01]  /*10e0*/  @UP0 ULEA UR12, UP4, UR10, UR6, 0x2 ;  /* 0x000000060a0c0291 */ /* 0x000fe2000f88103f */
[----:B------:R0:W2:Y:S03]  /*10f0*/  @P0 LDG.E R9, desc[UR52][R4.64] ;  /* 0x0000003404090981 */ /* 0x0000a6000c1e1900 */
[----:B------:R-:W-:-:S02]  /*1100*/  @UP0 ULEA.HI.X UR13, UR10, UR7, UR4, 0x2, UP4 ;  /* 0x000000070a0d0291 */ /* 0x000fc4000a0f1404 */
[----:B------:R-:W-:Y:S01]  /*1110*/  @UP2 ULEA UR6, UP0, UR39, UR16, 0x2 ;  /* 0x0000001027062291 */ /* 0x000fe2000f80103f */
[----:B------:R-:W-:Y:S01]  /*1120*/  IMAD.U32 R6, RZ, RZ, UR12 ;  /* 0x0000000cff067e24 */ /* 0x000fe2000f8e00ff */
[----:B------:R-:W-:Y:S01]  /*1130*/  @UP1 ULEA UR8, UP4, UR39, UR18, 0x2 ;  /* 0x0000001227081291 */ /* 0x000fe2000f88103f */
[----:B------:R-:W-:Y:S01]  /*1140*/  PLOP3.LUT P0, PT, PT, PT, UP2, 0x80, 0x0 ;  /* 0x000000000000781c */ /* 0x000fe20003f0f028 */
[----:B------:R-:W-:Y:S01]  /*1150*/  IMAD.U32 R7, RZ, RZ, UR13 ;  /* 0x0000000dff077e24 */ /* 0x000fe2000f8e00ff */
[----:B------:R-:W-:Y:S01]  /*1160*/  PLOP3.LUT P1, PT, PT, PT, UP1, 0x80, 0x0 ;  /* 0x000000000000781c */ /* 0x000fe20003f2f018 */
[----:B------:R-:W-:Y:S02]  /*1170*/  @UP2 ULEA.HI.X UR7, UR39, UR17, UR40, 0x2, UP0 ;  /* 0x0000001127072291 */ /* 0x000fe400080f1428 */
[----:B------:R-:W-:Y:S01]  /*1180*/  @UP1 ULEA.HI.X UR9, UR39, UR19, UR40, 0x2, UP4 ;  /* 0x0000001327091291 */ /* 0x000fe2000a0f1428 */
[----:B------:R1:W2:Y:S01]  /*1190*/  @P2 LDG.E R0, desc[UR52][R6.64] ;  /* 0x0000003406002981 */ /* 0x0002a2000c1e1900 */
[----:B------:R-:W-:Y:S01]  /*11a0*/  IMAD.U32 R2, RZ, RZ, UR6 ;  /* 0x00000006ff027e24 */ /* 0x000fe2000f8e00ff */
[----:B------:R-:W-:Y:S01]  /*11b0*/  ULDC UR4, c[0x0][0x404] ;  /* 0x0001010000047ab9 */ /* 0x000fe20000000800 */
[----:B0-----:R-:W-:-:S02]  /*11c0*/  IMAD.U32 R4, RZ, RZ, UR8 ;  /* 0x00000008ff047e24 */ /* 0x001fc4000f8e00ff */
[----:B------:R-:W-:Y:S01]  /*11d0*/  IMAD.U32 R3, RZ, RZ, UR7 ;  /* 0x00000007ff037e24 */ /* 0x000fe2000f8e00ff */
[----:B------:R-:W-:Y:S01]  /*11e0*/  ULDC.64 UR6, c[0x0][0x3f8] ;  /* 0x0000fe0000067ab9 */ /* 0x000fe20000000a00 */
[----:B------:R-:W-:-:S03]  /*11f0*/  IMAD.U32 R5, RZ, RZ, UR9 ;  /* 0x00000009ff057e24 */ /* 0x000fc6000f8e00ff */
[----:B------:R0:W3:Y:S04]  /*1200*/  @P0 LDG.E R2, desc[UR52][R2.64] ;  /* 0x0000003402020981 */ /* 0x0000e8000c1e1900 */
[----:B------:R-:W4:Y:S01]  /*1210*/  @P1 LDG.E R4, desc[UR52][R4.64] ;  /* 0x0000003404041981 */ /* 0x000f22000c1e1900 */
[----:B------:R-:W-:-:S03]  /*1220*/  UISETP.NE.U32.AND UP0, UPT, UR6, URZ, UPT ;  /* 0x0000003f0600728c */ /* 0x000fc6000bf05070 */
[----:B------:R-:W-:Y:S01]  /*1230*/  ULDC UR6, c[0x0][0x2e0] ;  /* 0x0000b80000067ab9 */ /* 0x000fe20000000800 */
[----:B------:R-:W-:-:S03]  /*1240*/  UISETP.NE.AND.EX UP0, UPT, UR7, URZ, UPT, UP0 ;  /* 0x0000003f0700728c */ /* 0x000fc6000bf05300 */
[----:B------:R-:W-:Y:S01]  /*1250*/  ULDC UR7, c[0x0][0x988] ;  /* 0x0002620000077ab9 */ /* 0x000fe20000000800 */
[----:B------:R-:W-:-:S04]  /*1260*/  USEL UR4, UR4, 0x1, UP0 ;  /* 0x0000000104047887 */ /* 0x000fc80008000000 */
[----:B------:R-:W-:Y:S01]  /*1270*/  UIMAD UR4, UR4, UR6, URZ ;  /* 0x00000006040472a4 */ /* 0x000fe2000f8e023f */
[----:B------:R-:W-:Y:S01]  /*1280*/  UMOV UR46, URZ ;  /* 0x0000003f002e7c82 */ /* 0x000fe20008000000 */
[----:B------:R-:W-:Y:S01]  /*1290*/  UMOV UR42, UR5 ;  /* 0x00000005002a7c82 */ /* 0x000fe20008000000 */
[----:B------:R-:W-:Y:S01]  /*12a0*/  IMAD.MOV.U32 R19, RZ, RZ, R29 ;  /* 0x000000ffff137224 */ /* 0x000fe200078e001d */
[----:B-1----:R-:W-:Y:S01]  /*12b0*/  CS2R R6, SRZ ;  /* 0x0000000000067805 */ /* 0x002fe2000001ff00 */
[----:B0-----:R-:W-:Y:S01]  /*12c0*/  IMAD.MOV.U32 R3, RZ, RZ, RZ ;  /* 0x000000ffff037224 */ /* 0x001fe200078e00ff */
[----:B------:R-:W-:Y:S01]  /*12d0*/  CS2R R10, SRZ ;  /* 0x00000000000a7805 */ /* 0x000fe2000001ff00 */
[----:B------:R-:W-:Y:S01]  /*12e0*/  IMAD.MOV.U32 R55, RZ, RZ, RZ ;  /* 0x000000ffff377224 */ /* 0x000fe200078e00ff */
[----:B------:R-:W-:Y:S02]  /*12f0*/  CS2R R12, SRZ ;  /* 0x00000000000c7805 */ /* 0x000fe4000001ff00 */
[----:B------:R-:W-:-:S02]  /*1300*/  CS2R R14, SRZ ;  /* 0x00000000000e7805 */ /* 0x000fc4000001ff00 */
[----:B------:R-:W-:Y:S02]  /*1310*/  CS2R R20, SRZ ;  /* 0x0000000000147805 */ /* 0x000fe4000001ff00 */
[----:B------:R-:W-:Y:S02]  /*1320*/  CS2R R24, SRZ ;  /* 0x0000000000187805 */ /* 0x000fe4000001ff00 */
[----:B------:R-:W-:Y:S02]  /*1330*/  CS2R R32, SRZ ;  /* 0x0000000000207805 */ /* 0x000fe4000001ff00 */
[----:B------:R-:W-:Y:S01]  /*1340*/  CS2R R26, SRZ ;  /* 0x00000000001a7805 */ /* 0x000fe2000001ff00 */
[----:B------:R-:W-:Y:S02]  /*1350*/  IMAD.MOV.U32 R56, RZ, RZ, RZ ;  /* 0x000000ffff387224 */ /* 0x000fe400078e00ff */
[----:B--2---:R-:W-:-:S04]  /*1360*/  FMUL.FTZ R0, R9, R0 ;  /* 0x0000000009007220 */ /* 0x004fc80000410000 */
[----:B------:R-:W-:Y:S01]  /*1370*/  FMUL.FTZ R0, R0, UR7 ;  /* 0x0000000700007c20 */ /* 0x000fe20008410000 */
[----:B------:R-:W-:-:S04]  /*1380*/  CS2R R8, SRZ ;  /* 0x0000000000087805 */ /* 0x000fc8000001ff00 */
[----:B------:R-:W-:Y:S02]  /*1390*/  R2UR UR41, R0 ;  /* 0x00000000002972ca */ /* 0x000fe400000e0000 */
[----:B---3--:R-:W-:Y:S02]  /*13a0*/  @P0 R2UR UR46, R2 ;  /* 0x00000000022e02ca */ /* 0x008fe400000e0000 */
[----:B----4-:R-:W-:Y:S01]  /*13b0*/  @P1 R2UR UR4, R4 ;  /* 0x00000000040412ca */ /* 0x010fe200000e0000 */
[----:B------:R-:W-:Y:S01]  /*13c0*/  IMAD.MOV.U32 R0, RZ, RZ, RZ ;  /* 0x000000ffff007224 */ /* 0x000fe200078e00ff */
[----:B------:R-:W-:Y:S01]  /*13d0*/  PLOP3.LUT P0, PT, PT, PT, PT, 0x80, 0x0 ;  /* 0x000000000000781c */ /* 0x000fe20003f0f070 */
[----:B------:R-:W-:-:S12]  /*13e0*/  @P1 BRA `(.L_x_120) ;  /* 0x0000000000341947 */ /* 0x000fd80003800000 */
[----:B------:R-:W-:Y:S02]  /*13f0*/  ULDC.64 UR6, c[0x0][0xa08] ;  /* 0x0002820000067ab9 */ /* 0x000fe40000000a00 */
[----:B------:R-:W-:-:S04]  /*1400*/  ISETP.NE.U32.AND P1, PT, RZ, UR6, PT ;  /* 0x00000006ff007c0c */ /* 0x000fc8000bf25070 */
[----:B------:R-:W-:-:S13]  /*1410*/  ISETP.NE.AND.EX P1, PT, RZ, UR7, PT, P1 ;  /* 0x00000007ff007c0c */ /* 0x000fda000bf25310 */
[----:B------:R-:W-:Y:S05]  /*1420*/  @!P1 BRA `(.L_x_120) ;  /* 0x0000000000249947 */ /* 0x000fea0003800000 */
[----:B------:R-:W-:Y:S02]  /*1430*/  ULDC.64 UR6, c[0x0][0xa08] ;  /* 0x0002820000067ab9 */ /* 0x000fe40000000a00 */
[----:B------:R-:W-:-:S06]  /*1440*/  UIMAD.WIDE UR6, UR39, 0x4, UR6 ;  /* 0x00000004270678a5 */ /* 0x000fcc000f8e0206 */
[----:B------:R-:W-:Y:S02]  /*1450*/  IMAD.U32 R4, RZ, RZ, UR6 ;  /* 0x00000006ff047e24 */ /* 0x000fe4000f8e00ff */
[----:B------:R-:W-:-:S05]  /*1460*/  IMAD.U32 R5, RZ, RZ, UR7 ;  /* 0x00000007ff057e24 */ /* 0x000fca000f8e00ff */
[----:B------:R-:W2:Y:S04]  /*1470*/  LDG.E R28, desc[UR52][R4.64] ;  /* 0x00000034041c7981 */ /* 0x000ea8000c1e1900 */
[----:B------:R-:W3:Y:S01]  /*1480*/  LDG.E R2, desc[UR52][R4.64+0x4] ;  /* 0x0000043404027981 */ /* 0x000ee2000c1e1900 */
[----:B--2---:R-:W-:Y:S02]  /*1490*/  R2UR UR4, R28 ;  /* 0x000000001c0472ca */ /* 0x004fe400000e0000 */
[----:B---3--:R-:W-:-:S13]  /*14a0*/  R2UR UR6, R2 ;  /* 0x00000000020672ca */ /* 0x008fda00000e0000 */
[----:B------:R-:W-:-:S12]  /*14b0*/  UIADD3 UR4, -UR4, UR6, URZ ;  /* 0x0000000604047290 */ /* 0x000fd8000fffe13f */
.L_x_120:
[----:B------:R-:W-:Y:S01]  /*14c0*/  UIADD3 UR46, -UR46, UR4, URZ ;  /* 0x000000042e2e7290 */ /* 0x000fe2000fffe13f */
[----:B------:R-:W-:Y:S01]  /*14d0*/  IMAD.MOV.U32 R34, RZ, RZ, RZ ;  /* 0x000000ffff227224 */ /* 0x000fe200078e00ff */
[----:B------:R-:W-:Y:S01]  /*14e0*/  @UP3 ULDC UR6, c[0x0][0x42c] ;  /* 0x00010b0000063ab9 */ /* 0x000fe20000000800 */
[----:B------:R-:W-:Y:S01]  /*14f0*/  @UP3 ULDC UR4, c[0x0][0x430] ;  /* 0x00010c0000043ab9 */ /* 0x000fe20000000800 */
[----:B------:R-:W-:Y:S01]  /*1500*/  UISETP.GE.AND UP0, UPT, UR46, 0x1, UPT ;  /* 0x000000012e00788c */ /* 0x000fe2000bf06270 */
[----:B------:R-:W-:Y:S01]  /*1510*/  CS2R R36, SRZ ;  /* 0x0000000000247805 */ /* 0x000fe2000001ff00 */
[----:B------:R-:W-:Y:S01]  /*1520*/  UIADD3 UR8, UR46, 0x9f, URZ ;  /* 0x0000009f2e087890 */ /* 0x000fe2000fffe03f */
[----:B------:R-:W-:Y:S01]  /*1530*/  IMAD.MOV.U32 R57, RZ, RZ, RZ ;  /* 0x000000ffff397224 */ /* 0x000fe200078e00ff */
[----:B------:R-:W-:Y:S01]  /*1540*/  UIMAD.WIDE.U32 UR6, UR5, UR6, URZ ;  /* 0x00000006050672a5 */ /* 0x000fe2000f8e003f */
[----:B------:R-:W-:Y:S02]  /*1550*/  CS2R R40, SRZ ;  /* 0x0000000000287805 */ /* 0x000fe4000001ff00 */
[----:B------:R-:W-:Y:S01]  /*1560*/  PLOP3.LUT P1, PT, PT, PT, UP0, 0x80, 0x0 ;  /* 0x000000000000781c */ /* 0x000fe20003f2f008 */
[----:B------:R-:W-:Y:S01]  /*1570*/  UIMAD.WIDE UR8, UR8, 0x66666667, URZ ;  /* 0x66666667080878a5 */ /* 0x000fe2000f8e023f */
[----:B------:R-:W-:Y:S01]  /*1580*/  CS2R R58, SRZ ;  /* 0x00000000003a7805 */ /* 0x000fe2000001ff00 */
[----:B------:R-:W-:Y:S01]  /*1590*/  @UP3 USHF.R.U32.HI UR42, URZ, UR4, UR7 ;  /* 0x000000043f2a3299 */ /* 0x000fe20008011607 */
[----:B------:R-:W-:Y:S01]  /*15a0*/  CS2R R44, SRZ ;  /* 0x00000000002c7805 */ /* 0x000fe2000001ff00 */
[----:B------:R-:W-:Y:S01]  /*15b0*/  USHF.R.U32.HI UR45, URZ, 0x1f, UR9 ;  /* 0x0000001f3f2d7899 */ /* 0x000fe20008011609 */
[----:B------:R-:W-:Y:S01]  /*15c0*/  CS2R R60, SRZ ;  /* 0x00000000003c7805 */ /* 0x000fe2000001ff00 */
[----:B------:R-:W-:-:S02]  /*15d0*/  UMOV UR43, UR5 ;  /* 0x00000005002b7c82 */ /* 0x000fc40008000000 */
[----:B------:R-:W-:-:S04]  /*15e0*/  ULEA.HI.SX32 UR45, UR9, UR45, 0x1a ;  /* 0x0000002d092d7291 */ /* 0x000fc8000f8fd23f */
[----:B------:R-:W-:Y:S08]  /*15f0*/  @!P1 BRA `(.L_x_121) ;  /* 0x0000005400ec9947 */ /* 0x000ff00003800000 */
[----:B------:R-:W0:Y:S01]  /*1600*/  SHFL.IDX PT, R0, R23, RZ, 0x1f ;  /* 0x00001fff17007589 */ /* 0x000e2200000e0000 */
[----:B------:R-:W1:Y:S01]  /*1610*/  S2UR UR8, SR_CgaCtaId ;  /* 0x00000000000879c3 */ /* 0x000e620000008800 */
[----:B------:R-:W-:Y:S01]  /*1620*/  UMOV UR7, 0x400 ;  /* 0x0000040000077882 */ /* 0x000fe20000000000 */
[----:B0-----:R-:W-:Y:S01]  /*1630*/  R2UR UR6, R0 ;  /* 0x00000000000672ca */ /* 0x001fe200000e0000 */
[----:B-1----:R-:W-:-:S12]  /*1640*/  ULEA UR7, UR8, UR7, 0x18 ;  /* 0x0000000708077291 */ /* 0x002fd8000f8ec03f */
[----:B------:R-:W-:Y:S02]  /*1650*/  UIMAD.WIDE UR4, UR6, 0x55555556, URZ ;  /* 0x55555556060478a5 */ /* 0x000fe4000f8e023f */
[----:B------:R-:W-:Y:S02]  /*1660*/  UIADD3 UR4, UR7, 0xb000, URZ ;  /* 0x0000b00007047890 */ /* 0x000fe4000fffe03f */
[----:B------:R-:W-:Y:S02]  /*1670*/  ULEA.HI UR5, UR5, UR5, URZ, 0x1 ;  /* 0x0000000505057291 */ /* 0x000fe4000f8f083f */
[----:B------:R-:W-:Y:S02]  /*1680*/  ULOP3.LUT UP0, URZ, UR4, 0x9f, URZ, 0xc0, !UPT ;  /* 0x0000009f043f7892 */ /* 0x000fe4000f80c03f */
[----:B------:R-:W-:-:S04]  /*1690*/  UIMAD UR5, UR5, -0x3, UR6 ;  /* 0xfffffffd050578a4 */ /* 0x000fc8000f8e0206 */
[----:B------:R-:W-:Y:S01]  /*16a0*/  PLOP3.LUT P0, PT, PT, PT, UP0, 0x80, 0x0 ;  /* 0x000000000000781c */ /* 0x000fe20003f0f008 */
[----:B------:R-:W-:-:S04]  /*16b0*/  ULEA UR5, UR5, UR4, 0xc ;  /* 0x0000000405057291 */ /* 0x000fc8000f8e603f */
[----:B------:R-:W-:-:S04]  /*16c0*/  USHF.R.U32.HI UR5, URZ, 0x4, UR5 ;  /* 0x000000043f057899 */ /* 0x000fc80008011605 */
[----:B------:R-:W-:-:S04]  /*16d0*/  ULOP3.LUT UR47, UR5, 0x3fff, URZ, 0xc0, !UPT ;  /* 0x00003fff052f7892 */ /* 0x000fc8000f8ec03f */
[----:B------:R-:W-:Y:S08]  /*16e0*/  @!P0 BRA `(.L_x_122) ;  /* 0x0000000000408947 */ /* 0x000ff00003800000 */
[----:B------:R-:W-:Y:S01]  /*16f0*/  MOV R0, 0x0 ;  /* 0x0000000000007802 */ /* 0x000fe20000000f00 */
[----:B------:R-:W-:Y:S01]  /*1700*/  ULDC.64 UR4, c[0x4][0x98] ;  /* 0x0100260000047ab9 */ /* 0x000fe20000000a00 */
[----:B------:R-:W-:Y:S01]  /*1710*/  ULDC.64 UR6, c[0x4][0x28] ;  /* 0x01000a0000067ab9 */ /* 0x000fe20000000a00 */
[----:B------:R-:W-:Y:S01]  /*1720*/  IMAD.U32 R4, RZ, RZ, UR4 ;  /* 0x00000004ff047e24 */ /* 0x000fe2000f8e00ff */
[----:B------:R0:W1:Y:S01]  /*1730*/  LDC.64 R2, c[0x4][R0] ;  /* 0x0100000000027b82 */ /* 0x0000620000000a00 */
        /* <DEDUP_REMOVED lines=8> */
[----:B0-----:R-:W-:-:S07]  /*17c0*/  IMAD.MOV.U32 R13, RZ, RZ, RZ ;  /* 0x000000ffff0d7224 */ /* 0x001fce00078e00ff */
[----:B------:R-:W-:-:S07]  /*17d0*/  LEPC R20, `(.L_x_122) ;  /* 0x000000001014794e */ /* 0x000fce0000000000 */
[----:B-1----:R-:W-:Y:S05]  /*17e0*/  CALL.ABS.NOINC R2 ;  /* 0x0000000002007343 */ /* 0x002fea0003c00000 */
.L_x_122:
[----:B------:R-:W0:Y:S01]  /*17f0*/  S2UR UR5, SR_CgaCtaId ;  /* 0x00000000000579c3 */ /* 0x000e220000008800 */
[----:B------:R-:W-:Y:S01]  /*1800*/  ULEA.HI UR4, UR36, UR36, URZ, 0x1 ;  /* 0x0000002424047291 */ /* 0x000fe2000f8f083f */
[----:B------:R-:W-:-:S03]  /*1810*/  MOV R3, 0x400 ;  /* 0x0000040000037802 */ /* 0x000fc60000000f00 */
[----:B------:R-:W-:-:S04]  /*1820*/  ULOP3.LUT UR4, UR4, 0xfffffffe, URZ, 0xc0, !UPT ;  /* 0xfffffffe04047892 */ /* 0x000fc8000f8ec03f */
[----:B------:R-:W-:-:S06]  /*1830*/  UIADD3 UR4, UR36, -UR4, URZ ;  /* 0x8000000424047290 */ /* 0x000fcc000fffe03f */
[----:B------:R-:W-:Y:S02]  /*1840*/  IMAD.U32 R4, RZ, RZ, UR4 ;  /* 0x00000004ff047e24 */ /* 0x000fe4000f8e00ff */
[----:B0-----:R-:W-:-:S05]  /*1850*/  IMAD.U32 R2, RZ, RZ, UR5 ;  /* 0x00000005ff027e24 */ /* 0x001fca000f8e00ff */
[----:B------:R-:W-:Y:S02]  /*1860*/  LEA R0, R2, R3, 0x18 ;  /* 0x0000000302007211 */ /* 0x000fe400078ec0ff */
[----:B------:R-:W-:Y:S01]  /*1870*/  SHF.L.U32 R3, R4, 0x1f, RZ ;  /* 0x0000001f04037819 */ /* 0x000fe200000006ff */
[----:B------:R-:W-:-:S03]  /*1880*/  IMAD.U32 R4, RZ, RZ, UR44 ;  /* 0x0000002cff047e24 */ /* 0x000fc6000f8e00ff */
[----:B------:R-:W0:Y:S02]  /*1890*/  SYNCS.PHASECHK.TRANS64.TRYWAIT P1, [R0+URZ+0x13200], R3 ;  /* 0x01320003000075a7 */ /* 0x000e24000802017f */
[----:B------:R-:W-:Y:S01]  /*18a0*/  ISETP.NE.AND P0, PT, R4, 0x3, PT ;  /* 0x000000030400780c */ /* 0x000fe20003f05270 */
[----:B0-----:R-:W-:-:S12]  /*18b0*/  @!P1 BRA `(.L_x_123) ;  /* 0x000000ac00e49947 */ /* 0x001fd80003800000 */
.L_x_248:
[----:B------:R-:W-:Y:S05]  /*18c0*/  @!P0 BRA `(.L_x_124) ;  /* 0x0000000000048947 */ /* 0x000fea0003800000 */
[----:B------:R-:W-:Y:S01]  /*18d0*/  BPT.TRAP 0x1 ;  /* 0x000000040000795c */ /* 0x000fe20000300000 */
.L_x_124:
[----:B------:R-:W-:Y:S02]  /*18e0*/  IMAD.U32 R4, RZ, RZ, UR37 ;  /* 0x00000025ff047e24 */ /* 0x000fe4000f8e00ff */
[----:B------:R-:W-:-:S03]  /*18f0*/  IMAD.U32 R5, RZ, RZ, UR38 ;  /* 0x00000026ff057e24 */ /* 0x000fc6000f8e00ff */
[----:B------:R-:W-:Y:S01]  /*1900*/  SHF.L.U32 R4, R4, 0x1f, RZ ;  /* 0x0000001f04047819 */ /* 0x000fe200000006ff */
[----:B------:R-:W-:-:S04]  /*1910*/  IMAD R5, R5, 0x8, R0 ;  /* 0x0000000805057824 */ /* 0x000fc800078e0200 */
[----:B------:R1:W2:Y:S01]  /*1920*/  SYNCS.PHASECHK.TRANS64.TRYWAIT P1, [R5+URZ+0x13230], R4 ;  /* 0x01323004050075a7 */ /* 0x0002a2000802017f */
[----:B------:R-:W-:Y:S05]  /*1930*/  @!P0 BRA `(.L_x_125) ;  /* 0x0000000000048947 */ /* 0x000fea0003800000 */
[----:B------:R-:W-:Y:S01]  /*1940*/  BPT.TRAP 0x1 ;  /* 0x000000040000795c */ /* 0x000fe20000300000 */
.L_x_125:
[----:B------:R-:W3:Y:S01]  /*1950*/  LDL.LU R6, [R1] ;  /* 0x0000000001067983 */ /* 0x000ee20000300800 */
[----:B------:R-:W4:Y:S01]  /*1960*/  S2R R7, SR_TID.X ;  /* 0x0000000000077919 */ /* 0x000f220000002100 */
[----:B0-----:R-:W-:Y:S01]  /*1970*/  VIADD R3, R0, 0xe000 ;  /* 0x0000e00000037836 */ /* 0x001fe20000000000 */
[----:B----4-:R-:W-:-:S04]  /*1980*/  LOP3.LUT P2, RZ, R7, 0x7f, RZ, 0xc0, !PT ;  /* 0x0000007f07ff7812 */ /* 0x010fc8000784c0ff */
[----:B------:R-:W-:-:S04]  /*1990*/  SHF.R.U32.HI R3, RZ, 0x4, R3 ;  /* 0x00000004ff037819 */ /* 0x000fc80000011603 */
[----:B------:R-:W-:Y:S02]  /*19a0*/  LOP3.LUT R3, R3, 0x3fff, RZ, 0xc0, !PT ;  /* 0x00003fff03037812 */ /* 0x000fe400078ec0ff */
[----:B---3--:R-:W-:-:S04]  /*19b0*/  LOP3.LUT R6, R6, 0xffffffef, RZ, 0xc0, !PT ;  /* 0xffffffef06067812 */ /* 0x008fc800078ec0ff */
[----:B------:R-:W-:-:S05]  /*19c0*/  @P2 LOP3.LUT R6, R6, 0x10, RZ, 0xfc, !PT ;  /* 0x0000001006062812 */ /* 0x000fca00078efcff */
[----:B------:R0:W-:Y:S01]  /*19d0*/  STL [R1], R6 ;  /* 0x0000000601007387 */ /* 0x0001e20000100800 */
[----:B--2---:R-:W-:Y:S05]  /*19e0*/  @P1 BRA `(.L_x_126) ;  /* 0x0000000000081947 */ /* 0x004fea0003800000 */
[----:B------:R-:W2:Y:S02]  /*19f0*/  SYNCS.PHASECHK.TRANS64.TRYWAIT P1, [R5+URZ+0x13230], R4 ;  /* 0x01323004050075a7 */ /* 0x000ea4000802017f */
[----:B--2---:R-:W-:Y:S05]  /*1a00*/  @!P1 BRA `(.L_x_127) ;  /* 0x000000ac00a49947 */ /* 0x004fea0003800000 */
.L_x_126:
[----:B------:R-:W-:Y:S05]  /*1a10*/  WARPSYNC.ALL ;  /* 0x0000000000007948 */ /* 0x000fea0003800000 */
[----:B------:R-:W-:Y:S01]  /*1a20*/  IMAD.MOV.U32 R55, RZ, RZ, RZ ;  /* 0x000000ffff377224 */ /* 0x000fe200078e00ff */
[----:B------:R-:W-:-:S04]  /*1a30*/  LOP3.LUT R3, R3, 0x10000, RZ, 0xfc, !PT ;  /* 0x0001000003037812 */ /* 0x000fc800078efcff */
[----:B------:R-:W-:Y:S01]  /*1a40*/  R2UR UR12, R3 ;  /* 0x00000000030c72ca */ /* 0x000fe200000e0000 */
[----:B------:R-:W-:Y:S01]  /*1a50*/  ULOP3.LUT UR47, UR47, 0x10000, URZ, 0xfc, !UPT ;  /* 0x000100002f2f7892 */ /* 0x000fe2000f8efc3f */
[----:B------:R-:W-:Y:S01]  /*1a60*/  WARPGROUP.ARRIVE ;  /* 0x00000000000079c5 */ /* 0x000fe20000000000 */
[----:B------:R-:W-:Y:S01]  /*1a70*/  UMOV UR9, 0x80000020 ;  /* 0x8000002000097882 */ /* 0x000fe20000000000 */
[----:B------:R-:W-:Y:S01]  /*1a80*/  UMOV UR11, 0x80000020 ;  /* 0x80000020000b7882 */ /* 0x000fe20000000000 */
[----:B------:R-:W-:Y:S01]  /*1a90*/  UIADD3 UR6, UR47, 0x2, URZ ;  /* 0x000000022f067890 */ /* 0x000fe2000fffe03f */
[----:B0-----:R-:W-:Y:S01]  /*1aa0*/  VIADD R6, R156, UR46 ;  /* 0x0000002e9c067c36 */ /* 0x001fe20008000000 */
[----:B------:R-:W-:Y:S01]  /*1ab0*/  UMOV UR7, 0x80000020 ;  /* 0x8000002000077882 */ /* 0x000fe20000000000 */
[----:B------:R-:W-:Y:S01]  /*1ac0*/  UMOV UR8, UR47 ;  /* 0x0000002f00087c82 */ /* 0x000fe20008000000 */
[----:B------:R-:W-:Y:S01]  /*1ad0*/  IMAD.U32 R9, RZ, RZ, UR45 ;  /* 0x0000002dff097e24 */ /* 0x000fe2000f8e00ff */
[----:B------:R-:W-:Y:S01]  /*1ae0*/  P2R R7, PR, RZ, 0x1 ;  /* 0x00000001ff077803 */ /* 0x000fe20000000000 */
[----:B------:R-:W-:Y:S01]  /*1af0*/  IMAD.U32 R49, RZ, RZ, UR41 ;  /* 0x00000029ff317e24 */ /* 0x000fe2000f8e00ff */
[----:B------:R-:W0:Y:S01]  /*1b00*/  S2R R120, SR_TID.X ;  /* 0x0000000000787919 */ /* 0x000e220000002100 */
[----:B------:R-:W-:Y:S01]  /*1b10*/  UIMAD UR12, UR38, 0x280, UR12 ;  /* 0x00000280260c78a4 */ /* 0x000fe2000f8e020c */
[----:B------:R-:W-:Y:S01]  /*1b20*/  IMAD R6, R9, -0xa0, R6 ;  /* 0xffffff6009067824 */ /* 0x000fe200078e0206 */
[----:B------:R-:W-:-:S02]  /*1b30*/  UISETP.GE.AND UP0, UPT, UR46, 0xa1, UPT ;  /* 0x000000a12e00788c */ /* 0x000fc4000bf06270 */
[----:B------:R-:W-:Y:S02]  /*1b40*/  UIADD3 UR4, UR12, 0x180, URZ ;  /* 0x000001800c047890 */ /* 0x000fe4000fffe03f */
[----:B------:R-:W-:Y:S01]  /*1b50*/  UIADD3 UR5, UR12, 0x200, URZ ;  /* 0x000002000c057890 */ /* 0x000fe2000fffe03f */
[C---:B------:R-:W-:Y:S01]  /*1b60*/  ISETP.GT.AND P2, PT, R6.reuse, RZ, PT ;  /* 0x000000ff0600720c */ /* 0x040fe20003f44270 */
        /* <DEDUP_REMOVED lines=49> */
[----:B-12---:R-:W-:-:S02]  /*1e80*/  FMNMX.FTZ R4, R108, R9, !PT ;  /* 0x000000096c047209 */ /* 0x006fc40007810000 */
        /* <DEDUP_REMOVED lines=20> */
[----:B------:R-:W-:Y:S02]  /*1fd0*/  ISETP.GT.AND P2, PT, R6, 0x28, PT ;  /* 0x000000280600780c */ /* 0x000fe40003f44270 */
        /* <DEDUP_REMOVED lines=34> */
[C---:B------:R-:W-:Y:S02]  /*2200*/  ISETP.GT.AND P4, PT, R6.reuse, 0x41, PT ;  /* 0x000000410600780c */ /* 0x040fe40003f84270 */
[----:B------:R-:W-:Y:S02]  /*2210*/  FMNMX.FTZ R9, R101, R4, !PT ;  /* 0x0000000465097209 */ /* 0x000fe40007810000 */
[----:B------:R-:W-:Y:S02]  /*2220*/  FSEL R99, R99, -INF , P3 ;  /* 0xff80000063637808 */ /* 0x000fe40001800000 */
[----:B------:R-:W-:-:S02]  /*2230*/  ISETP.GT.AND P3, PT, R6, 0x48, PT ;  /* 0x000000480600780c */ /* 0x000fc40003f64270 */
[----:B------:R-:W-:Y:S02]  /*2240*/  FSEL R102, R102, -INF , P1 ;  /* 0xff80000066667808 */ /* 0x000fe40000800000 */
[C---:B------:R-:W-:Y:S02]  /*2250*/  ISETP.GT.AND P1, PT, R6.reuse, 0x49, PT ;  /* 0x000000490600780c */ /* 0x040fe40003f24270 */
        /* <DEDUP_REMOVED lines=31> */
[C---:B------:R-:W-:Y:S02]  /*2450*/  ISETP.GT.AND P2, PT, R6.reuse, 0x61, PT ;  /* 0x000000610600780c */ /* 0x040fe40003f44270 */
[----:B------:R-:W-:Y:S02]  /*2460*/  FMNMX.FTZ R9, R85, R4, !PT ;  /* 0x0000000455097209 */ /* 0x000fe40007810000 */
[----:B------:R-:W-:Y:S02]  /*2470*/  FSEL R83, R83, -INF , P5 ;  /* 0xff80000053537808 */ /* 0x000fe40002800000 */
[----:B------:R-:W-:Y:S02]  /*2480*/  ISETP.GT.AND P5, PT, R6, 0x68, PT ;  /* 0x000000680600780c */ /* 0x000fe40003fa4270 */
[----:B------:R-:W-:Y:S02]  /*2490*/  FSEL R86, R86, -INF , P4 ;  /* 0xff80000056567808 */ /* 0x000fe40002000000 */
[----:B------:R-:W-:-:S02]  /*24a0*/  ISETP.GT.AND P4, PT, R6, 0x69, PT ;  /* 0x000000690600780c */ /* 0x000fc40003f84270 */
[----:B------:R-:W-:Y:S02]  /*24b0*/  FMNMX.FTZ R20, R110, R15, !PT ;  /* 0x0000000f6e147209 */ /* 0x000fe40007810000 */
[----:B------:R-:W-:Y:S01]  /*24c0*/  FSEL R87, R87, -INF , P3 ;  /* 0xff80000057577808 */ /* 0x000fe20001800000 */
[----:B------:R-:W-:Y:S02]  /*24d0*/  WARPGROUP.DEPBAR.LE gsb0, 0x0 ;  /* 0x00008000000079c5 */ /* 0x000fe40000010000 */
[----:B------:R-:W-:Y:S01]  /*24e0*/  WARPGROUP.ARRIVE ;  /* 0x00000000000079c5 */ /* 0x000fe20000000000 */
[----:B------:R-:W-:Y:S02]  /*24f0*/  FSEL R56, R56, -INF , P1 ;  /* 0xff80000038387808 */ /* 0x000fe40000800000 */
[----:B------:R-:W-:Y:S02]  /*2500*/  FSEL R57, R57, -INF , P2 ;  /* 0xff80000039397808 */ /* 0x000fe40001000000 */
[----:B------:R-:W-:Y:S01]  /*2510*/  FMNMX.FTZ R4, R56, R9, !PT ;  /* 0x0000000938047209 */ /* 0x000fe20007810000 */
[----:B------:R-:W-:Y:S01]  /*2520*/  QGMMA.64x32x32.F32.E4M3.E4M3 R24, gdesc[UR4], R24, gsb0 ;  /* 0x00600000041879f3 */ /* 0x000fe20008000818 */
[----:B------:R-:W-:-:S02]  /*2530*/  FSEL R60, R60, -INF , P5 ;  /* 0xff8000003c3c7808 */ /* 0x000fc40002800000 */
[----:B------:R-:W-:Y:S02]  /*2540*/  FMNMX.FTZ R9, R57, R4, !PT ;  /* 0x0000000439097209 */ /* 0x000fe40007810000 */
[----:B------:R-:W-:Y:S02]  /*2550*/  ISETP.GT.AND P3, PT, R6, 0x70, PT ;  /* 0x000000700600780c */ /* 0x000fe40003f64270 */
[----:B------:R-:W-:Y:S02]  /*2560*/  FSEL R61, R61, -INF , P4 ;  /* 0xff8000003d3d7808 */ /* 0x000fe40002000000 */
[----:B------:R-:W-:Y:S02]  /*2570*/  FMNMX.FTZ R4, R60, R9, !PT ;  /* 0x000000093c047209 */ /* 0x000fe40007810000 */
[----:B------:R-:W-:Y:S02]  /*2580*/  FMNMX.FTZ R15, R111, R20, !PT ;  /* 0x000000146f0f7209 */ /* 0x000fe40007810000 */
[----:B------:R-:W-:-:S02]  /*2590*/  FSEL R58, R58, -INF , P1 ;  /* 0xff8000003a3a7808 */ /* 0x000fc40000800000 */
[----:B------:R-:W-:Y:S02]  /*25a0*/  ISETP.GT.AND P1, PT, R6, 0x71, PT ;  /* 0x000000710600780c */ /* 0x000fe40003f24270 */
[----:B------:R-:W-:Y:S02]  /*25b0*/  FSEL R64, R64, -INF , P3 ;  /* 0xff80000040407808 */ /* 0x000fe40001800000 */
[----:B------:R-:W-:Y:S02]  /*25c0*/  FMNMX.FTZ R9, R61, R4, !PT ;  /* 0x000000043d097209 */ /* 0x000fe40007810000 */
[----:B------:R-:W-:Y:S02]  /*25d0*/  FMNMX.FTZ R20, R114, R15, !PT ;  /* 0x0000000f72147209 */ /* 0x000fe40007810000 */
[----:B------:R-:W-:Y:S02]  /*25e0*/  FSEL R59, R59, -INF , P2 ;  /* 0xff8000003b3b7808 */ /* 0x000fe40001000000 */
[----:B------:R-:W-:-:S02]  /*25f0*/  ISETP.GT.AND P2, PT, R6, 0x78, PT ;  /* 0x000000780600780c */ /* 0x000fc40003f44270 */
[----:B------:R-:W-:Y:S02]  /*2600*/  FSEL R65, R65, -INF , P1 ;  /* 0xff80000041417808 */ /* 0x000fe40000800000 */
[----:B------:R-:W-:Y:S02]  /*2610*/  FMNMX.FTZ R4, R64, R9, !PT ;  /* 0x0000000940047209 */ /* 0x000fe40007810000 */
[----:B------:R-:W-:Y:S02]  /*2620*/  FMNMX.FTZ R21, R115, R20, !PT ;  /* 0x0000001473157209 */ /* 0x000fe40007810000 */
[----:B------:R-:W-:Y:S02]  /*2630*/  FSEL R68, R68, -INF , P2 ;  /* 0xff80000044447808 */ /* 0x000fe40001000000 */
[----:B------:R-:W-:Y:S02]  /*2640*/  FMNMX.FTZ R9, R65, R4, !PT ;  /* 0x0000000441097209 */ /* 0x000fe40007810000 */
[----:B------:R-:W-:-:S02]  /*2650*/  FSEL R69, R69, -INF , P0 ;  /* 0xff80000045457808 */ /* 0x000fc40000000000 */
[----:B------:R-:W-:Y:S02]  /*2660*/  FMNMX.FTZ R4, R68, R9, !PT ;  /* 0x0000000944047209 */ /* 0x000fe40007810000 */
[C---:B------:R-:W-:Y:S02]  /*2670*/  ISETP.GT.AND P0, PT, R6.reuse, 0x81, PT ;  /* 0x000000810600780c */ /* 0x040fe40003f04270 */
[----:B------:R-:W-:Y:S02]  /*2680*/  FMNMX.FTZ R9, R69, R4, !PT ;  /* 0x0000000445097209 */ /* 0x000fe40007810000 */
[----:B------:R-:W-:Y:S02]  /*2690*/  FSEL R67, R67, -INF , P1 ;  /* 0xff80000043437808 */ /* 0x000fe40000800000 */
[----:B------:R-:W-:Y:S02]  /*26a0*/  ISETP.GT.AND P1, PT, R6, 0x88, PT ;  /* 0x000000880600780c */ /* 0x000fe40003f24270 */
[----:B------:R-:W-:-:S02]  /*26b0*/  FSEL R70, R70, -INF , P2 ;  /* 0xff80000046467808 */ /* 0x000fc40001000000 */
[----:B------:R-:W-:Y:S02]  /*26c0*/  ISETP.GT.AND P2, PT, R6, 0x89, PT ;  /* 0x000000890600780c */ /* 0x000fe40003f44270 */
[----:B------:R-:W-:Y:S02]  /*26d0*/  FSEL R66, R66, -INF , P3 ;  /* 0xff80000042427808 */ /* 0x000fe40001800000 */
[C---:B------:R-:W-:Y:S02]  /*26e0*/  ISETP.GT.AND P3, PT, R6.reuse, 0x90, PT ;  /* 0x000000900600780c */ /* 0x040fe40003f64270 */
[----:B------:R-:W-:Y:S02]  /*26f0*/  FSEL R63, R63, -INF , P4 ;  /* 0xff8000003f3f7808 */ /* 0x000fe40002000000 */
[----:B------:R-:W-:Y:S01]  /*2700*/  ISETP.GT.AND P4, PT, R6, 0x91, PT ;  /* 0x000000910600780c */ /* 0x000fe20003f84270 */
[----:B------:R-:W-:Y:S02]  /*2710*/  WARPGROUP.DEPBAR.LE gsb0, 0x0 ;  /* 0x00008000000079c5 */ /* 0x000fe40000010000 */
[----:B------:R-:W-:-:S02]  /*2720*/  FSEL R8, R24, -INF , P6 ;  /* 0xff80000018087808 */ /* 0x000fc40003000000 */
[----:B------:R-:W-:Y:S02]  /*2730*/  FMNMX.FTZ R24, R118, R21, !PT ;  /* 0x0000001576187209 */ /* 0x000fe40007810000 */
[----:B------:R-:W-:Y:S02]  /*2740*/  FSEL R47, R25, -INF , P0 ;  /* 0xff800000192f7808 */ /* 0x000fe40000000000 */
[----:B------:R-:W-:Y:S02]  /*2750*/  FMNMX.FTZ R21, R119, R24, !PT ;  /* 0x0000001877157209 */ /* 0x000fe40007810000 */
[----:B------:R-:W-:Y:S02]  /*2760*/  FMNMX.FTZ R4, R8, R9, !PT ;  /* 0x0000000908047209 */ /* 0x000fe40007810000 */
[----:B------:R-:W-:Y:S02]  /*2770*/  FMNMX.FTZ R24, R90, R21, !PT ;  /* 0x000000155a187209 */ /* 0x000fe40007810000 */
[----:B------:R-:W-:-:S02]  /*2780*/  FSEL R52, R28, -INF , P1 ;  /* 0xff8000001c347808 */ /* 0x000fc40000800000 */
[----:B------:R-:W-:Y:S02]  /*2790*/  FMNMX.FTZ R25, R91, R24, !PT ;  /* 0x000000185b197209 */ /* 0x000fe40007810000 */
[----:B------:R-:W-:Y:S02]  /*27a0*/  FMNMX.FTZ R9, R47, R4, !PT ;  /* 0x000000042f097209 */ /* 0x000fe40007810000 */
[----:B------:R-:W-:Y:S02]  /*27b0*/  FMNMX.FTZ R28, R94, R25, !PT ;  /* 0x000000195e1c7209 */ /* 0x000fe40007810000 */
[----:B------:R-:W-:Y:S02]  /*27c0*/  FSEL R50, R29, -INF , P2 ;  /* 0xff8000001d327808 */ /* 0x000fe40001000000 */
[----:B------:R-:W-:Y:S02]  /*27d0*/  FMNMX.FTZ R9, R52, R9, !PT ;  /* 0x0000000934097209 */ /* 0x000fe40007810000 */
[----:B------:R-:W-:-:S02]  /*27e0*/  FMNMX.FTZ R25, R95, R28, !PT ;  /* 0x0000001c5f197209 */ /* 0x000fc40007810000 */
[----:B------:R-:W-:Y:S02]  /*27f0*/  FSEL R48, R32, -INF , P3 ;  /* 0xff80000020307808 */ /* 0x000fe40001800000 */
[----:B------:R-:W-:Y:S02]  /*2800*/  FMNMX.FTZ R9, R50, R9, !PT ;  /* 0x0000000932097209 */ /* 0x000fe40007810000 */
[----:B------:R-:W-:Y:S02]  /*2810*/  FMNMX.FTZ R28, R98, R25, !PT ;  /* 0x00000019621c7209 */ /* 0x000fe40007810000 */
[----:B------:R-:W-:Y:S02]  /*2820*/  FSEL R62, R62, -INF , P5 ;  /* 0xff8000003e3e7808 */ /* 0x000fe40002800000 */
[----:B------:R-:W-:Y:S02]  /*2830*/  FSEL R44, R33, -INF , P4 ;  /* 0xff800000212c7808 */ /* 0x000fe40002000000 */
[----:B------:R-:W-:-:S02]  /*2840*/  FMNMX.FTZ R9, R48, R9, !PT ;  /* 0x0000000930097209 */ /* 0x000fc40007810000 */
[----:B------:R-:W-:Y:S02]  /*2850*/  ISETP.GT.AND P5, PT, R6, 0x98, PT ;  /* 0x000000980600780c */ /* 0x000fe40003fa4270 */
[----:B------:R-:W-:Y:S02]  /*2860*/  FMNMX.FTZ R29, R99, R28, !PT ;  /* 0x0000001c631d7209 */ /* 0x000fe40007810000 */
[----:B------:R-:W-:Y:S02]  /*2870*/  FSEL R46, R36, -INF , P5 ;  /* 0xff800000242e7808 */ /* 0x000fe40002800000 */
        /* <DEDUP_REMOVED lines=8> */
[----:B------:R-:W-:Y:S01]  /*2900*/  P2R R13, PR, RZ, 0x2 ;  /* 0x00000002ff0d7803 */ /* 0x000fe20000000000 */
[----:B------:R-:W1:Y:S01]  /*2910*/  SHFL.BFLY PT, R4, R9, 0x2, 0x1f ;  /* 0x0c401f0009047f89 */ /* 0x000e6200000e0000 */
[----:B------:R-:W-:-:S02]  /*2920*/  FMNMX.FTZ R33, R75, R32, !PT ;  /* 0x000000204b217209 */ /* 0x000fc40007810000 */
[----:B------:R-:W-:Y:S02]  /*2930*/  ISETP.GT.AND P1, PT, R6, 0x79, PT ;  /* 0x000000790600780c */ /* 0x000fe40003f24270 */
[----:B------:R-:W-:Y:S02]  /*2940*/  FMNMX.FTZ R36, R78, R33, !PT ;  /* 0x000000214e247209 */ /* 0x000fe40007810000 */
[----:B------:R-:W-:Y:S02]  /*2950*/  P2R R14, PR, RZ, 0x1 ;  /* 0x00000001ff0e7803 */ /* 0x000fe40000000000 */
[----:B------:R-:W-:Y:S02]  /*2960*/  FMNMX.FTZ R33, R79, R36, !PT ;  /* 0x000000244f217209 */ /* 0x000fe40007810000 */
[----:B------:R-:W-:Y:S02]  /*2970*/  ISETP.GT.AND P0, PT, R6, 0x80, PT ;  /* 0x000000800600780c */ /* 0x000fe40003f04270 */
[----:B------:R-:W-:-:S02]  /*2980*/  FMNMX.FTZ R36, R82, R33, !PT ;  /* 0x0000002152247209 */ /* 0x000fc40007810000 */
[----:B------:R-:W-:Y:S02]  /*2990*/  FSEL R71, R71, -INF , P1 ;  /* 0xff80000047477808 */ /* 0x000fe40000800000 */
[----:B------:R-:W-:Y:S02]  /*29a0*/  FMNMX.FTZ R37, R83, R36, !PT ;  /* 0x0000002453257209 */ /* 0x000fe40007810000 */
[----:B------:R-:W-:Y:S02]  /*29b0*/  FSEL R26, R26, -INF , P0 ;  /* 0xff8000001a1a7808 */ /* 0x000fe40000000000 */
[----:B------:R-:W-:Y:S02]  /*29c0*/  FMNMX.FTZ R40, R86, R37, !PT ;  /* 0x0000002556287209 */ /* 0x000fe40007810000 */
[----:B------:R-:W-:Y:S02]  /*29d0*/  ISETP.NE.AND P0, PT, R14, RZ, PT ;  /* 0x000000ff0e00720c */ /* 0x000fe40003f05270 */
[----:B-1----:R-:W-:-:S02]  /*29e0*/  FMNMX.FTZ R10, R9, R4, !PT ;  /* 0x00000004090a7209 */ /* 0x002fc40007810000 */
[----:B------:R-:W-:Y:S02]  /*29f0*/  FMNMX.FTZ R37, R87, R40, !PT ;  /* 0x0000002857257209 */ /* 0x000fe40007810000 */
[----:B------:R-:W-:Y:S01]  /*2a00*/  P2R R12, PR, RZ, 0x4 ;  /* 0x00000004ff0c7803 */ /* 0x000fe20000000000 */
[----:B------:R-:W1:Y:S01]  /*2a10*/  SHFL.BFLY PT, R11, R10, 0x1, 0x1f ;  /* 0x0c201f000a0b7f89 */ /* 0x000e6200000e0000 */
[----:B------:R-:W-:Y:S02]  /*2a20*/  FMNMX.FTZ R40, R58, R37, !PT ;  /* 0x000000253a287209 */ /* 0x000fe40007810000 */
[----:B------:R-:W-:Y:S02]  /*2a30*/  ISETP.NE.AND P1, PT, R13, RZ, PT ;  /* 0x000000ff0d00720c */ /* 0x000fe40003f25270 */
[----:B------:R-:W-:Y:S02]  /*2a40*/  FMNMX.FTZ R41, R59, R40, !PT ;  /* 0x000000283b297209 */ /* 0x000fe40007810000 */
[----:B------:R-:W-:-:S02]  /*2a50*/  FSEL R27, R27, -INF , P0 ;  /* 0xff8000001b1b7808 */ /* 0x000fc40000000000 */
[----:B------:R-:W-:Y:S02]  /*2a60*/  FMNMX.FTZ R40, R62, R41, !PT ;  /* 0x000000293e287209 */ /* 0x000fe40007810000 */
[----:B------:R-:W-:Y:S02]  /*2a70*/  FSEL R30, R30, -INF , P1 ;  /* 0xff8000001e1e7808 */ /* 0x000fe40000800000 */
[----:B------:R-:W-:Y:S02]  /*2a80*/  FMNMX.FTZ R41, R63, R40, !PT ;  /* 0x000000283f297209 */ /* 0x000fe40007810000 */
[----:B------:R-:W-:Y:S02]  /*2a90*/  ISETP.NE.AND P0, PT, R7, RZ, PT ;  /* 0x000000ff0700720c */ /* 0x000fe40003f05270 */
        /* <DEDUP_REMOVED lines=15> */
[----:B------:R1:W-:Y:S01]  /*2b90*/  MUFU.EX2 R33, R72 ;  /* 0x0000004800217308 */ /* 0x0003e20000000800 */
[----:B------:R-:W-:Y:S01]  /*2ba0*/  FSEL R53, R34, -INF , P3 ;  /* 0xff80000022357808 */ /* 0x000fe20001800000 */
[--C-:B------:R-:W-:Y:S01]  /*2bb0*/  FFMA.FTZ R76, R76, UR41, -R49.reuse ;  /* 0x000000294c4c7c23 */ /* 0x100fe20008010831 */
[----:B------:R-:W-:Y:S01]  /*2bc0*/  FMNMX.FTZ R54, R51, R54, !PT ;  /* 0x0000003633367209 */ /* 0x000fe20007810000 */
[--C-:B------:R-:W-:Y:S01]  /*2bd0*/  FFMA.FTZ R42, R77, UR41, -R49.reuse ;  /* 0x000000294d2a7c23 */ /* 0x100fe20008010831 */
[----:B------:R-:W-:Y:S01]  /*2be0*/  FSEL R73, R38, -INF , P5 ;  /* 0xff80000026497808 */ /* 0x000fe20002800000 */
[--C-:B------:R-:W-:Y:S01]  /*2bf0*/  FFMA.FTZ R31, R56, UR41, -R49.reuse ;  /* 0x00000029381f7c23 */ /* 0x100fe20008010831 */
[----:B------:R-:W-:-:S01]  /*2c00*/  FFMA.FTZ R56, R65, UR41, -R49 ;  /* 0x0000002941387c23 */ /* 0x000fc20008010831 */
[----:B------:R2:W-:Y:S01]  /*2c10*/  MUFU.EX2 R37, R76 ;  /* 0x0000004c00257308 */ /* 0x0005e20000000800 */
[----:B-1----:R-:W-:Y:S01]  /*2c20*/  FSEL R72, R35, -INF , P4 ;  /* 0xff80000023487808 */ /* 0x002fe20002000000 */
[--C-:B------:R-:W-:Y:S01]  /*2c30*/  FFMA.FTZ R69, R69, UR41, -R49.reuse ;  /* 0x0000002945457c23 */ /* 0x100fe20008010831 */
[----:B------:R-:W-:Y:S01]  /*2c40*/  FMNMX.FTZ R35, R53, R54, !PT ;  /* 0x0000003635237209 */ /* 0x000fe20007810000 */
[--C-:B------:R-:W-:Y:S01]  /*2c50*/  FFMA.FTZ R54, R61, UR41, -R49.reuse ;  /* 0x000000293d367c23 */ /* 0x100fe20008010831 */
[----:B------:R-:W-:-:S01]  /*2c60*/  FFMA.FTZ R61, R8, UR41, -R49 ;  /* 0x00000029083d7c23 */ /* 0x000fc20008010831 */
[--C-:B------:R-:W-:Y:S01]  /*2c70*/  FFMA.FTZ R57, R57, UR41, -R49.reuse ;  /* 0x0000002939397c23 */ /* 0x100fe20008010831 */
[----:B------:R-:W-:Y:S01]  /*2c80*/  FMNMX.FTZ R38, R72, R35, !PT ;  /* 0x0000002348267209 */ /* 0x000fe20007810000 */
[--C-:B------:R-:W-:Y:S01]  /*2c90*/  FFMA.FTZ R6, R104, UR41, -R49.reuse ;  /* 0x0000002968067c23 */ /* 0x100fe20008010831 */
[----:B--2---:R-:W-:Y:S01]  /*2ca0*/  FSEL R76, R39, -INF , P6 ;  /* 0xff800000274c7808 */ /* 0x004fe20003000000 */
[--C-:B------:R-:W-:Y:S01]  /*2cb0*/  FFMA.FTZ R39, R64, UR41, -R49.reuse ;  /* 0x0000002940277c23 */ /* 0x100fe20008010831 */
[----:B------:R-:W-:Y:S01]  /*2cc0*/  FMNMX.FTZ R35, R73, R38, !PT ;  /* 0x0000002649237209 */ /* 0x000fe20007810000 */
[--C-:B------:R-:W-:Y:S01]  /*2cd0*/  FFMA.FTZ R64, R47, UR41, -R49.reuse ;  /* 0x000000292f407c23 */ /* 0x100fe20008010831 */
[----:B------:R-:W-:-:S01]  /*2ce0*/  FFMA.FTZ R47, R52, UR41, -R49 ;  /* 0x00000029342f7c23 */ /* 0x000fc20008010831 */
[--C-:B------:R-:W-:Y:S01]  /*2cf0*/  FFMA.FTZ R7, R105, UR41, -R49.reuse ;  /* 0x0000002969077c23 */ /* 0x100fe20008010831 */
[----:B------:R-:W-:Y:S01]  /*2d00*/  FMNMX.FTZ R77, R76, R35, !PT ;  /* 0x000000234c4d7209 */ /* 0x000fe20007810000 */
[--C-:B------:R-:W-:Y:S01]  /*2d10*/  FFMA.FTZ R35, R60, UR41, -R49.reuse ;  /* 0x000000293c237c23 */ /* 0x100fe20008010831 */
[----:B------:R1:W-:Y:S01]  /*2d20*/  MUFU.EX2 R38, R57 ;  /* 0x0000003900267308 */ /* 0x0003e20000000800 */
[----:B------:R-:W-:-:S01]  /*2d30*/  FFMA.FTZ R9, R108, UR41, -R49 ;  /* 0x000000296c097c23 */ /* 0x000fc20008010831 */
[--C-:B------:R-:W-:Y:S01]  /*2d40*/  FFMA.FTZ R10, R109, UR41, -R49.reuse ;  /* 0x000000296d0a7c23 */ /* 0x100fe20008010831 */
[----:B------:R-:W2:Y:S01]  /*2d50*/  SHFL.BFLY PT, R60, R77, 0x2, 0x1f ;  /* 0x0c401f004d3c7f89 */ /* 0x000ea200000e0000 */
        /* <DEDUP_REMOVED lines=16> */
[----:B-1----:R-:W-:-:S01]  /*2e60*/  FFMA.FTZ R57, R68, UR41, -R49 ;  /* 0x0000002944397c23 */ /* 0x002fc20008010831 */
[--C-:B------:R-:W-:Y:S01]  /*2e70*/  FFMA.FTZ R50, R50, UR41, -R49.reuse ;  /* 0x0000002932327c23 */ /* 0x100fe20008010831 */
[----:B------:R-:W-:-:S01]  /*2e80*/  FFMA.FTZ R48, R48, UR41, -R49 ;  /* 0x0000002930307c23 */ /* 0x000fc20008010831 */
[----:B------:R-:W-:Y:S01]  /*2e90*/  FFMA.FTZ R45, R45, UR41, -R49 ;  /* 0x000000292d2d7c23 */ /* 0x000fe20008010831 */
[----:B------:R-:W-:Y:S01]  /*2ea0*/  MUFU.EX2 R6, R6 ;  /* 0x0000000600067308 */ /* 0x000fe20000000800 */
[----:B0-----:R-:W-:-:S02]  /*2eb0*/  LOP3.LUT P2, RZ, R120, 0x7f, RZ, 0xc0, !PT ;  /* 0x0000007f78ff7812 */ /* 0x001fc4000784c0ff */
[----:B--2---:R-:W-:-:S05]  /*2ec0*/  FMNMX.FTZ R65, R77, R60, !PT ;  /* 0x0000003c4d417209 */ /* 0x004fca0007810000 */
[----:B------:R-:W0:Y:S01]  /*2ed0*/  SHFL.BFLY PT, R8, R65, 0x1, 0x1f ;  /* 0x0c201f0041087f89 */ /* 0x000e2200000e0000 */
[----:B------:R1:W-:Y:S08]  /*2ee0*/  MUFU.EX2 R60, R69 ;  /* 0x00000045003c7308 */ /* 0x0003f00000000800 */
[----:B------:R-:W-:Y:S01]  /*2ef0*/  MUFU.EX2 R7, R7 ;  /* 0x0000000700077308 */ /* 0x000fe20000000800 */
[----:B-1----:R-:W-:-:S07]  /*2f00*/  IMAD.U32 R69, RZ, RZ, UR41 ;  /* 0x00000029ff457e24 */ /* 0x002fce000f8e00ff */
[----:B------:R-:W-:Y:S01]  /*2f10*/  MUFU.EX2 R9, R9 ;  /* 0x0000000900097308 */ /* 0x000fe20000000800 */
[----:B0-----:R-:W-:Y:S01]  /*2f20*/  FMNMX.FTZ R8, R65, R8, !PT ;  /* 0x0000000841087209 */ /* 0x001fe20007810000 */
[--C-:B------:R-:W-:Y:S01]  /*2f30*/  FFMA.FTZ R65, R44, UR41, -R49.reuse ;  /* 0x000000292c417c23 */ /* 0x100fe20008010831 */
[----:B------:R-:W-:-:S05]  /*2f40*/  FFMA.FTZ R44, R46, UR41, -R49 ;  /* 0x000000292e2c7c23 */ /* 0x000fca0008010831 */
[----:B------:R-:W0:Y:S01]  /*2f50*/  MUFU.EX2 R10, R10 ;  /* 0x0000000a000a7308 */ /* 0x000e220000000800 */
[C---:B------:R-:W-:Y:S01]  /*2f60*/  FSETP.NEU.FTZ.AND P1, PT, R8.reuse, -INF , PT ;  /* 0xff8000000800780b */ /* 0x040fe20003f3d000 */
[----:B------:R-:W-:-:S05]  /*2f70*/  FFMA.FTZ R52, R8, R69, -8 ;  /* 0xc100000008347423 */ /* 0x000fca0000010045 */
[----:B------:R-:W-:Y:S01]  /*2f80*/  FSEL R52, R52, RZ, P1 ;  /* 0x000000ff34347208 */ /* 0x000fe20000800000 */
[----:B------:R-:W-:Y:S01]  /*2f90*/  MUFU.EX2 R11, R11 ;  /* 0x0000000b000b7308 */ /* 0x000fe20000000800 */
[----:B------:R-:W-:-:S03]  /*2fa0*/  PLOP3.LUT P1, PT, PT, PT, UP0, 0x80, 0x0 ;  /* 0x000000000000781c */ /* 0x000fc60003f2f008 */
[--C-:B------:R-:W-:Y:S01]  /*2fb0*/  FFMA.FTZ R46, R106, UR41, -R52.reuse ;  /* 0x000000296a2e7c23 */ /* 0x100fe20008010834 */
[----:B------:R-:W-:-:S01]  /*2fc0*/  FFMA.FTZ R49, R107, UR41, -R52 ;  /* 0x000000296b317c23 */ /* 0x000fc20008010834 */
[--C-:B------:R-:W-:Y:S01]  /*2fd0*/  FFMA.FTZ R77, R110, UR41, -R52.reuse ;  /* 0x000000296e4d7c23 */ /* 0x100fe20008010834 */
[----:B------:R-:W-:-:S01]  /*2fe0*/  FFMA.FTZ R80, R111, UR41, -R52 ;  /* 0x000000296f507c23 */ /* 0x000fc20008010834 */
[--C-:B------:R-:W-:Y:S01]  /*2ff0*/  FFMA.FTZ R68, R114, UR41, -R52.reuse ;  /* 0x0000002972447c23 */ /* 0x100fe20008010834 */
[----:B------:R1:W-:Y:S01]  /*3000*/  MUFU.EX2 R21, R92 ;  /* 0x0000005c00157308 */ /* 0x0003e20000000800 */
[----:B------:R-:W-:-:S01]  /*3010*/  FFMA.FTZ R69, R115, UR41, -R52 ;  /* 0x0000002973457c23 */ /* 0x000fc20008010834 */
[--C-:B------:R-:W-:Y:S01]  /*3020*/  FFMA.FTZ R89, R98, UR41, -R52.reuse ;  /* 0x0000002962597c23 */ /* 0x100fe20008010834 */
[----:B------:R-:W-:-:S01]  /*3030*/  FFMA.FTZ R93, R102, UR41, -R52 ;  /* 0x00000029665d7c23 */ /* 0x000fc20008010834 */
[--C-:B------:R-:W-:Y:S01]  /*3040*/  FFMA.FTZ R74, R74, UR41, -R52.reuse ;  /* 0x000000294a4a7c23 */ /* 0x100fe20008010834 */
[----:B------:R-:W-:-:S01]  /*3050*/  FFMA.FTZ R75, R75, UR41, -R52 ;  /* 0x000000294b4b7c23 */ /* 0x000fc20008010834 */
[--C-:B------:R-:W-:Y:S01]  /*3060*/  FFMA.FTZ R66, R66, UR41, -R52.reuse ;  /* 0x0000002942427c23 */ /* 0x100fe20008010834 */
[----:B0-----:R-:W-:Y:S01]  /*3070*/  F2FP.SATFINITE.E4M3.F32.PACK_AB_MERGE_C R152, R10, R9, RZ ;  /* 0x000000090a98723e */ /* 0x001fe200048070ff */
[----:B------:R-:W-:Y:S01]  /*3080*/  MUFU.EX2 R46, R46 ;  /* 0x0000002e002e7308 */ /* 0x000fe20000000800 */
[----:B-1----:R-:W-:-:S01]  /*3090*/  FFMA.FTZ R92, R95, UR41, -R52 ;  /* 0x000000295f5c7c23 */ /* 0x002fc20008010834 */
[--C-:B------:R-:W-:Y:S01]  /*30a0*/  FFMA.FTZ R95, R78, UR41, -R52.reuse ;  /* 0x000000294e5f7c23 */ /* 0x100fe20008010834 */
[----:B------:R-:W-:-:S01]  /*30b0*/  FFMA.FTZ R78, R82, UR41, -R52 ;  /* 0x00000029524e7c23 */ /* 0x000fc20008010834 */
[----:B------:R-:W-:Y:S01]  /*30c0*/  FFMA.FTZ R82, R86, UR41, -R52 ;  /* 0x0000002956527c23 */ /* 0x000fe20008010834 */
[----:B------:R-:W-:-:S01]  /*30d0*/  FADD.FTZ R86, R6, R7 ;  /* 0x0000000706567221 */ /* 0x000fc20000010000 */
[----:B------:R-:W-:Y:S01]  /*30e0*/  F2FP.SATFINITE.E4M3.F32.PACK_AB_MERGE_C R152, R7, R6, R152 ;  /* 0x000000060798723e */ /* 0x000fe20004807098 */
[----:B------:R-:W-:-:S01]  /*30f0*/  FFMA.FTZ R67, R67, UR41, -R52 ;  /* 0x0000002943437c23 */ /* 0x000fc20008010834 */
[----:B------:R-:W0:Y:S01]  /*3100*/  MUFU.EX2 R49, R49 ;  /* 0x0000003100317308 */ /* 0x000e220000000800 */
[----:B------:R-:W-:-:S01]  /*3110*/  FFMA.FTZ R70, R70, UR41, -R52 ;  /* 0x0000002946467c23 */ /* 0x000fc20008010834 */
[--C-:B------:R-:W-:Y:S01]  /*3120*/  FFMA.FTZ R71, R71, UR41, -R52.reuse ;  /* 0x0000002947477c23 */ /* 0x100fe20008010834 */
[----:B------:R-:W-:-:S01]  /*3130*/  FFMA.FTZ R30, R30, UR41, -R52 ;  /* 0x000000291e1e7c23 */ /* 0x000fc20008010834 */
[--C-:B------:R-:W-:Y:S01]  /*3140*/  FFMA.FTZ R51, R51, UR41, -R52.reuse ;  /* 0x0000002933337c23 */ /* 0x100fe20008010834 */
[----:B------:R-:W-:-:S01]  /*3150*/  FFMA.FTZ R53, R53, UR41, -R52 ;  /* 0x0000002935357c23 */ /* 0x000fc20008010834 */
[--C-:B------:R-:W-:Y:S01]  /*3160*/  FFMA.FTZ R72, R72, UR41, -R52.reuse ;  /* 0x0000002948487c23 */ /* 0x100fe20008010834 */
[----:B------:R-:W-:-:S01]  /*3170*/  FFMA.FTZ R73, R73, UR41, -R52 ;  /* 0x0000002949497c23 */ /* 0x000fc20008010834 */
[----:B------:R-:W1:Y:S08]  /*3180*/  MUFU.EX2 R77, R77 ;  /* 0x0000004d004d7308 */ /* 0x000e700000000800 */
[----:B------:R-:W2:Y:S01]  /*3190*/  MUFU.EX2 R80, R80 ;  /* 0x0000005000507308 */ /* 0x000ea20000000800 */
[----:B0-----:R-:W-:-:S07]  /*31a0*/  FADD.FTZ R98, R46, R49 ;  /* 0x000000312e627221 */ /* 0x001fce0000010000 */
[----:B------:R-:W0:Y:S01]  /*31b0*/  MUFU.EX2 R68, R68 ;  /* 0x0000004400447308 */ /* 0x000e220000000800 */
[----:B-1----:R-:W-:-:S07]  /*31c0*/  FADD.FTZ R97, R77, R98 ;  /* 0x000000624d617221 */ /* 0x002fce0000010000 */
[----:B------:R1:W-:Y:S01]  /*31d0*/  MUFU.EX2 R34, R85 ;  /* 0x0000005500227308 */ /* 0x0003e20000000800 */
[----:B--2---:R-:W-:-:S01]  /*31e0*/  FADD.FTZ R97, R80, R97 ;  /* 0x0000006150617221 */ /* 0x004fc20000010000 */
[----:B------:R-:W-:-:S04]  /*31f0*/  F2FP.SATFINITE.E4M3.F32.PACK_AB_MERGE_C R77, R80, R77, RZ ;  /* 0x0000004d504d723e */ /* 0x000fc800048070ff */
[----:B------:R-:W-:Y:S01]  /*3200*/  F2FP.SATFINITE.E4M3.F32.PACK_AB_MERGE_C R153, R49, R46, R77 ;  /* 0x0000002e3199723e */ /* 0x000fe2000480704d */
[----:B------:R-:W-:Y:S01]  /*3210*/  IMAD.MOV.U32 R49, RZ, RZ, R55 ;  /* 0x000000ffff317224 */ /* 0x000fe200078e0037 */
[----:B------:R-:W-:Y:S01]  /*3220*/  MUFU.EX2 R12, R12 ;  /* 0x0000000c000c7308 */ /* 0x000fe20000000800 */
[----:B-1----:R-:W-:-:S01]  /*3230*/  FFMA.FTZ R85, R118, UR41, -R52 ;  /* 0x0000002976557c23 */ /* 0x002fc20008010834 */
[----:B------:R-:W-:-:S06]  /*3240*/  IMAD.MOV.U32 R46, RZ, RZ, R55 ;  /* 0x000000ffff2e7224 */ /* 0x000fcc00078e0037 */
[----:B------:R1:W-:Y:S08]  /*3250*/  MUFU.EX2 R25, R96 ;  /* 0x0000006000197308 */ /* 0x0003f00000000800 */
[----:B------:R-:W2:Y:S01]  /*3260*/  MUFU.EX2 R69, R69 ;  /* 0x0000004500457308 */ /* 0x000ea20000000800 */
[----:B-1----:R-:W-:-:S01]  /*3270*/  FFMA.FTZ R96, R79, UR41, -R52 ;  /* 0x000000294f607c23 */ /* 0x002fc20008010834 */
[--C-:B------:R-:W-:Y:S01]  /*3280*/  FFMA.FTZ R79, R83, UR41, -R52.reuse ;  /* 0x00000029534f7c23 */ /* 0x100fe20008010834 */
[----:B------:R-:W-:-:S01]  /*3290*/  FFMA.FTZ R83, R87, UR41, -R52 ;  /* 0x0000002957537c23 */ /* 0x000fc20008010834 */
[----:B------:R-:W-:Y:S01]  /*32a0*/  FADD.FTZ R87, R9, R86 ;  /* 0x0000005609577221 */ /* 0x000fe20000010000 */
[----:B------:R-:W-:-:S01]  /*32b0*/  FFMA.FTZ R86, R58, UR41, -R52 ;  /* 0x000000293a567c23 */ /* 0x000fc20008010834 */
[----:B------:R-:W-:-:S02]  /*32c0*/  @!P2 VIADD R58, R5, 0x13240 ;  /* 0x00013240053aa836 */ /* 0x000fc40000000000 */
[----:B------:R1:W-:Y:S01]  /*32d0*/  MUFU.EX2 R15, R88 ;  /* 0x00000058000f7308 */ /* 0x0003e20000000800 */
[----:B------:R-:W-:-:S01]  /*32e0*/  FADD.FTZ R98, R10, R87 ;  /* 0x000000570a627221 */ /* 0x000fc20000010000 */
[----:B------:R-:W-:Y:S01]  /*32f0*/  FFMA.FTZ R87, R59, UR41, -R52 ;  /* 0x000000293b577c23 */ /* 0x000fe20008010834 */
[----:B------:R-:W-:Y:S01]  /*3300*/  @!P2 PRMT R58, RZ, 0x654, R58 ;  /* 0x00000654ff3aa816 */ /* 0x000fe2000000003a */
[--C-:B------:R-:W-:Y:S01]  /*3310*/  FFMA.FTZ R59, R62, UR41, -R52.reuse ;  /* 0x000000293e3b7c23 */ /* 0x100fe20008010834 */
[----:B------:R-:W-:-:S02]  /*3320*/  FFMA.FTZ R62, R63, UR41, -R52 ;  /* 0x000000293f3e7c23 */ /* 0x000fc40008010834 */
[----:B------:R3:W-:Y:S01]  /*3330*/  @!P2 SYNCS.ARRIVE.TRANS64.RED.A1T0 RZ, [R58+URZ], RZ ;  /* 0x000000ff3affa9a7 */ /* 0x0007e2000810043f */
[----:B------:R-:W-:Y:S01]  /*3340*/  MUFU.EX2 R13, R13 ;  /* 0x0000000d000d7308 */ /* 0x000fe20000000800 */
[----:B-1----:R-:W-:-:S07]  /*3350*/  FFMA.FTZ R88, R119, UR41, -R52 ;  /* 0x0000002977587c23 */ /* 0x002fce0008010834 */
[----:B------:R-:W-:Y:S08]  /*3360*/  MUFU.EX2 R85, R85 ;  /* 0x0000005500557308 */ /* 0x000ff00000000800 */
[----:B------:R1:W-:Y:S08]  /*3370*/  MUFU.EX2 R41, R81 ;  /* 0x0000005100297308 */ /* 0x0003f00000000800 */
[----:B------:R-:W4:Y:S01]  /*3380*/  MUFU.EX2 R14, R14 ;  /* 0x0000000e000e7308 */ /* 0x000f220000000800 */
[----:B-1----:R-:W-:-:S01]  /*3390*/  FFMA.FTZ R81, R90, UR41, -R52 ;  /* 0x000000295a517c23 */ /* 0x002fc20008010834 */
[----:B------:R-:W-:Y:S01]  /*33a0*/  FFMA.FTZ R90, R99, UR41, -R52 ;  /* 0x00000029635a7c23 */ /* 0x000fe20008010834 */
[----:B------:R-:W-:-:S01]  /*33b0*/  FADD.FTZ R99, R11, R98 ;  /* 0x000000620b637221 */ /* 0x000fc20000010000 */
[----:B0-----:R-:W-:-:S04]  /*33c0*/  FADD.FTZ R98, R68, R97 ;  /* 0x0000006144627221 */ /* 0x001fc80000010000 */
[----:B------:R-:W0:Y:S01]  /*33d0*/  MUFU.EX2 R88, R88 ;  /* 0x0000005800587308 */ /* 0x000e220000000800 */
[----:B--2---:R-:W-:-:S07]  /*33e0*/  FADD.FTZ R98, R69, R98 ;  /* 0x0000006245627221 */ /* 0x004fce0000010000 */
[----:B------:R1:W-:Y:S01]  /*33f0*/  MUFU.EX2 R43, R84 ;  /* 0x00000054002b7308 */ /* 0x0003e20000000800 */
[----:B----4-:R-:W-:-:S04]  /*3400*/  F2FP.SATFINITE.E4M3.F32.PACK_AB_MERGE_C R154, R14, R13, RZ ;  /* 0x0000000d0e9a723e */ /* 0x010fc800048070ff */
[----:B------:R-:W-:-:S03]  /*3410*/  F2FP.SATFINITE.E4M3.F32.PACK_AB_MERGE_C R154, R12, R11, R154 ;  /* 0x0000000b0c9a723e */ /* 0x000fc6000480709a */
[----:B------:R-:W-:Y:S01]  /*3420*/  MUFU.EX2 R81, R81 ;  /* 0x0000005100517308 */ /* 0x000fe20000000800 */
[----:B-1----:R-:W-:-:S01]  /*3430*/  FFMA.FTZ R84, R91, UR41, -R52 ;  /* 0x000000295b547c23 */ /* 0x002fc20008010834 */
[--C-:B------:R-:W-:Y:S01]  /*3440*/  FFMA.FTZ R91, R94, UR41, -R52.reuse ;  /* 0x000000295e5b7c23 */ /* 0x100fe20008010834 */
[----:B------:R-:W-:-:S05]  /*3450*/  FFMA.FTZ R94, R103, UR41, -R52 ;  /* 0x00000029675e7c23 */ /* 0x000fca0008010834 */
[----:B------:R-:W-:Y:S08]  /*3460*/  MUFU.EX2 R20, R20 ;  /* 0x0000001400147308 */ /* 0x000ff00000000800 */
[----:B------:R1:W-:Y:S08]  /*3470*/  MUFU.EX2 R29, R100 ;  /* 0x00000064001d7308 */ /* 0x0003f00000000800 */
[----:B------:R-:W-:Y:S01]  /*3480*/  MUFU.EX2 R84, R84 ;  /* 0x0000005400547308 */ /* 0x000fe20000000800 */
[----:B-1----:R-:W-:-:S01]  /*3490*/  FADD.FTZ R100, R12, R99 ;  /* 0x000000630c647221 */ /* 0x002fc20000010000 */
[----:B------:R-:W-:Y:S01]  /*34a0*/  FADD.FTZ R99, R85, R98 ;  /* 0x0000006255637221 */ /* 0x000fe20000010000 */
[----:B0-----:R-:W-:-:S02]  /*34b0*/  F2FP.SATFINITE.E4M3.F32.PACK_AB_MERGE_C R85, R88, R85, RZ ;  /* 0x000000555855723e */ /* 0x001fc400048070ff */
[----:B------:R-:W-:Y:S01]  /*34c0*/  FADD.FTZ R97, R13, R100 ;  /* 0x000000640d617221 */ /* 0x000fe20000010000 */
[----:B------:R-:W-:-:S01]  /*34d0*/  FADD.FTZ R98, R88, R99 ;  /* 0x0000006358627221 */ /* 0x000fc20000010000 */
[----:B------:R-:W-:Y:S01]  /*34e0*/  F2FP.SATFINITE.E4M3.F32.PACK_AB_MERGE_C R155, R69, R68, R85 ;  /* 0x00000044459b723e */ /* 0x000fe20004807055 */
[----:B------:R-:W-:Y:S08]  /*34f0*/  MUFU.EX2 R91, R91 ;  /* 0x0000005b005b7308 */ /* 0x000ff00000000800 */
[----:B------:R-:W0:Y:S08]  /*3500*/  MUFU.EX2 R24, R24 ;  /* 0x0000001800187308 */ /* 0x000e300000000800 */
[----:B------:R1:W-:Y:S08]  /*3510*/  MUFU.EX2 R5, R86 ;  /* 0x0000005600057308 */ /* 0x0003f00000000800 */
[----:B------:R-:W2:Y:S01]  /*3520*/  MUFU.EX2 R92, R92 ;  /* 0x0000005c005c7308 */ /* 0x000ea20000000800 */
[----:B-1----:R-:W-:-:S01]  /*3530*/  FADD.FTZ R86, R14, R97 ;  /* 0x000000610e567221 */ /* 0x002fc20000010000 */
[----:B0-----:R-:W-:-:S03]  /*3540*/  F2FP.SATFINITE.E4M3.F32.PACK_AB_MERGE_C R136, R24, R21, RZ ;  /* 0x000000151888723e */ /* 0x001fc600048070ff */
[----:B------:R-:W-:Y:S01]  /*3550*/  FADD.FTZ R63, R15, R86 ;  /* 0x000000560f3f7221 */ /* 0x000fe20000010000 */
[C---:B------:R-:W-:Y:S02]  /*3560*/  F2FP.SATFINITE.E4M3.F32.PACK_AB_MERGE_C R136, R20.reuse, R15, R136 ;  /* 0x0000000f1488723e */ /* 0x040fe40004807088 */
[----:B------:R-:W0:Y:S01]  /*3570*/  MUFU.EX2 R89, R89 ;  /* 0x0000005900597308 */ /* 0x000e220000000800 */
[----:B------:R-:W-:-:S01]  /*3580*/  FADD.FTZ R86, R20, R63 ;  /* 0x0000003f14567221 */ /* 0x000fc20000010000 */
[----:B------:R-:W-:-:S06]  /*3590*/  FFMA.FTZ R63, R26, UR41, -R52 ;  /* 0x000000291a3f7c23 */ /* 0x000fcc0008010834 */
[----:B---3--:R1:W-:Y:S08]  /*35a0*/  MUFU.EX2 R58, R87 ;  /* 0x00000057003a7308 */ /* 0x0083f00000000800 */
[----:B------:R-:W3:Y:S01]  /*35b0*/  MUFU.EX2 R28, R28 ;  /* 0x0000001c001c7308 */ /* 0x000ee20000000800 */
[----:B-1----:R-:W-:-:S04]  /*35c0*/  FADD.FTZ R87, R81, R98 ;  /* 0x0000006251577221 */ /* 0x002fc80000010000 */
[----:B------:R-:W-:Y:S01]  /*35d0*/  FADD.FTZ R98, R84, R87 ;  /* 0x0000005754627221 */ /* 0x000fe20000010000 */
[----:B------:R-:W-:-:S01]  /*35e0*/  FADD.FTZ R87, R21, R86 ;  /* 0x0000005615577221 */ /* 0x000fc20000010000 */
[----:B------:R-:W-:Y:S01]  /*35f0*/  FFMA.FTZ R86, R27, UR41, -R52 ;  /* 0x000000291b567c23 */ /* 0x000fe20008010834 */
[----:B------:R-:W1:Y:S01]  /*3600*/  MUFU.EX2 R90, R90 ;  /* 0x0000005a005a7308 */ /* 0x000e620000000800 */
[----:B------:R-:W-:-:S01]  /*3610*/  FADD.FTZ R97, R91, R98 ;  /* 0x000000625b617221 */ /* 0x000fc20000010000 */
[----:B------:R-:W-:Y:S01]  /*3620*/  FADD.FTZ R98, R24, R87 ;  /* 0x0000005718627221 */ /* 0x000fe20000010000 */
[----:B------:R-:W-:-:S01]  /*3630*/  FFMA.FTZ R52, R76, UR41, -R52 ;  /* 0x000000294c347c23 */ /* 0x000fc20008010834 */
[C---:B--2---:R-:W-:Y:S01]  /*3640*/  F2FP.SATFINITE.E4M3.F32.PACK_AB_MERGE_C R91, R92.reuse, R91, RZ ;  /* 0x0000005b5c5b723e */ /* 0x044fe200048070ff */
[----:B------:R-:W-:-:S01]  /*3650*/  FADD.FTZ R100, R92, R97 ;  /* 0x000000615c647221 */ /* 0x000fc20000010000 */
[----:B------:R-:W-:Y:S02]  /*3660*/  FADD.FTZ R27, R25, R98 ;  /* 0x00000062191b7221 */ /* 0x000fe40000010000 */
[----:B------:R-:W2:Y:S01]  /*3670*/  MUFU.EX2 R93, R93 ;  /* 0x0000005d005d7308 */ /* 0x000ea20000000800 */
[----:B0-----:R-:W-:-:S01]  /*3680*/  FADD.FTZ R87, R89, R100 ;  /* 0x0000006459577221 */ /* 0x001fc20000010000 */
[----:B---3--:R-:W-:Y:S01]  /*3690*/  FADD.FTZ R98, R28, R27 ;  /* 0x0000001b1c627221 */ /* 0x008fe20000010000 */
[----:B------:R-:W-:-:S05]  /*36a0*/  F2FP.SATFINITE.E4M3.F32.PACK_AB_MERGE_C R137, R84, R81, R91 ;  /* 0x000000515489723e */ /* 0x000fca000480705b */
[----:B------:R-:W0:Y:S01]  /*36b0*/  MUFU.EX2 R32, R32 ;  /* 0x0000002000207308 */ /* 0x000e220000000800 */
[----:B-1----:R-:W-:-:S01]  /*36c0*/  FADD.FTZ R100, R90, R87 ;  /* 0x000000575a647221 */ /* 0x002fc20000010000 */
[----:B------:R-:W-:-:S06]  /*36d0*/  FADD.FTZ R87, R29, R98 ;  /* 0x000000621d577221 */ /* 0x000fcc0000010000 */
[----:B------:R-:W1:Y:S01]  /*36e0*/  MUFU.EX2 R94, R94 ;  /* 0x0000005e005e7308 */ /* 0x000e620000000800 */
[----:B--2---:R-:W-:-:S07]  /*36f0*/  FADD.FTZ R97, R93, R100 ;  /* 0x000000645d617221 */ /* 0x004fce0000010000 */
[----:B------:R-:W2:Y:S01]  /*3700*/  MUFU.EX2 R74, R74 ;  /* 0x0000004a004a7308 */ /* 0x000ea20000000800 */
[----:B0-----:R-:W-:-:S04]  /*3710*/  F2FP.SATFINITE.E4M3.F32.PACK_AB_MERGE_C R138, R32, R29, RZ ;  /* 0x0000001d208a723e */ /* 0x001fc800048070ff */
[----:B------:R-:W-:Y:S01]  /*3720*/  F2FP.SATFINITE.E4M3.F32.PACK_AB_MERGE_C R138, R28, R25, R138 ;  /* 0x000000191c8a723e */ /* 0x000fe2000480708a */
[----:B------:R-:W-:Y:S02]  /*3730*/  IMAD.MOV.U32 R28, RZ, RZ, R55 ;  /* 0x000000ffff1c7224 */ /* 0x000fe400078e0037 */
[----:B------:R-:W-:Y:S01]  /*3740*/  MUFU.EX2 R36, R36 ;  /* 0x0000002400247308 */ /* 0x000fe20000000800 */
[----:B-1----:R-:W-:-:S01]  /*3750*/  FADD.FTZ R97, R94, R97 ;  /* 0x000000615e617221 */ /* 0x002fc20000010000 */
[----:B------:R-:W-:Y:S01]  /*3760*/  F2FP.SATFINITE.E4M3.F32.PACK_AB_MERGE_C R93, R94, R93, RZ ;  /* 0x0000005d5e5d723e */ /* 0x000fe200048070ff */
[----:B------:R-:W-:-:S03]  /*3770*/  IMAD.MOV.U32 R25, RZ, RZ, R55 ;  /* 0x000000ffff197224 */ /* 0x000fc600078e0037 */
[----:B------:R-:W-:Y:S02]  /*3780*/  F2FP.SATFINITE.E4M3.F32.PACK_AB_MERGE_C R139, R90, R89, R93 ;  /* 0x000000595a8b723e */ /* 0x000fe4000480705d */
[----:B------:R-:W0:Y:S01]  /*3790*/  MUFU.EX2 R75, R75 ;  /* 0x0000004b004b7308 */ /* 0x000e220000000800 */
[----:B--2---:R-:W-:-:S07]  /*37a0*/  FADD.FTZ R10, R74, R97 ;  /* 0x000000614a0a7221 */ /* 0x004fce0000010000 */
[----:B------:R-:W1:Y:S08]  /*37b0*/  MUFU.EX2 R95, R95 ;  /* 0x0000005f005f7308 */ /* 0x000e700000000800 */
[----:B------:R-:W2:Y:S01]  /*37c0*/  MUFU.EX2 R42, R42 ;  /* 0x0000002a002a7308 */ /* 0x000ea20000000800 */
[----:B0-----:R-:W-:-:S07]  /*37d0*/  FADD.FTZ R10, R75, R10 ;  /* 0x0000000a4b0a7221 */ /* 0x001fce0000010000 */
[----:B------:R0:W-:Y:S01]  /*37e0*/  MUFU.EX2 R26, R66 ;  /* 0x00000042001a7308 */ /* 0x0001e20000000800 */
[----:B-1----:R-:W-:-:S07]  /*37f0*/  FADD.FTZ R21, R95, R10 ;  /* 0x0000000a5f157221 */ /* 0x002fce0000010000 */
[----:B------:R-:W1:Y:S01]  /*3800*/  MUFU.EX2 R96, R96 ;  /* 0x0000006000607308 */ /* 0x000e620000000800 */
[----:B0-----:R-:W-:-:S01]  /*3810*/  FADD.FTZ R66, R32, R87 ;  /* 0x0000005720427221 */ /* 0x001fc20000010000 */
[----:B--2---:R-:W-:-:S03]  /*3820*/  F2FP.SATFINITE.E4M3.F32.PACK_AB_MERGE_C R140, R42, R37, RZ ;  /* 0x000000252a8c723e */ /* 0x004fc600048070ff */
[----:B------:R-:W-:Y:S01]  /*3830*/  FADD.FTZ R87, R33, R66 ;  /* 0x0000004221577221 */ /* 0x000fe20000010000 */
[C---:B------:R-:W-:Y:S01]  /*3840*/  F2FP.SATFINITE.E4M3.F32.PACK_AB_MERGE_C R140, R36.reuse, R33, R140 ;  /* 0x00000021248c723e */ /* 0x040fe2000480708c */
[----:B------:R-:W-:Y:S01]  /*3850*/  IMAD.MOV.U32 R33, RZ, RZ, R55 ;  /* 0x000000ffff217224 */ /* 0x000fe200078e0037 */
[----:B------:R-:W0:Y:S01]  /*3860*/  MUFU.EX2 R40, R40 ;  /* 0x0000002800287308 */ /* 0x000e220000000800 */
[----:B------:R-:W-:-:S01]  /*3870*/  FADD.FTZ R24, R36, R87 ;  /* 0x0000005724187221 */ /* 0x000fc20000010000 */
[----:B------:R-:W-:-:S03]  /*3880*/  IMAD.MOV.U32 R36, RZ, RZ, R55 ;  /* 0x000000ffff247224 */ /* 0x000fc600078e0037 */
[----:B------:R-:W-:Y:S01]  /*3890*/  FADD.FTZ R13, R37, R24 ;  /* 0x00000018250d7221 */ /* 0x000fe20000010000 */
[----:B------:R-:W-:Y:S02]  /*38a0*/  IMAD.MOV.U32 R37, RZ, RZ, R55 ;  /* 0x000000ffff257224 */ /* 0x000fe400078e0037 */
[----:B------:R-:W2:Y:S01]  /*38b0*/  MUFU.EX2 R78, R78 ;  /* 0x0000004e004e7308 */ /* 0x000ea20000000800 */
[----:B------:R-:W-:-:S01]  /*38c0*/  FADD.FTZ R13, R42, R13 ;  /* 0x0000000d2a0d7221 */ /* 0x000fc20000010000 */
[C---:B-1----:R-:W-:Y:S01]  /*38d0*/  FADD.FTZ R21, R96.reuse, R21 ;  /* 0x0000001560157221 */ /* 0x042fe20000010000 */
[----:B------:R-:W-:Y:S01]  /*38e0*/  F2FP.SATFINITE.E4M3.F32.PACK_AB_MERGE_C R95, R96, R95, RZ ;  /* 0x0000005f605f723e */ /* 0x000fe200048070ff */
[----:B------:R-:W-:-:S03]  /*38f0*/  IMAD.MOV.U32 R42, RZ, RZ, R55 ;  /* 0x000000ffff2a7224 */ /* 0x000fc600078e0037 */
[----:B------:R-:W-:Y:S01]  /*3900*/  F2FP.SATFINITE.E4M3.F32.PACK_AB_MERGE_C R141, R75, R74, R95 ;  /* 0x0000004a4b8d723e */ /* 0x000fe2000480705f */
[----:B------:R-:W1:Y:S01]  /*3910*/  MUFU.EX2 R79, R79 ;  /* 0x0000004f004f7308 */ /* 0x000e620000000800 */
[----:B0-----:R-:W-:-:S04]  /*3920*/  FADD.FTZ R24, R40, R13 ;  /* 0x0000000d28187221 */ /* 0x001fc80000010000 */
[----:B------:R-:W-:-:S03]  /*3930*/  FADD.FTZ R24, R41, R24 ;  /* 0x0000001829187221 */ /* 0x000fc60000010000 */
[----:B------:R-:W0:Y:S01]  /*3940*/  MUFU.EX2 R82, R82 ;  /* 0x0000005200527308 */ /* 0x000e220000000800 */
[----:B--2---:R-:W-:-:S01]  /*3950*/  FADD.FTZ R32, R78, R21 ;  /* 0x000000154e207221 */ /* 0x004fc20000010000 */
[----:B------:R-:W-:Y:S01]  /*3960*/  FADD.FTZ R29, R43, R24 ;  /* 0x000000182b1d7221 */ /* 0x000fe20000010000 */
[C---:B------:R-:W-:Y:S01]  /*3970*/  F2FP.SATFINITE.E4M3.F32.PACK_AB_MERGE_C R43, R34.reuse, R43, RZ ;  /* 0x0000002b222b723e */ /* 0x040fe200048070ff */
[----:B------:R-:W-:Y:S02]  /*3980*/  IMAD.MOV.U32 R24, RZ, RZ, R55 ;  /* 0x000000ffff187224 */ /* 0x000fe400078e0037 */
[----:B------:R-:W-:-:S01]  /*3990*/  FADD.FTZ R34, R34, R29 ;  /* 0x0000001d22227221 */ /* 0x000fc20000010000 */
[----:B------:R-:W-:Y:S01]  /*39a0*/  F2FP.SATFINITE.E4M3.F32.PACK_AB_MERGE_C R142, R41, R40, R43 ;  /* 0x00000028298e723e */ /* 0x000fe2000480702b */
[----:B------:R-:W2:Y:S01]  /*39b0*/  MUFU.EX2 R83, R83 ;  /* 0x0000005300537308 */ /* 0x000ea20000000800 */
[----:B-1----:R-:W-:-:S01]  /*39c0*/  FADD.FTZ R21, R79, R32 ;  /* 0x000000204f157221 */ /* 0x002fc20000010000 */
[----:B------:R-:W-:-:S02]  /*39d0*/  IMAD.MOV.U32 R43, RZ, RZ, R55 ;  /* 0x000000ffff2b7224 */ /* 0x000fc400078e0037 */
[--C-:B------:R-:W-:Y:S02]  /*39e0*/  IMAD.MOV.U32 R41, RZ, RZ, R55.reuse ;  /* 0x000000ffff297224 */ /* 0x100fe400078e0037 */
[----:B------:R-:W-:Y:S02]  /*39f0*/  IMAD.MOV.U32 R40, RZ, RZ, R55 ;  /* 0x000000ffff287224 */ /* 0x000fe400078e0037 */
[----:B------:R-:W1:Y:S01]  /*3a00*/  MUFU.EX2 R31, R31 ;  /* 0x0000001f001f7308 */ /* 0x000e620000000800 */
[----:B0-----:R-:W-:-:S01]  /*3a10*/  FADD.FTZ R6, R82, R21 ;  /* 0x0000001552067221 */ /* 0x001fc20000010000 */
[--C-:B------:R-:W-:Y:S02]  /*3a20*/  IMAD.MOV.U32 R32, RZ, RZ, R55.reuse ;  /* 0x000000ffff207224 */ /* 0x100fe400078e0037 */
[----:B------:R-:W-:-:S04]  /*3a30*/  IMAD.MOV.U32 R29, RZ, RZ, R55 ;  /* 0x000000ffff1d7224 */ /* 0x000fc800078e0037 */
[----:B------:R-:W0:Y:S01]  /*3a40*/  MUFU.EX2 R35, R35 ;  /* 0x0000002300237308 */ /* 0x000e220000000800 */
[----:B--2---:R-:W-:-:S01]  /*3a50*/  FADD.FTZ R6, R83, R6 ;  /* 0x0000000653067221 */ /* 0x004fc20000010000 */
[----:B------:R-:W-:-:S03]  /*3a60*/  F2FP.SATFINITE.E4M3.F32.PACK_AB_MERGE_C R82, R83, R82, RZ ;  /* 0x000000525352723e */ /* 0x000fc600048070ff */
[----:B------:R-:W-:Y:S01]  /*3a70*/  FADD.FTZ R11, R5, R6 ;  /* 0x00000006050b7221 */ /* 0x000fe20000010000 */
[----:B------:R-:W-:Y:S02]  /*3a80*/  F2FP.SATFINITE.E4M3.F32.PACK_AB_MERGE_C R143, R79, R78, R82 ;  /* 0x0000004e4f8f723e */ /* 0x000fe40004807052 */
[----:B------:R-:W2:Y:S01]  /*3a90*/  MUFU.EX2 R59, R59 ;  /* 0x0000003b003b7308 */ /* 0x000ea20000000800 */
[----:B-1----:R-:W-:-:S01]  /*3aa0*/  FADD.FTZ R7, R31, R34 ;  /* 0x000000221f077221 */ /* 0x002fc20000010000 */
[----:B------:R-:W-:Y:S01]  /*3ab0*/  FADD.FTZ R12, R58, R11 ;  /* 0x0000000b3a0c7221 */ /* 0x000fe20000010000 */
[----:B------:R-:W-:Y:S02]  /*3ac0*/  IMAD.MOV.U32 R34, RZ, RZ, R55 ;  /* 0x000000ffff227224 */ /* 0x000fe400078e0037 */
[----:B------:R-:W-:-:S03]  /*3ad0*/  FADD.FTZ R6, R38, R7 ;  /* 0x0000000726067221 */ /* 0x000fc60000010000 */
[----:B------:R-:W1:Y:S01]  /*3ae0*/  MUFU.EX2 R54, R54 ;  /* 0x0000003600367308 */ /* 0x000e620000000800 */
[----:B0-----:R-:W-:-:S07]  /*3af0*/  FADD.FTZ R7, R35, R6 ;  /* 0x0000000623077221 */ /* 0x001fce0000010000 */
[----:B------:R-:W0:Y:S01]  /*3b00*/  MUFU.EX2 R62, R62 ;  /* 0x0000003e003e7308 */ /* 0x000e220000000800 */
[----:B--2---:R-:W-:-:S07]  /*3b10*/  FADD.FTZ R11, R59, R12 ;  /* 0x0000000c3b0b7221 */ /* 0x004fce0000010000 */
[----:B------:R-:W2:Y:S01]  /*3b20*/  MUFU.EX2 R39, R39 ;  /* 0x0000002700277308 */ /* 0x000ea20000000800 */
[C---:B-1----:R-:W-:Y:S01]  /*3b30*/  F2FP.SATFINITE.E4M3.F32.PACK_AB_MERGE_C R35, R54.reuse, R35, RZ ;  /* 0x000000233623723e */ /* 0x042fe200048070ff */
[----:B------:R-:W-:-:S03]  /*3b40*/  FADD.FTZ R54, R54, R7 ;  /* 0x0000000736367221 */ /* 0x000fc60000010000 */
[----:B------:R-:W-:Y:S01]  /*3b50*/  F2FP.SATFINITE.E4M3.F32.PACK_AB_MERGE_C R144, R38, R31, R35 ;  /* 0x0000001f2690723e */ /* 0x000fe20004807023 */
[----:B------:R-:W-:Y:S02]  /*3b60*/  IMAD.MOV.U32 R38, RZ, RZ, R55 ;  /* 0x000000ffff267224 */ /* 0x000fe400078e0037 */
[----:B------:R-:W1:Y:S01]  /*3b70*/  MUFU.EX2 R56, R56 ;  /* 0x0000003800387308 */ /* 0x000e620000000800 */
[----:B0-----:R-:W-:-:S01]  /*3b80*/  FADD.FTZ R11, R62, R11 ;  /* 0x0000000b3e0b7221 */ /* 0x001fc20000010000 */
[----:B------:R-:W-:Y:S01]  /*3b90*/  F2FP.SATFINITE.E4M3.F32.PACK_AB_MERGE_C R59, R62, R59, RZ ;  /* 0x0000003b3e3b723e */ /* 0x000fe200048070ff */
[----:B------:R-:W-:Y:S02]  /*3ba0*/  IMAD.MOV.U32 R35, RZ, RZ, R55 ;  /* 0x000000ffff237224 */ /* 0x000fe400078e0037 */
[----:B------:R-:W-:Y:S01]  /*3bb0*/  FADD.FTZ R6, R26, R11 ;  /* 0x0000000b1a067221 */ /* 0x000fe20000010000 */
[----:B------:R-:W-:Y:S01]  /*3bc0*/  F2FP.SATFINITE.E4M3.F32.PACK_AB_MERGE_C R145, R58, R5, R59 ;  /* 0x000000053a91723e */ /* 0x000fe2000480703b */
[----:B------:R-:W-:Y:S01]  /*3bd0*/  IMAD.MOV.U32 R31, RZ, RZ, R55 ;  /* 0x000000ffff1f7224 */ /* 0x000fe200078e0037 */
[----:B------:R-:W0:Y:S01]  /*3be0*/  MUFU.EX2 R57, R57 ;  /* 0x0000003900397308 */ /* 0x000e220000000800 */
[----:B--2---:R-:W-:-:S01]  /*3bf0*/  FADD.FTZ R7, R39, R54 ;  /* 0x0000003627077221 */ /* 0x004fc20000010000 */
[----:B------:R-:W-:-:S06]  /*3c00*/  IMAD.MOV.U32 R54, RZ, RZ, R55 ;  /* 0x000000ffff367224 */ /* 0x000fcc00078e0037 */
[----:B------:R-:W2:Y:S01]  /*3c10*/  MUFU.EX2 R27, R67 ;  /* 0x00000043001b7308 */ /* 0x000ea20000000800 */
[----:B-1----:R-:W-:-:S07]  /*3c20*/  FADD.FTZ R12, R56, R7 ;  /* 0x00000007380c7221 */ /* 0x002fce0000010000 */
[----:B------:R-:W1:Y:S01]  /*3c30*/  MUFU.EX2 R9, R70 ;  /* 0x0000004600097308 */ /* 0x000e620000000800 */
[----:B0-----:R-:W-:Y:S01]  /*3c40*/  F2FP.SATFINITE.E4M3.F32.PACK_AB_MERGE_C R7, R60, R57, RZ ;  /* 0x000000393c07723e */ /* 0x001fe200048070ff */
[----:B------:R-:W-:-:S03]  /*3c50*/  FADD.FTZ R57, R57, R12 ;  /* 0x0000000c39397221 */ /* 0x000fc60000010000 */
[----:B------:R-:W-:Y:S01]  /*3c60*/  F2FP.SATFINITE.E4M3.F32.PACK_AB_MERGE_C R146, R56, R39, R7 ;  /* 0x000000273892723e */ /* 0x000fe20004807007 */
[----:B------:R-:W-:-:S01]  /*3c70*/  FADD.FTZ R60, R60, R57 ;  /* 0x000000393c3c7221 */ /* 0x000fc20000010000 */
[----:B------:R-:W-:Y:S01]  /*3c80*/  IMAD.MOV.U32 R39, RZ, RZ, R55 ;  /* 0x000000ffff277224 */ /* 0x000fe200078e0037 */
[----:B------:R-:W0:Y:S01]  /*3c90*/  MUFU.EX2 R14, R71 ;  /* 0x00000047000e7308 */ /* 0x000e220000000800 */
[----:B--2---:R-:W-:-:S07]  /*3ca0*/  FADD.FTZ R6, R27, R6 ;  /* 0x000000061b067221 */ /* 0x004fce0000010000 */
[----:B------:R-:W-:Y:S01]  /*3cb0*/  MUFU.EX2 R47, R47 ;  /* 0x0000002f002f7308 */ /* 0x000fe20000000800 */
[----:B-1----:R-:W-:-:S07]  /*3cc0*/  FADD.FTZ R7, R9, R6 ;  /* 0x0000000609077221 */ /* 0x002fce0000010000 */
[----:B------:R-:W1:Y:S01]  /*3cd0*/  MUFU.EX2 R50, R50 ;  /* 0x0000003200327308 */ /* 0x000e620000000800 */
[----:B0-----:R-:W-:-:S01]  /*3ce0*/  FADD.FTZ R7, R14, R7 ;  /* 0x000000070e077221 */ /* 0x001fc20000010000 */
[----:B------:R-:W-:-:S04]  /*3cf0*/  F2FP.SATFINITE.E4M3.F32.PACK_AB_MERGE_C R11, R14, R9, RZ ;  /* 0x000000090e0b723e */ /* 0x000fc800048070ff */
[----:B------:R-:W-:Y:S01]  /*3d00*/  F2FP.SATFINITE.E4M3.F32.PACK_AB_MERGE_C R147, R27, R26, R11 ;  /* 0x0000001a1b93723e */ /* 0x000fe2000480700b */
[--C-:B------:R-:W-:Y:S01]  /*3d10*/  IMAD.MOV.U32 R27, RZ, RZ, R55.reuse ;  /* 0x000000ffff1b7224 */ /* 0x100fe200078e0037 */
[----:B------:R-:W0:Y:S01]  /*3d20*/  MUFU.EX2 R61, R61 ;  /* 0x0000003d003d7308 */ /* 0x000e220000000800 */
[----:B------:R-:W-:-:S07]  /*3d30*/  IMAD.MOV.U32 R26, RZ, RZ, R55 ;  /* 0x000000ffff1a7224 */ /* 0x000fce00078e0037 */
[----:B------:R-:W2:Y:S01]  /*3d40*/  MUFU.EX2 R10, R63 ;  /* 0x0000003f000a7308 */ /* 0x000ea20000000800 */
[----:B-1----:R-:W-:-:S07]  /*3d50*/  F2FP.SATFINITE.E4M3.F32.PACK_AB_MERGE_C R12, R50, R47, RZ ;  /* 0x0000002f320c723e */ /* 0x002fce00048070ff */
[----:B------:R-:W1:Y:S01]  /*3d60*/  MUFU.EX2 R64, R64 ;  /* 0x0000004000407308 */ /* 0x000e620000000800 */
[----:B0-----:R-:W-:-:S07]  /*3d70*/  FADD.FTZ R9, R61, R60 ;  /* 0x0000003c3d097221 */ /* 0x001fce0000010000 */
[----:B------:R-:W0:Y:S01]  /*3d80*/  MUFU.EX2 R13, R86 ;  /* 0x00000056000d7308 */ /* 0x000e220000000800 */
[----:B--2---:R-:W-:-:S07]  /*3d90*/  FADD.FTZ R6, R10, R7 ;  /* 0x000000070a067221 */ /* 0x004fce0000010000 */
[----:B------:R-:W2:Y:S01]  /*3da0*/  MUFU.EX2 R30, R30 ;  /* 0x0000001e001e7308 */ /* 0x000ea20000000800 */
[C---:B-1----:R-:W-:Y:S01]  /*3db0*/  F2FP.SATFINITE.E4M3.F32.PACK_AB_MERGE_C R148, R64.reuse, R61, R12 ;  /* 0x0000003d4094723e */ /* 0x042fe2000480700c */
[----:B------:R-:W-:-:S04]  /*3dc0*/  FADD.FTZ R64, R64, R9 ;  /* 0x0000000940407221 */ /* 0x000fc80000010000 */
[----:B------:R-:W-:Y:S02]  /*3dd0*/  FADD.FTZ R47, R47, R64 ;  /* 0x000000402f2f7221 */ /* 0x000fe40000010000 */
[----:B------:R-:W1:Y:S01]  /*3de0*/  MUFU.EX2 R51, R51 ;  /* 0x0000003300337308 */ /* 0x000e620000000800 */
[----:B0-----:R-:W-:-:S01]  /*3df0*/  FADD.FTZ R7, R13, R6 ;  /* 0x000000060d077221 */ /* 0x001fc20000010000 */
[----:B------:R-:W-:Y:S01]  /*3e00*/  FADD.FTZ R47, R50, R47 ;  /* 0x0000002f322f7221 */ /* 0x000fe20000010000 */
[----:B------:R-:W-:-:S05]  /*3e10*/  IMAD.MOV.U32 R50, RZ, RZ, R55 ;  /* 0x000000ffff327224 */ /* 0x000fca00078e0037 */
[----:B------:R-:W-:Y:S01]  /*3e20*/  MUFU.EX2 R44, R44 ;  /* 0x0000002c002c7308 */ /* 0x000fe20000000800 */
[----:B--2---:R-:W-:-:S07]  /*3e30*/  FADD.FTZ R6, R30, R7 ;  /* 0x000000071e067221 */ /* 0x004fce0000010000 */
[----:B------:R-:W0:Y:S01]  /*3e40*/  MUFU.EX2 R45, R45 ;  /* 0x0000002d002d7308 */ /* 0x000e220000000800 */
[----:B-1----:R-:W-:-:S01]  /*3e50*/  FADD.FTZ R6, R51, R6 ;  /* 0x0000000633067221 */ /* 0x002fc20000010000 */
[----:B------:R-:W-:Y:S01]  /*3e60*/  F2FP.SATFINITE.E4M3.F32.PACK_AB_MERGE_C R30, R51, R30, RZ ;  /* 0x0000001e331e723e */ /* 0x000fe200048070ff */
[----:B------:R-:W-:-:S03]  /*3e70*/  IMAD.MOV.U32 R51, RZ, RZ, R55 ;  /* 0x000000ffff337224 */ /* 0x000fc600078e0037 */
[----:B------:R-:W-:Y:S01]  /*3e80*/  F2FP.SATFINITE.E4M3.F32.PACK_AB_MERGE_C R149, R13, R10, R30 ;  /* 0x0000000a0d95723e */ /* 0x000fe2000480701e */
[----:B------:R-:W-:Y:S01]  /*3e90*/  IMAD.MOV.U32 R30, RZ, RZ, R55 ;  /* 0x000000ffff1e7224 */ /* 0x000fe200078e0037 */
[----:B------:R-:W1:Y:S08]  /*3ea0*/  MUFU.EX2 R48, R48 ;  /* 0x0000003000307308 */ /* 0x000e700000000800 */
[----:B------:R-:W2:Y:S01]  /*3eb0*/  MUFU.EX2 R53, R53 ;  /* 0x0000003500357308 */ /* 0x000ea20000000800 */
[----:B0-----:R-:W-:-:S07]  /*3ec0*/  F2FP.SATFINITE.E4M3.F32.PACK_AB_MERGE_C R9, R45, R44, RZ ;  /* 0x0000002c2d09723e */ /* 0x001fce00048070ff */
[----:B------:R-:W0:Y:S01]  /*3ed0*/  MUFU.EX2 R65, R65 ;  /* 0x0000004100417308 */ /* 0x000e220000000800 */
[----:B-1----:R-:W-:-:S01]  /*3ee0*/  FADD.FTZ R12, R48, R47 ;  /* 0x0000002f300c7221 */ /* 0x002fc20000010000 */
[----:B------:R-:W-:-:S06]  /*3ef0*/  IMAD.MOV.U32 R47, RZ, RZ, R55 ;  /* 0x000000ffff2f7224 */ /* 0x000fcc00078e0037 */
[----:B------:R-:W1:Y:S01]  /*3f00*/  MUFU.EX2 R72, R72 ;  /* 0x0000004800487308 */ /* 0x000e620000000800 */
[----:B--2---:R-:W-:-:S07]  /*3f10*/  FADD.FTZ R7, R53, R6 ;  /* 0x0000000635077221 */ /* 0x004fce0000010000 */
[----:B------:R-:W-:Y:S01]  /*3f20*/  MUFU.EX2 R73, R73 ;  /* 0x0000004900497308 */ /* 0x000fe20000000800 */
[C---:B0-----:R-:W-:Y:S01]  /*3f30*/  F2FP.SATFINITE.E4M3.F32.PACK_AB_MERGE_C R150, R65.reuse, R48, R9 ;  /* 0x000000304196723e */ /* 0x041fe20004807009 */
[----:B------:R-:W-:Y:S01]  /*3f40*/  FADD.FTZ R65, R65, R12 ;  /* 0x0000000c41417221 */ /* 0x000fe20000010000 */
[----:B------:R-:W-:-:S03]  /*3f50*/  IMAD.MOV.U32 R48, RZ, RZ, R55 ;  /* 0x000000ffff307224 */ /* 0x000fc600078e0037 */
[----:B------:R-:W-:Y:S02]  /*3f60*/  FADD.FTZ R44, R44, R65 ;  /* 0x000000412c2c7221 */ /* 0x000fe40000010000 */
[----:B------:R-:W0:Y:S01]  /*3f70*/  MUFU.EX2 R52, R52 ;  /* 0x0000003400347308 */ /* 0x000e220000000800 */
[----:B-1----:R-:W-:-:S01]  /*3f80*/  FADD.FTZ R6, R72, R7 ;  /* 0x0000000748067221 */ /* 0x002fc20000010000 */
[----:B------:R-:W-:Y:S01]  /*3f90*/  FADD.FTZ R7, R45, R44 ;  /* 0x0000002c2d077221 */ /* 0x000fe20000010000 */
[--C-:B------:R-:W-:Y:S02]  /*3fa0*/  IMAD.MOV.U32 R45, RZ, RZ, R55.reuse ;  /* 0x000000ffff2d7224 */ /* 0x100fe400078e0037 */
[----:B------:R-:W-:Y:S01]  /*3fb0*/  IMAD.MOV.U32 R44, RZ, RZ, R55 ;  /* 0x000000ffff2c7224 */ /* 0x000fe200078e0037 */
[----:B0-----:R-:W-:Y:S01]  /*3fc0*/  F2FP.SATFINITE.E4M3.F32.PACK_AB_MERGE_C R5, R52, R73, RZ ;  /* 0x000000493405723e */ /* 0x001fe200048070ff */
[----:B------:R-:W-:-:S03]  /*3fd0*/  FADD.FTZ R73, R73, R6 ;  /* 0x0000000649497221 */ /* 0x000fc60000010000 */
[----:B------:R-:W-:Y:S01]  /*3fe0*/  F2FP.SATFINITE.E4M3.F32.PACK_AB_MERGE_C R151, R72, R53, R5 ;  /* 0x000000354897723e */ /* 0x000fe20004807005 */
[----:B------:R-:W-:-:S01]  /*3ff0*/  FADD.FTZ R6, R52, R73 ;  /* 0x0000004934067221 */ /* 0x000fc20000010000 */
        /* <DEDUP_REMOVED lines=24> */
.L_x_138:
[----:B------:R-:W-:-:S04]  /*4180*/  UISETP.NE.AND UP0, UPT, UR21, 0x1, UPT ;  /* 0x000000011500788c */ /* 0x000fc8000bf05270 */
[----:B------:R-:W-:-:S04]  /*4190*/  USEL UR37, URZ, 0x1, UP0 ;  /* 0x000000013f257887 */ /* 0x000fc80008000000 */
[----:B------:R-:W-:Y:S01]  /*41a0*/  ULOP3.LUT UR37, UR20, UR37, URZ, 0x3c, !UPT ;  /* 0x0000002514257292 */ /* 0x000fe2000f8e3c3f */
[----:B------:R-:W-:Y:S11]  /*41b0*/  @!P0 BRA `(.L_x_129) ;  /* 0x0000000000048947 */ /* 0x000ff60003800000 */
[----:B------:R-:W-:Y:S01]  /*41c0*/  BPT.TRAP 0x1 ;  /* 0x000000040000795c */ /* 0x000fe20000300000 */
.L_x_129:
[----:B------:R-:W0:Y:S01]  /*41d0*/  S2UR UR6, SR_CgaCtaId ;  /* 0x00000000000679c3 */ /* 0x000e220000008800 */
[----:B------:R-:W-:Y:S01]  /*41e0*/  UIADD3 UR38, UR21, 0x1, URZ ;  /* 0x0000000115267890 */ /* 0x000fe2000fffe03f */
[----:B------:R-:W-:Y:S01]  /*41f0*/  MOV R5, 0x400 ;  /* 0x0000040000057802 */ /* 0x000fe20000000f00 */
[----:B------:R-:W-:Y:S02]  /*4200*/  IMAD.U32 R4, RZ, RZ, UR37 ;  /* 0x00000025ff047e24 */ /* 0x000fe4000f8e00ff */
[----:B------:R-:W-:-:S03]  /*4210*/  UISETP.NE.AND UP0, UPT, UR38, 0x2, UPT ;  /* 0x000000022600788c */ /* 0x000fc6000bf05270 */
[----:B------:R-:W-:Y:S01]  /*4220*/  SHF.L.U32 R4, R4, 0x1f, RZ ;  /* 0x0000001f04047819 */ /* 0x000fe200000006ff */
[----:B------:R-:W-:Y:S01]  /*4230*/  USEL UR38, UR38, URZ, UP0 ;  /* 0x0000003f26267287 */ /* 0x000fe20008000000 */
[----:B0-----:R-:W-:-:S05]  /*4240*/  IMAD.U32 R2, RZ, RZ, UR6 ;  /* 0x00000006ff027e24 */ /* 0x001fca000f8e00ff */
[----:B------:R-:W-:Y:S01]  /*4250*/  LEA R0, R2, R5, 0x18 ;  /* 0x0000000502007211 */ /* 0x000fe200078ec0ff */
[----:B------:R-:W-:-:S04]  /*4260*/  IMAD.U32 R5, RZ, RZ, UR38 ;  /* 0x00000026ff057e24 */ /* 0x000fc8000f8e00ff */
[----:B------:R-:W-:-:S04]  /*4270*/  IMAD R5, R5, 0x8, R0 ;  /* 0x0000000805057824 */ /* 0x000fc800078e0200 */
[----:B------:R0:W1:Y:S01]  /*4280*/  SYNCS.PHASECHK.TRANS64.TRYWAIT P1, [R5+URZ+0x13230], R4 ;  /* 0x01323004050075a7 */ /* 0x000062000802017f */
[----:B------:R-:W-:Y:S05]  /*4290*/  @!P0 BRA `(.L_x_130) ;  /* 0x0000000000048947 */ /* 0x000fea0003800000 */
[----:B------:R-:W-:Y:S01]  /*42a0*/  BPT.TRAP 0x1 ;  /* 0x000000040000795c */ /* 0x000fe20000300000 */
.L_x_130:
[----:B-1----:R-:W-:Y:S05]  /*42b0*/  @P1 BRA `(.L_x_131) ;  /* 0x0000000000081947 */ /* 0x002fea0003800000 */
[----:B------:R-:W1:Y:S02]  /*42c0*/  SYNCS.PHASECHK.TRANS64.TRYWAIT P1, [R5+URZ+0x13230], R4 ;  /* 0x01323004050075a7 */ /* 0x000e64000802017f */
[----:B-1----:R-:W-:Y:S05]  /*42d0*/  @!P1 BRA `(.L_x_132) ;  /* 0x0000008400849947 */ /* 0x002fea0003800000 */
.L_x_131:
        /* <DEDUP_REMOVED lines=64> */
.L_x_133:
[----:B------:R-:W-:Y:S01]  /*46e0*/  R2UR UR12, R0 ;  /* 0x00000000000c72ca */ /* 0x000fe200000e0000 */
[----:B01----:R-:W-:-:S05]  /*46f0*/  IMAD.U32 R4, RZ, RZ, UR20 ;  /* 0x00000014ff047e24 */ /* 0x003fca000f8e00ff */
[----:B------:R-:W-:-:S07]  /*4700*/  SHF.L.U32 R4, R4, 0x1f, RZ ;  /* 0x0000001f04047819 */ /* 0x000fce00000006ff */
[----:B------:R-:W-:-:S09]  /*4710*/  ULEA UR12, UR21, UR12, 0x3 ;  /* 0x0000000c150c7291 */ /* 0x000fd2000f8e183f */
[----:B------:R0:W1:Y:S01]  /*4720*/  SYNCS.PHASECHK.TRANS64.TRYWAIT P1, [UR12+0x13250], R4 ;  /* 0x01325004ff0075a7 */ /* 0x000062000802014c */
[----:B------:R-:W-:Y:S05]  /*4730*/  @!P0 BRA `(.L_x_134) ;  /* 0x0000000000048947 */ /* 0x000fea0003800000 */
[----:B------:R-:W-:Y:S01]  /*4740*/  BPT.TRAP 0x1 ;  /* 0x000000040000795c */ /* 0x000fe20000300000 */
.L_x_134:
[----:B-1----:R-:W-:Y:S05]  /*4750*/  @P1 BRA `(.L_x_135) ;  /* 0x0000000000081947 */ /* 0x002fea0003800000 */
[----:B------:R-:W1:Y:S02]  /*4760*/  SYNCS.PHASECHK.TRANS64.TRYWAIT P1, [UR12+0x13250], R4 ;  /* 0x01325004ff0075a7 */ /* 0x000e64000802014c */
[----:B-1----:R-:W-:Y:S05]  /*4770*/  @!P1 BRA `(.L_x_136) ;  /* 0x0000008000709947 */ /* 0x002fea0003800000 */
.L_x_135:
[----:B01----:R-:W-:Y:S01]  /*4780*/  FMNMX.FTZ R4, R120, R9, !PT ;  /* 0x0000000978047209 */ /* 0x003fe20007810000 */
[----:B------:R-:W-:Y:S01]  /*4790*/  WARPGROUP.ARRIVE ;  /* 0x00000000000079c5 */ /* 0x000fe20000000000 */
[----:B------:R-:W-:Y:S01]  /*47a0*/  R2UR UR6, R0 ;  /* 0x00000000000672ca */ /* 0x000fe200000e0000 */
[----:B------:R-:W-:Y:S01]  /*47b0*/  UMOV UR7, 0xc0000010 ;  /* 0xc000001000077882 */ /* 0x000fe20000000000 */
[----:B------:R-:W-:Y:S01]  /*47c0*/  FMNMX.FTZ R13, R121, R4, !PT ;  /* 0x00000004790d7209 */ /* 0x000fe20007810000 */
[----:B------:R-:W-:Y:S01]  /*47d0*/  UMOV UR11, 0xc0000010 ;  /* 0xc0000010000b7882 */ /* 0x000fe20000000000 */
[----:B------:R-:W-:-:S04]  /*47e0*/  FMNMX.FTZ R4, R122, R11, !PT ;  /* 0x0000000b7a047209 */ /* 0x000fc80007810000 */
[----:B------:R-:W-:Y:S02]  /*47f0*/  FMNMX.FTZ R15, R123, R4, !PT ;  /* 0x000000047b0f7209 */ /* 0x000fe40007810000 */
[----:B------:R-:W-:Y:S02]  /*4800*/  FMNMX.FTZ R4, R124, R13, !PT ;  /* 0x0000000d7c047209 */ /* 0x000fe40007810000 */
[----:B------:R-:W-:Y:S01]  /*4810*/  FMNMX.FTZ R8, R126, R15, !PT ;  /* 0x0000000f7e087209 */ /* 0x000fe20007810000 */
[----:B------:R-:W-:Y:S01]  /*4820*/  UIADD3 UR6, UR6, 0x1000, URZ ;  /* 0x0000100006067890 */ /* 0x000fe2000fffe03f */
[----:B------:R-:W-:Y:S02]  /*4830*/  FMNMX.FTZ R13, R125, R4, !PT ;  /* 0x000000047d0d7209 */ /* 0x000fe40007810000 */
[----:B------:R-:W-:Y:S01]  /*4840*/  FMNMX.FTZ R15, R127, R8, !PT ;  /* 0x000000087f0f7209 */ /* 0x000fe20007810000 */
[----:B------:R-:W-:Y:S01]  /*4850*/  USHF.R.U32.HI UR6, URZ, 0x4, UR6 ;  /* 0x000000043f067899 */ /* 0x000fe20008011606 */
[----:B------:R-:W-:-:S02]  /*4860*/  FMNMX.FTZ R4, R128, R13, !PT ;  /* 0x0000000d80047209 */ /* 0x000fc40007810000 */
[----:B------:R-:W-:Y:S01]  /*4870*/  FMNMX.FTZ R8, R130, R15, !PT ;  /* 0x0000000f82087209 */ /* 0x000fe20007810000 */
[----:B------:R-:W-:Y:S01]  /*4880*/  ULOP3.LUT UR6, UR6, 0x3fff, URZ, 0xc0, !UPT ;  /* 0x00003fff06067892 */ /* 0x000fe2000f8ec03f */
[----:B------:R-:W-:Y:S02]  /*4890*/  FMNMX.FTZ R13, R129, R4, !PT ;  /* 0x00000004810d7209 */ /* 0x000fe40007810000 */
[----:B------:R-:W-:Y:S01]  /*48a0*/  FMNMX.FTZ R15, R131, R8, !PT ;  /* 0x00000008830f7209 */ /* 0x000fe20007810000 */
[----:B------:R-:W-:Y:S01]  /*48b0*/  ULOP3.LUT UR6, UR6, 0x10000, URZ, 0xfc, !UPT ;  /* 0x0001000006067892 */ /* 0x000fe2000f8efc3f */
[----:B------:R-:W-:Y:S02]  /*48c0*/  FMNMX.FTZ R4, R132, R13, !PT ;  /* 0x0000000d84047209 */ /* 0x000fe40007810000 */
[----:B------:R-:W-:Y:S01]  /*48d0*/  FMNMX.FTZ R8, R134, R15, !PT ;  /* 0x0000000f86087209 */ /* 0x000fe20007810000 */
[----:B------:R-:W-:Y:S01]  /*48e0*/  UIMAD UR6, UR21, 0x280, UR6 ;  /* 0x00000280150678a4 */ /* 0x000fe2000f8e0206 */
[----:B------:R-:W-:-:S02]  /*48f0*/  FMNMX.FTZ R13, R133, R4, !PT ;  /* 0x00000004850d7209 */ /* 0x000fc40007810000 */
[----:B------:R-:W-:Y:S01]  /*4900*/  FMNMX.FTZ R15, R135, R8, !PT ;  /* 0x00000008870f7209 */ /* 0x000fe20007810000 */
[----:B------:R-:W-:Y:S01]  /*4910*/  UIADD3 UR10, UR6, 0x80, URZ ;  /* 0x00000080060a7890 */ /* 0x000fe2000fffe03f */
[----:B------:R-:W-:Y:S02]  /*4920*/  FMNMX.FTZ R4, R104, R13, !PT ;  /* 0x0000000d68047209 */ /* 0x000fe40007810000 */
[----:B------:R-:W-:Y:S02]  /*4930*/  FMNMX.FTZ R8, R106, R15, !PT ;  /* 0x0000000f6a087209 */ /* 0x000fe40007810000 */
[----:B------:R-:W-:Y:S01]  /*4940*/  FMNMX.FTZ R13, R105, R4, !PT ;  /* 0x00000004690d7209 */ /* 0x000fe20007810000 */
[----:B------:R-:W-:Y:S01]  /*4950*/  QGMMA.64x64x32.F32.E4M3.E4M3 R24, R152, gdesc[UR4], R24, gsb0 ;  /* 0x00e0000498187df3 */ /* 0x000fe20008000818 */
[----:B------:R-:W-:Y:S01]  /*4960*/  FMNMX.FTZ R15, R107, R8, !PT ;  /* 0x000000086b0f7209 */ /* 0x000fe20007810000 */
[----:B------:R-:W-:Y:S01]  /*4970*/  UMOV UR7, 0xc0000010 ;  /* 0xc000001000077882 */ /* 0x000fe20000000000 */
        /* <DEDUP_REMOVED lines=37> */
[----:B------:R-:W-:Y:S01]  /*4bd0*/  FMNMX.FTZ R8, R82, R15, !PT ;  /* 0x0000000f52087209 */ /* 0x000fe20007810000 */
[----:B------:R-:W-:Y:S02]  /*4be0*/  WARPGROUP.DEPBAR.LE gsb0, 0x0 ;  /* 0x00008000000079c5 */ /* 0x000fe40000010000 */
[----:B------:R-:W-:Y:S01]  /*4bf0*/  WARPGROUP.ARRIVE ;  /* 0x00000000000079c5 */ /* 0x000fe20000000000 */
[----:B------:R-:W-:-:S05]  /*4c00*/  FMNMX.FTZ R13, R81, R4, !PT ;  /* 0x00000004510d7209 */ /* 0x000fca0007810000 */
[----:B------:R-:W0:Y:S01]  /*4c10*/  S2R R155, SR_TID.X ;  /* 0x00000000009b7919 */ /* 0x000e220000002100 */
        /* <DEDUP_REMOVED lines=24> */
[----:B0-----:R-:W-:Y:S01]  /*4da0*/  LOP3.LUT P1, RZ, R155, 0x7f, RZ, 0xc0, !PT ;  /* 0x0000007f9bff7812 */ /* 0x001fe2000782c0ff */
[----:B------:R-:W0:Y:S04]  /*4db0*/  SHFL.BFLY PT, R13, R10, 0x2, 0x1f ;  /* 0x0c401f000a0d7f89 */ /* 0x000e2800000e0000 */
[----:B------:R-:W1:Y:S01]  /*4dc0*/  SHFL.BFLY PT, R15, R12, 0x2, 0x1f ;  /* 0x0c401f000c0f7f89 */ /* 0x000e6200000e0000 */
[----:B0-----:R-:W-:-:S02]  /*4dd0*/  FMNMX.FTZ R13, R10, R13, !PT ;  /* 0x0000000d0a0d7209 */ /* 0x001fc40007810000 */
[----:B-1----:R-:W-:-:S03]  /*4de0*/  FMNMX.FTZ R15, R12, R15, !PT ;  /* 0x0000000f0c0f7209 */ /* 0x002fc60007810000 */
[----:B------:R-:W0:Y:S04]  /*4df0*/  SHFL.BFLY PT, R4, R13, 0x1, 0x1f ;  /* 0x0c201f000d047f89 */ /* 0x000e2800000e0000 */
[----:B------:R-:W1:Y:S01]  /*4e00*/  SHFL.BFLY PT, R8, R15, 0x1, 0x1f ;  /* 0x0c201f000f087f89 */ /* 0x000e6200000e0000 */
[----:B------:R-:W-:Y:S02]  /*4e10*/  WARPGROUP.DEPBAR.LE gsb0, 0x0 ;  /* 0x00008000000079c5 */ /* 0x000fe40000010000 */
[----:B------:R-:W-:-:S06]  /*4e20*/  WARPGROUP.ARRIVE ;  /* 0x00000000000079c5 */ /* 0x000fcc0000000000 */
[----:B------:R-:W-:Y:S01]  /*4e30*/  QGMMA.64x64x32.F32.E4M3.E4M3 R24, R140, gdesc[UR8], R24, gsb0 ;  /* 0x00e000088c187df3 */ /* 0x000fe20008000818 */
[----:B------:R-:W-:Y:S01]  /*4e40*/  UIADD3 UR10, UR6, 0x180, URZ ;  /* 0x00000180060a7890 */ /* 0x000fe2000fffe03f */
[----:B------:R-:W-:Y:S01]  /*4e50*/  UMOV UR11, 0xc0000010 ;  /* 0xc0000010000b7882 */ /* 0x000fe20000000000 */
[----:B------:R-:W-:Y:S01]  /*4e60*/  UIADD3 UR6, UR6, 0x200, URZ ;  /* 0x0000020006067890 */ /* 0x000fe2000fffe03f */
[----:B0-----:R-:W-:Y:S02]  /*4e70*/  FMNMX.FTZ R4, R13, R4, !PT ;  /* 0x000000040d047209 */ /* 0x001fe40007810000 */
[----:B-1----:R-:W-:-:S03]  /*4e80*/  FMNMX.FTZ R8, R15, R8, !PT ;  /* 0x000000080f087209 */ /* 0x002fc60007810000 */
[----:B------:R-:W-:-:S04]  /*4e90*/  FADD.FTZ R9, -R4, R9 ;  /* 0x0000000904097221 */ /* 0x000fc80000010100 */
[----:B------:R-:W-:Y:S01]  /*4ea0*/  FMUL.FTZ R10, R9, UR41 ;  /* 0x00000029090a7c20 */ /* 0x000fe20008410000 */
[----:B------:R-:W-:-:S01]  /*4eb0*/  FADD.FTZ R9, -R8, R11 ;  /* 0x0000000b08097221 */ /* 0x000fc20000010100 */
[----:B------:R-:W-:-:S03]  /*4ec0*/  IMAD.U32 R11, RZ, RZ, UR41 ;  /* 0x00000029ff0b7e24 */ /* 0x000fc6000f8e00ff */
[----:B------:R-:W-:Y:S01]  /*4ed0*/  FMUL.FTZ R9, R9, UR41 ;  /* 0x0000002909097c20 */ /* 0x000fe20008410000 */
[----:B------:R-:W-:-:S01]  /*4ee0*/  FFMA.FTZ R11, R4, R11, -8 ;  /* 0xc1000000040b7423 */ /* 0x000fc2000001000b */
[----:B------:R-:W-:Y:S03]  /*4ef0*/  MUFU.EX2 R10, R10 ;  /* 0x0000000a000a7308 */ /* 0x000fe60000000800 */
[----:B------:R-:W-:-:S01]  /*4f00*/  FFMA.FTZ R15, R125, UR41, -R11 ;  /* 0x000000297d0f7c23 */ /* 0x000fc2000801080b */
[----:B------:R-:W-:Y:S02]  /*4f10*/  IMAD.U32 R125, RZ, RZ, UR41 ;  /* 0x00000029ff7d7e24 */ /* 0x000fe4000f8e00ff */
        /* <DEDUP_REMOVED lines=40> */
[----:B------:R-:W0:Y:S03]  /*51a0*/  MUFU.EX2 R13, R13 ;  /* 0x0000000d000d7308 */ /* 0x000e260000000800 */
[----:B------:R-:W-:-:S01]  /*51b0*/  FFMA.FTZ R122, R122, UR41, -R69 ;  /* 0x000000297a7a7c23 */ /* 0x000fc20008010845 */
[--C-:B------:R-:W-:Y:S01]  /*51c0*/  FFMA.FTZ R123, R123, UR41, -R69.reuse ;  /* 0x000000297b7b7c23 */ /* 0x100fe20008010845 */
[----:B------:R-:W-:-:S01]  /*51d0*/  FFMA.FTZ R124, R126, UR41, -R69 ;  /* 0x000000297e7c7c23 */ /* 0x000fc20008010845 */
[--C-:B------:R-:W-:Y:S01]  /*51e0*/  FFMA.FTZ R125, R127, UR41, -R69.reuse ;  /* 0x000000297f7d7c23 */ /* 0x100fe20008010845 */
[----:B------:R-:W-:-:S01]  /*51f0*/  FFMA.FTZ R126, R130, UR41, -R69 ;  /* 0x00000029827e7c23 */ /* 0x000fc20008010845 */
[----:B------:R-:W-:Y:S01]  /*5200*/  MUFU.EX2 R9, R9 ;  /* 0x0000000900097308 */ /* 0x000fe20000000800 */
[----:B------:R-:W-:-:S01]  /*5210*/  FFMA.FTZ R127, R131, UR41, -R69 ;  /* 0x00000029837f7c23 */ /* 0x000fc20008010845 */
[----:B------:R-:W-:-:S02]  /*5220*/  WARPGROUP.DEPBAR.LE gsb0, 0x0 ;  /* 0x00008000000079c5 */ /* 0x000fc40000010000 */
[----:B------:R-:W-:Y:S01]  /*5230*/  WARPGROUP.ARRIVE ;  /* 0x00000000000079c5 */ /* 0x000fe20000000000 */
[--C-:B------:R-:W-:Y:S01]  /*5240*/  FFMA.FTZ R128, R134, UR41, -R69.reuse ;  /* 0x0000002986807c23 */ /* 0x100fe20008010845 */
[----:B------:R-:W-:-:S01]  /*5250*/  FFMA.FTZ R129, R135, UR41, -R69 ;  /* 0x0000002987817c23 */ /* 0x000fc20008010845 */
[----:B------:R-:W-:Y:S01]  /*5260*/  FFMA.FTZ R106, R106, UR41, -R69 ;  /* 0x000000296a6a7c23 */ /* 0x000fe20008010845 */
[----:B------:R-:W1:Y:S01]  /*5270*/  MUFU.EX2 R122, R122 ;  /* 0x0000007a007a7308 */ /* 0x000e620000000800 */
[----:B0-----:R-:W-:-:S01]  /*5280*/  FFMA.FTZ R7, R10, R7, R13 ;  /* 0x000000070a077223 */ /* 0x001fc2000001000d */
[----:B------:R-:W-:Y:S01]  /*5290*/  QGMMA.64x64x32.F32.E4M3.E4M3 R24, R144, gdesc[UR8], R24, gsb0 ;  /* 0x00e0000890187df3 */ /* 0x000fe20008000818 */
[----:B------:R-:W-:-:S01]  /*52a0*/  FFMA.FTZ R107, R107, UR41, -R69 ;  /* 0x000000296b6b7c23 */ /* 0x000fc20008010845 */
[--C-:B------:R-:W-:Y:S01]  /*52b0*/  FFMA.FTZ R110, R110, UR41, -R69.reuse ;  /* 0x000000296e6e7c23 */ /* 0x100fe20008010845 */
[----:B------:R-:W-:-:S01]  /*52c0*/  FFMA.FTZ R111, R111, UR41, -R69 ;  /* 0x000000296f6f7c23 */ /* 0x000fc20008010845 */
[--C-:B------:R-:W-:Y:S01]  /*52d0*/  FFMA.FTZ R114, R114, UR41, -R69.reuse ;  /* 0x0000002972727c23 */ /* 0x100fe20008010845 */
        /* <DEDUP_REMOVED lines=18> */
[----:B0-----:R-:W-:-:S01]  /*5400*/  FADD.FTZ R7, R12, R7 ;  /* 0x000000070c077221 */ /* 0x001fc20000010000 */
[--C-:B------:R-:W-:Y:S01]  /*5410*/  FFMA.FTZ R79, R79, UR41, -R69.reuse ;  /* 0x000000294f4f7c23 */ /* 0x100fe20008010845 */
[----:B------:R-:W-:-:S01]  /*5420*/  FFMA.FTZ R82, R82, UR41, -R69 ;  /* 0x0000002952527c23 */ /* 0x000fc20008010845 */
[--C-:B------:R-:W-:Y:S01]  /*5430*/  FFMA.FTZ R83, R83, UR41, -R69.reuse ;  /* 0x0000002953537c23 */ /* 0x100fe20008010845 */
[----:B------:R-:W-:-:S01]  /*5440*/  FFMA.FTZ R86, R86, UR41, -R69 ;  /* 0x0000002956567c23 */ /* 0x000fc20008010845 */
[--C-:B------:R-:W-:Y:S01]  /*5450*/  FFMA.FTZ R87, R87, UR41, -R69.reuse ;  /* 0x0000002957577c23 */ /* 0x100fe20008010845 */
[----:B------:R-:W-:-:S01]  /*5460*/  FFMA.FTZ R58, R58, UR41, -R69 ;  /* 0x000000293a3a7c23 */ /* 0x000fc20008010845 */
[----:B------:R-:W0:Y:S01]  /*5470*/  MUFU.EX2 R124, R124 ;  /* 0x0000007c007c7308 */ /* 0x000e220000000800 */
[----:B--2---:R-:W-:-:S01]  /*5480*/  FADD.FTZ R131, R123, R6 ;  /* 0x000000067b837221 */ /* 0x004fc20000010000 */
[--C-:B------:R-:W-:Y:S01]  /*5490*/  FFMA.FTZ R59, R59, UR41, -R69.reuse ;  /* 0x000000293b3b7c23 */ /* 0x100fe20008010845 */
[----:B------:R-:W-:-:S01]  /*54a0*/  FFMA.FTZ R62, R62, UR41, -R69 ;  /* 0x000000293e3e7c23 */ /* 0x000fc20008010845 */
[--C-:B------:R-:W-:Y:S01]  /*54b0*/  FFMA.FTZ R63, R63, UR41, -R69.reuse ;  /* 0x000000293f3f7c23 */ /* 0x100fe20008010845 */
[----:B------:R-:W-:-:S01]  /*54c0*/  FFMA.FTZ R66, R66, UR41, -R69 ;  /* 0x0000002942427c23 */ /* 0x000fc20008010845 */
[----:B------:R-:W-:-:S02]  /*54d0*/  FFMA.FTZ R67, R67, UR41, -R69 ;  /* 0x0000002943437c23 */ /* 0x000fc40008010845 */
[----:B------:R-:W2:Y:S01]  /*54e0*/  MUFU.EX2 R15, R15 ;  /* 0x0000000f000f7308 */ /* 0x000ea20000000800 */
[----:B-1----:R-:W-:-:S07]  /*54f0*/  FADD.FTZ R6, R14, R7 ;  /* 0x000000070e067221 */ /* 0x002fce0000010000 */
[----:B------:R-:W1:Y:S01]  /*5500*/  MUFU.EX2 R125, R125 ;  /* 0x0000007d007d7308 */ /* 0x000e620000000800 */
[----:B0-----:R-:W-:-:S07]  /*5510*/  FADD.FTZ R130, R124, R131 ;  /* 0x000000837c827221 */ /* 0x001fce0000010000 */
[----:B------:R-:W0:Y:S01]  /*5520*/  MUFU.EX2 R20, R20 ;  /* 0x0000001400147308 */ /* 0x000e220000000800 */
[----:B--2---:R-:W-:-:S07]  /*5530*/  FADD.FTZ R7, R15, R6 ;  /* 0x000000060f077221 */ /* 0x004fce0000010000 */
[----:B------:R-:W2:Y:S01]  /*5540*/  MUFU.EX2 R126, R126 ;  /* 0x0000007e007e7308 */ /* 0x000ea20000000800 */
[----:B-1----:R-:W-:-:S07]  /*5550*/  FADD.FTZ R131, R125, R130 ;  /* 0x000000827d837221 */ /* 0x002fce0000010000 */
[----:B------:R-:W1:Y:S01]  /*5560*/  MUFU.EX2 R21, R21 ;  /* 0x0000001500157308 */ /* 0x000e620000000800 */
[----:B0-----:R-:W-:-:S07]  /*5570*/  FADD.FTZ R6, R20, R7 ;  /* 0x0000000714067221 */ /* 0x001fce0000010000 */
[----:B------:R-:W0:Y:S01]  /*5580*/  MUFU.EX2 R127, R127 ;  /* 0x0000007f007f7308 */ /* 0x000e220000000800 */
[----:B--2---:R-:W-:-:S01]  /*5590*/  FADD.FTZ R130, R126, R131 ;  /* 0x000000837e827221 */ /* 0x004fc20000010000 */
[----:B------:R-:W-:Y:S02]  /*55a0*/  WARPGROUP.DEPBAR.LE gsb0, 0x0 ;  /* 0x00008000000079c5 */ /* 0x000fe40000010000 */
[----:B------:R-:W-:-:S04]  /*55b0*/  WARPGROUP.ARRIVE ;  /* 0x00000000000079c5 */ /* 0x000fc80000000000 */
[----:B------:R-:W2:Y:S01]  /*55c0*/  MUFU.EX2 R120, R120 ;  /* 0x0000007800787308 */ /* 0x000ea20000000800 */
[----:B-1----:R-:W-:-:S01]  /*55d0*/  FADD.FTZ R7, R21, R6 ;  /* 0x0000000615077221 */ /* 0x002fc20000010000 */
[----:B------:R-:W-:Y:S06]  /*55e0*/  QGMMA.64x64x32.F32.E4M3.E4M3 R24, R148, gdesc[UR4], R24, gsb0 ;  /* 0x00e0000494187df3 */ /* 0x000fec0008000818 */
        /* <DEDUP_REMOVED lines=19> */
[----:B0-----:R-:W-:-:S01]  /*5720*/  FADD.FTZ R6, R108, R7 ;  /* 0x000000076c067221 */ /* 0x001fc20000010000 */
[----:B------:R-:W-:-:S06]  /*5730*/  WARPGROUP.DEPBAR.LE gsb0, 0x0 ;  /* 0x00008000000079c5 */ /* 0x000fcc0000010000 */
        /* <DEDUP_REMOVED lines=80> */
[----:B------:R-:W-:-:S06]  /*5c40*/  FFMA.FTZ R7, R70, UR41, -R69 ;  /* 0x0000002946077c23 */ /* 0x000fcc0008010845 */
[----:B------:R-:W2:Y:S01]  /*5c50*/  MUFU.EX2 R87, R87 ;  /* 0x0000005700577308 */ /* 0x000ea20000000800 */
[----:B-1----:R-:W-:-:S07]  /*5c60*/  FADD.FTZ R130, R86, R131 ;  /* 0x0000008356827221 */ /* 0x002fce0000010000 */
[----:B------:R-:W1:Y:S01]  /*5c70*/  MUFU.EX2 R56, R56 ;  /* 0x0000003800387308 */ /* 0x000e620000000800 */
[----:B0-----:R-:W-:-:S01]  /*5c80*/  FADD.FTZ R131, R85, R6 ;  /* 0x0000000655837221 */ /* 0x001fc20000010000 */
[----:B------:R-:W-:-:S05]  /*5c90*/  @!P1 VIADD R6, R5, 0x13240 ;  /* 0x0001324005069836 */ /* 0x000fca0000000000 */
[----:B------:R-:W-:Y:S01]  /*5ca0*/  @!P1 PRMT R6, RZ, 0x654, R6 ;  /* 0x00000654ff069816 */ /* 0x000fe20000000006 */
[----:B------:R-:W0:Y:S01]  /*5cb0*/  MUFU.EX2 R58, R58 ;  /* 0x0000003a003a7308 */ /* 0x000e220000000800 */
[----:B--2---:R-:W-:-:S02]  /*5cc0*/  FADD.FTZ R133, R87, R130 ;  /* 0x0000008257857221 */ /* 0x004fc40000010000 */
[----:B------:R2:W-:Y:S05]  /*5cd0*/  @!P1 SYNCS.ARRIVE.TRANS64.RED.A1T0 RZ, [R6+URZ], RZ ;  /* 0x000000ff06ff99a7 */ /* 0x0005ea000810043f */
[----:B------:R-:W3:Y:S01]  /*5ce0*/  MUFU.EX2 R57, R57 ;  /* 0x0000003900397308 */ /* 0x000ee20000000800 */
[----:B-1----:R-:W-:-:S07]  /*5cf0*/  FADD.FTZ R70, R56, R131 ;  /* 0x0000008338467221 */ /* 0x002fce0000010000 */
[----:B------:R-:W1:Y:S01]  /*5d00*/  MUFU.EX2 R59, R59 ;  /* 0x0000003b003b7308 */ /* 0x000e620000000800 */
[----:B0-----:R-:W-:-:S07]  /*5d10*/  FADD.FTZ R130, R58, R133 ;  /* 0x000000853a827221 */ /* 0x001fce0000010000 */
[----:B------:R-:W0:Y:S01]  /*5d20*/  MUFU.EX2 R60, R60 ;  /* 0x0000003c003c7308 */ /* 0x000e220000000800 */
[----:B---3--:R-:W-:-:S01]  /*5d30*/  FADD.FTZ R131, R57, R70 ;  /* 0x0000004639837221 */ /* 0x008fc20000010000 */
[----:B------:R-:W-:-:S06]  /*5d40*/  FFMA.FTZ R70, R71, UR41, -R69 ;  /* 0x0000002947467c23 */ /* 0x000fcc0008010845 */
[----:B------:R-:W3:Y:S01]  /*5d50*/  MUFU.EX2 R62, R62 ;  /* 0x0000003e003e7308 */ /* 0x000ee20000000800 */
[----:B-1----:R-:W-:-:S07]  /*5d60*/  FADD.FTZ R133, R59, R130 ;  /* 0x000000823b857221 */ /* 0x002fce0000010000 */
[----:B------:R-:W1:Y:S01]  /*5d70*/  MUFU.EX2 R61, R61 ;  /* 0x0000003d003d7308 */ /* 0x000e620000000800 */
[----:B0-----:R-:W-:-:S07]  /*5d80*/  FADD.FTZ R130, R60, R131 ;  /* 0x000000833c827221 */ /* 0x001fce0000010000 */
[----:B------:R-:W0:Y:S01]  /*5d90*/  MUFU.EX2 R63, R63 ;  /* 0x0000003f003f7308 */ /* 0x000e220000000800 */
[----:B---3--:R-:W-:-:S07]  /*5da0*/  FADD.FTZ R132, R62, R133 ;  /* 0x000000853e847221 */ /* 0x008fce0000010000 */
[----:B------:R-:W2:Y:S01]  /*5db0*/  MUFU.EX2 R64, R64 ;  /* 0x0000004000407308 */ /* 0x000ea20000000800 */
[----:B-1----:R-:W-:-:S07]  /*5dc0*/  FADD.FTZ R69, R61, R130 ;  /* 0x000000823d457221 */ /* 0x002fce0000010000 */
[----:B------:R-:W1:Y:S01]  /*5dd0*/  MUFU.EX2 R66, R66 ;  /* 0x0000004200427308 */ /* 0x000e620000000800 */
[----:B0-----:R-:W-:-:S07]  /*5de0*/  FADD.FTZ R71, R63, R132 ;  /* 0x000000843f477221 */ /* 0x001fce0000010000 */
[----:B------:R-:W-:Y:S01]  /*5df0*/  MUFU.EX2 R65, R65 ;  /* 0x0000004100417308 */ /* 0x000fe20000000800 */
[----:B--2---:R-:W-:-:S07]  /*5e00*/  FADD.FTZ R6, R64, R69 ;  /* 0x0000004540067221 */ /* 0x004fce0000010000 */
[----:B------:R-:W0:Y:S01]  /*5e10*/  MUFU.EX2 R67, R67 ;  /* 0x0000004300437308 */ /* 0x000e220000000800 */
[----:B-1----:R-:W-:-:S07]  /*5e20*/  FADD.FTZ R130, R66, R71 ;  /* 0x0000004742827221 */ /* 0x002fce0000010000 */
[----:B------:R-:W1:Y:S08]  /*5e30*/  MUFU.EX2 R68, R68 ;  /* 0x0000004400447308 */ /* 0x000e700000000800 */
[----:B------:R2:W3:Y:S01]  /*5e40*/  MUFU.EX2 R5, R7 ;  /* 0x0000000700057308 */ /* 0x0004e20000000800 */
[----:B0-----:R-:W-:-:S07]  /*5e50*/  FADD.FTZ R130, R67, R130 ;  /* 0x0000008243827221 */ /* 0x001fce0000010000 */
[----:B------:R-:W0:Y:S01]  /*5e60*/  MUFU.EX2 R11, R11 ;  /* 0x0000000b000b7308 */ /* 0x000e220000000800 */
[----:B--2---:R-:W-:-:S04]  /*5e70*/  FADD.FTZ R7, R65, R6 ;  /* 0x0000000641077221 */ /* 0x004fc80000010000 */
[----:B-1----:R-:W-:-:S03]  /*5e80*/  FADD.FTZ R6, R68, R7 ;  /* 0x0000000744067221 */ /* 0x002fc60000010000 */
[----:B------:R-:W1:Y:S01]  /*5e90*/  MUFU.EX2 R70, R70 ;  /* 0x0000004600467308 */ /* 0x000e620000000800 */
[----:B---3--:R-:W-:-:S01]  /*5ea0*/  FADD.FTZ R69, R5, R130 ;  /* 0x0000008205457221 */ /* 0x008fc20000010000 */
[----:B0-----:R-:W-:-:S03]  /*5eb0*/  FADD.FTZ R7, R11, R6 ;  /* 0x000000060b077221 */ /* 0x001fc60000010000 */
[----:B-1----:R-:W-:Y:S01]  /*5ec0*/  FADD.FTZ R6, R70, R69 ;  /* 0x0000004546067221 */ /* 0x002fe20000010000 */
[----:B------:R-:W-:Y:S06]  /*5ed0*/  @!P0 BRA `(.L_x_137) ;  /* 0x0000000000048947 */ /* 0x000fec0003800000 */
[----:B------:R-:W-:Y:S01]  /*5ee0*/  BPT.TRAP 0x1 ;  /* 0x000000040000795c */ /* 0x000fe20000300000 */
.L_x_137:
[----:B------:R-:W-:Y:S01]  /*5ef0*/  R2UR UR7, R2 ;  /* 0x00000000020772ca */ /* 0x000fe200000e0000 */
[----:B------:R-:W-:Y:S01]  /*5f00*/  UIADD3 UR6, UR12, 0x13260, URZ ;  /* 0x000132600c067890 */ /* 0x000fe2000fffe03f */
[----:B------:R-:W-:Y:S01]  /*5f10*/  ISETP.LT.AND P1, PT, RZ, UR45, PT ;  /* 0x0000002dff007c0c */ /* 0x000fe2000bf21270 */
[----:B------:R-:W-:Y:S01]  /*5f20*/  UMOV UR20, UR37 ;  /* 0x0000002500147c82 */ /* 0x000fe20008000000 */
[----:B------:R-:W-:Y:S01]  /*5f30*/  F2FP.SATFINITE.E4M3.F32.PACK_AB_MERGE_C R11, R11, R68, RZ ;  /* 0x000000440b0b723e */ /* 0x000fe200048070ff */
[----:B------:R-:W-:Y:S01]  /*5f40*/  UMOV UR21, UR38 ;  /* 0x0000002600157c82 */ /* 0x000fe20008000000 */
[----:B------:R-:W-:Y:S01]  /*5f50*/  F2FP.SATFINITE.E4M3.F32.PACK_AB_MERGE_C R14, R15, R14, RZ ;  /* 0x0000000e0f0e723e */ /* 0x000fe200048070ff */
[-C--:B------:R-:W-:Y:S01]  /*5f60*/  FMUL.FTZ R26, R26, R9.reuse ;  /* 0x000000091a1a7220 */ /* 0x080fe20000410000 */
[----:B------:R-:W-:Y:S01]  /*5f70*/  F2FP.SATFINITE.E4M3.F32.PACK_AB_MERGE_C R124, R125, R124, RZ ;  /* 0x0000007c7d7c723e */ /* 0x000fe200048070ff */
[-C--:B------:R-:W-:Y:S01]  /*5f80*/  FMUL.FTZ R27, R27, R9.reuse ;  /* 0x000000091b1b7220 */ /* 0x080fe20000410000 */
[----:B------:R-:W-:Y:S01]  /*5f90*/  F2FP.SATFINITE.E4M3.F32.PACK_AB_MERGE_C R120, R121, R120, RZ ;  /* 0x000000787978723e */ /* 0x000fe200048070ff */
[-C--:B------:R-:W-:Y:S01]  /*5fa0*/  FMUL.FTZ R30, R30, R9.reuse ;  /* 0x000000091e1e7220 */ /* 0x080fe20000410000 */
[----:B------:R-:W-:Y:S01]  /*5fb0*/  F2FP.SATFINITE.E4M3.F32.PACK_AB_MERGE_C R128, R129, R128, RZ ;  /* 0x000000808180723e */ /* 0x000fe200048070ff */
[----:B------:R-:W-:Y:S01]  /*5fc0*/  UPRMT UR6, UR7, 0x654, UR6 ;  /* 0x0000065407067896 */ /* 0x000fe20008000006 */
[----:B------:R-:W-:Y:S01]  /*5fd0*/  F2FP.SATFINITE.E4M3.F32.PACK_AB_MERGE_C R108, R109, R108, RZ ;  /* 0x0000006c6d6c723e */ /* 0x000fe200048070ff */
[----:B------:R-:W-:Y:S01]  /*5fe0*/  UIADD3 UR7, UR45, -0x1, URZ ;  /* 0xffffffff2d077890 */ /* 0x000fe2000fffe03f */
[----:B------:R-:W-:Y:S01]  /*5ff0*/  F2FP.SATFINITE.E4M3.F32.PACK_AB_MERGE_C R110, R111, R110, RZ ;  /* 0x0000006e6f6e723e */ /* 0x000fe200048070ff */
[-C--:B------:R-:W-:Y:S01]  /*6000*/  FMUL.FTZ R31, R31, R9.reuse ;  /* 0x000000091f1f7220 */ /* 0x080fe20000410000 */
[----:B------:R-:W-:Y:S01]  /*6010*/  F2FP.SATFINITE.E4M3.F32.PACK_AB_MERGE_C R116, R117, R116, RZ ;  /* 0x000000747574723e */ /* 0x000fe200048070ff */
[-C--:B------:R-:W-:Y:S01]  /*6020*/  FMUL.FTZ R34, R34, R9.reuse ;  /* 0x0000000922227220 */ /* 0x080fe20000410000 */
[----:B------:R-:W-:Y:S01]  /*6030*/  F2FP.SATFINITE.E4M3.F32.PACK_AB_MERGE_C R118, R119, R118, RZ ;  /* 0x000000767776723e */ /* 0x000fe200048070ff */
[-C--:B------:R-:W-:Y:S01]  /*6040*/  FMUL.FTZ R35, R35, R9.reuse ;  /* 0x0000000923237220 */ /* 0x080fe20000410000 */
[----:B------:R-:W-:Y:S01]  /*6050*/  F2FP.SATFINITE.E4M3.F32.PACK_AB_MERGE_C R92, R93, R92, RZ ;  /* 0x0000005c5d5c723e */ /* 0x000fe200048070ff */
[----:B------:R-:W-:Y:S01]  /*6060*/  SYNCS.ARRIVE.TRANS64.RED.A1T0 RZ, [UR6], RZ ;  /* 0x000000ffffff79a7 */ /* 0x000fe20008100406 */
        /* <DEDUP_REMOVED lines=17> */
[----:B------:R-:W-:Y:S01]  /*6180*/  FMUL.FTZ R51, R51, R9 ;  /* 0x0000000933337220 */ /* 0x000fe20000410000 */
        /* <DEDUP_REMOVED lines=42> */
.L_x_128:
[----:B------:R-:W-:Y:S06]  /*6430*/  BAR.ARV 0x8, 0x1a0 ;  /* 0x0206800000007b1d */ /* 0x000fec0000002000 */
[----:B------:R-:W-:Y:S05]  /*6440*/  @!P0 BRA `(.L_x_139) ;  /* 0x0000000000048947 */ /* 0x000fea0003800000 */
[----:B------:R-:W-:Y:S01]  /*6450*/  BPT.TRAP 0x1 ;  /* 0x000000040000795c */ /* 0x000fe20000300000 */
.L_x_139:
[----:B------:R-:W-:Y:S02]  /*6460*/  IMAD.U32 R3, RZ, RZ, UR38 ;  /* 0x00000026ff037e24 */ /* 0x000fe4000f8e00ff */
[----:B------:R-:W-:Y:S02]  /*6470*/  IMAD.U32 R5, RZ, RZ, UR37 ;  /* 0x00000025ff057e24 */ /* 0x000fe4000f8e00ff */
[----:B------:R-:W-:-:S03]  /*6480*/  IMAD R20, R3, 0x8, R0 ;  /* 0x0000000803147824 */ /* 0x000fc600078e0200 */
[----:B------:R-:W-:-:S04]  /*6490*/  SHF.L.U32 R3, R5, 0x1f, RZ ;  /* 0x0000001f05037819 */ /* 0x000fc800000006ff */
[----:B------:R0:W1:Y:S01]  /*64a0*/  SYNCS.PHASECHK.TRANS64.TRYWAIT P1, [R20+URZ+0x13250], R3 ;  /* 0x01325003140075a7 */ /* 0x000062000802017f */
[----:B------:R-:W-:Y:S05]  /*64b0*/  @!P0 BRA `(.L_x_140) ;  /* 0x0000000000048947 */ /* 0x000fea0003800000 */
[----:B------:R-:W-:Y:S01]  /*64c0*/  BPT.TRAP 0x1 ;  /* 0x000000040000795c */ /* 0x000fe20000300000 */
.L_x_140:
[----:B------:R-:W-:Y:S01]  /*64d0*/  VIADD R0, R0, 0x1000 ;  /* 0x0000100000007836 */ /* 0x000fe20000000000 */
[----:B-1----:R-:W-:Y:S06]  /*64e0*/  @P1 BRA `(.L_x_141) ;  /* 0x0000000000081947 */ /* 0x002fec0003800000 */
[----:B------:R-:W1:Y:S02]  /*64f0*/  SYNCS.PHASECHK.TRANS64.TRYWAIT P1, [R20+URZ+0x13250], R3 ;  /* 0x01325003140075a7 */ /* 0x000e64000802017f */
[----:B-1----:R-:W-:Y:S05]  /*6500*/  @!P1 BRA `(.L_x_142) ;  /* 0x0000006400249947 */ /* 0x002fea0003800000 */
.L_x_141:
[----:B------:R-:W-:Y:S01]  /*6510*/  SHF.R.U32.HI R0, RZ, 0x4, R0 ;  /* 0x00000004ff007819 */ /* 0x000fe20000011600 */
[----:B------:R-:W-:Y:S01]  /*6520*/  IMAD.U32 R11, RZ, RZ, UR38 ;  /* 0x00000026ff0b7e24 */ /* 0x000fe2000f8e00ff */
[----:B------:R-:W-:Y:S05]  /*6530*/  WARPSYNC.ALL ;  /* 0x0000000000007948 */ /* 0x000fea0003800000 */
[----:B------:R-:W-:Y:S01]  /*6540*/  LOP3.LUT R0, R0, 0x3fff, RZ, 0xc0, !PT ;  /* 0x00003fff00007812 */ /* 0x000fe200078ec0ff */
[----:B------:R-:W-:Y:S01]  /*6550*/  WARPGROUP.ARRIVE ;  /* 0x00000000000079c5 */ /* 0x000fe20000000000 */
[----:B------:R-:W-:Y:S01]  /*6560*/  ULDC.64 UR10, c[0x0][0x9a0] ;  /* 0x00026800000a7ab9 */ /* 0x000fe20000000a00 */
[----:B------:R-:W-:Y:S01]  /*6570*/  IMAD.MOV.U32 R5, RZ, RZ, 0x3f800000 ;  /* 0x3f800000ff057424 */ /* 0x000fe200078e00ff */
[----:B------:R-:W-:Y:S01]  /*6580*/  LOP3.LUT R0, R0, 0x10000, RZ, 0xfc, !PT ;  /* 0x0001000000007812 */ /* 0x000fe200078efcff */
[----:B------:R-:W-:-:S04]  /*6590*/  UISETP.NE.U32.AND UP0, UPT, UR10, URZ, UPT ;  /* 0x0000003f0a00728c */ /* 0x000fc8000bf05070 */
[----:B------:R-:W-:Y:S01]  /*65a0*/  IMAD R10, R11, 0x280, R0 ;  /* 0x000002800b0a7824 */ /* 0x000fe200078e0200 */
[----:B------:R-:W-:Y:S01]  /*65b0*/  UISETP.NE.AND.EX UP0, UPT, UR11, URZ, UPT, UP0 ;  /* 0x0000003f0b00728c */ /* 0x000fe2000bf05300 */
[----:B------:R-:W-:-:S03]  /*65c0*/  IMAD.MOV.U32 R11, RZ, RZ, -0x3ffffff0 ;  /* 0xc0000010ff0b7424 */ /* 0x000fc600078e00ff */
[----:B------:R-:W-:Y:S02]  /*65d0*/  R2UR UR6, R10 ;  /* 0x000000000a0672ca */ /* 0x000fe400000e0000 */
[----:B------:R-:W-:Y:S02]  /*65e0*/  R2UR UR7, R11 ;  /* 0x000000000b0772ca */ /* 0x000fe400000e0000 */
[----:B------:R-:W-:-:S03]  /*65f0*/  PLOP3.LUT P1, PT, PT, PT, UP0, 0x80, 0x0 ;  /* 0x000000000000781c */ /* 0x000fc60003f2f008 */
[----:B------:R-:W-:Y:S02]  /*6600*/  @UP0 ULDC.64 UR12, c[0x0][0x9c8] ;  /* 0x00027200000c0ab9 */ /* 0x000fe40000000a00 */
[----:B------:R-:W-:Y:S02]  /*6610*/  @UP0 UIMAD UR8, UR40, UR12, URZ ;  /* 0x0000000c280802a4 */ /* 0x000fe4000f8e023f */
[----:B------:R-:W-:Y:S02]  /*6620*/  @UP0 UIMAD.WIDE.U32 UR4, UR39, UR12, URZ ;  /* 0x0000000c270402a5 */ /* 0x000fe4000f8e003f */
[----:B------:R-:W-:-:S07]  /*6630*/  @UP0 UIMAD UR9, UR39, UR13, UR8 ;  /* 0x0000000d270902a4 */ /* 0x000fce000f8e0208 */
[----:B------:R-:W-:Y:S01]  /*6640*/  QGMMA.64x64x32.F32.E4M3.E4M3 R24, R152, gdesc[UR4], R24, gsb0 ;  /* 0x00e0000498187df3 */ /* 0x000fe20008000818 */
[----:B------:R-:W-:Y:S01]  /*6650*/  @UP0 USHF.R.S32.HI UR8, URZ, 0x1f, UR42 ;  /* 0x0000001f3f080899 */ /* 0x000fe2000801142a */
[----:B------:R-:W-:Y:S01]  /*6660*/  @UP0 ULDC.64 UR12, c[0x0][0x9d0] ;  /* 0x00027400000c0ab9 */ /* 0x000fe20000000a00 */
[----:B------:R-:W-:Y:S02]  /*6670*/  @UP0 UIADD3 UR5, UR5, UR9, URZ ;  /* 0x0000000905050290 */ /* 0x000fe4000fffe03f */
[----:B------:R-:W-:Y:S02]  /*6680*/  @UP0 UIMAD UR8, UR8, UR12, URZ ;  /* 0x0000000c080802a4 */ /* 0x000fe4000f8e023f */
[----:B------:R-:W-:Y:S02]  /*6690*/  @UP0 UIMAD.WIDE.U32 UR4, UR42, UR12, UR4 ;  /* 0x0000000c2a0402a5 */ /* 0x000fe4000f8e0004 */
[----:B------:R-:W-:Y:S02]  /*66a0*/  @UP0 UIMAD UR8, UR42, UR13, UR8 ;  /* 0x0000000d2a0802a4 */ /* 0x000fe4000f8e0208 */
[----:B------:R-:W-:-:S02]  /*66b0*/  @UP0 ULEA UR6, UP1, UR4, UR10, 0x2 ;  /* 0x0000000a04060291 */ /* 0x000fc4000f82103f */
[----:B------:R-:W-:-:S04]  /*66c0*/  @UP0 UIADD3 UR5, UR5, UR8, URZ ;  /* 0x0000000805050290 */ /* 0x000fc8000fffe03f */
[----:B------:R-:W-:Y:S01]  /*66d0*/  @UP0 ULEA.HI.X UR5, UR4, UR11, UR5, 0x2, UP1 ;  /* 0x0000000b04050291 */ /* 0x000fe200088f1405 */
[----:B------:R-:W-:Y:S02]  /*66e0*/  VIADD R12, R10, 0x80 ;  /* 0x000000800a0c7836 */ /* 0x000fe40000000000 */
[----:B------:R-:W-:Y:S01]  /*66f0*/  @UP0 UMOV UR4, UR6 ;  /* 0x0000000600040c82 */ /* 0x000fe20008000000 */
[----:B------:R-:W-:Y:S02]  /*6700*/  IMAD.MOV.U32 R13, RZ, RZ, -0x3ffffff0 ;  /* 0xc0000010ff0d7424 */ /* 0x000fe400078e00ff */
[----:B------:R-:W-:Y:S02]  /*6710*/  IMAD.U32 R14, RZ, RZ, UR4 ;  /* 0x00000004ff0e7e24 */ /* 0x000fe4000f8e00ff */
[----:B------:R-:W-:Y:S01]  /*6720*/  IMAD.U32 R15, RZ, RZ, UR5 ;  /* 0x00000005ff0f7e24 */ /* 0x000fe2000f8e00ff */
[----:B------:R-:W-:Y:S02]  /*6730*/  R2UR UR6, R12 ;  /* 0x000000000c0672ca */ /* 0x000fe400000e0000 */
[----:B------:R-:W-:-:S02]  /*6740*/  R2UR UR7, R13 ;  /* 0x000000000d0772ca */ /* 0x000fc400000e0000 */
[----:B------:R2:W3:Y:S01]  /*6750*/  @P1 LDG.E R5, desc[UR52][R14.64] ;  /* 0x000000340e051981 */ /* 0x0004e2000c1e1900 */
[----:B------:R-:W-:Y:S02]  /*6760*/  WARPGROUP.DEPBAR.LE gsb0, 0x0 ;  /* 0x00008000000079c5 */ /* 0x000fe40000010000 */
[----:B------:R-:W-:-:S08]  /*6770*/  WARPGROUP.ARRIVE ;  /* 0x00000000000079c5 */ /* 0x000fd00000000000 */
[----:B------:R-:W-:Y:S01]  /*6780*/  QGMMA.64x64x32.F32.E4M3.E4M3 R24, R136, gdesc[UR4], R24, gsb0 ;  /* 0x00e0000488187df3 */ /* 0x000fe20008000818 */
[----:B------:R-:W-:Y:S02]  /*6790*/  VIADD R12, R10, 0x100 ;  /* 0x000001000a0c7836 */ /* 0x000fe40000000000 */
[----:B------:R-:W-:-:S03]  /*67a0*/  IMAD.MOV.U32 R13, RZ, RZ, -0x3ffffff0 ;  /* 0xc0000010ff0d7424 */ /* 0x000fc600078e00ff */
[----:B------:R-:W-:Y:S02]  /*67b0*/  R2UR UR6, R12 ;  /* 0x000000000c0672ca */ /* 0x000fe400000e0000 */
[----:B------:R-:W-:Y:S01]  /*67c0*/  R2UR UR7, R13 ;  /* 0x000000000d0772ca */ /* 0x000fe200000e0000 */
[----:B------:R-:W-:Y:S02]  /*67d0*/  VIADD R12, R10, 0x180 ;  /* 0x000001800a0c7836 */ /* 0x000fe40000000000 */
[----:B------:R-:W-:Y:S01]  /*67e0*/  IMAD.MOV.U32 R13, RZ, RZ, -0x3ffffff0 ;  /* 0xc0000010ff0d7424 */ /* 0x000fe200078e00ff */
[----:B------:R-:W-:Y:S02]  /*67f0*/  WARPGROUP.DEPBAR.LE gsb0, 0x0 ;  /* 0x00008000000079c5 */ /* 0x000fe40000010000 */
[----:B------:R-:W-:-:S07]  /*6800*/  WARPGROUP.ARRIVE ;  /* 0x00000000000079c5 */ /* 0x000fce0000000000 */
[----:B------:R-:W-:Y:S01]  /*6810*/  QGMMA.64x64x32.F32.E4M3.E4M3 R24, R140, gdesc[UR4], R24, gsb0 ;  /* 0x00e000048c187df3 */ /* 0x000fe20008000818 */
[----:B------:R-:W-:Y:S02]  /*6820*/  R2UR UR6, R12 ;  /* 0x000000000c0672ca */ /* 0x000fe400000e0000 */
[----:B------:R-:W-:Y:S01]  /*6830*/  R2UR UR7, R13 ;  /* 0x000000000d0772ca */ /* 0x000fe200000e0000 */
[----:B------:R-:W4:Y:S04]  /*6840*/  SHFL.BFLY PT, R0, R7, 0x2, 0x1f ;  /* 0x0c401f0007007f89 */ /* 0x000f2800000e0000 */
[----:B------:R-:W5:Y:S01]  /*6850*/  SHFL.BFLY PT, R9, R6, 0x2, 0x1f ;  /* 0x0c401f0006097f89 */ /* 0x000f6200000e0000 */
[----:B------:R-:W-:Y:S02]  /*6860*/  VIADD R10, R10, 0x200 ;  /* 0x000002000a0a7836 */ /* 0x000fe40000000000 */
[----:B------:R-:W-:Y:S01]  /*6870*/  IMAD.MOV.U32 R11, RZ, RZ, -0x3ffffff0 ;  /* 0xc0000010ff0b7424 */ /* 0x000fe200078e00ff */
[----:B------:R-:W-:-:S02]  /*6880*/  WARPGROUP.DEPBAR.LE gsb0, 0x0 ;  /* 0x00008000000079c5 */ /* 0x000fc40000010000 */
[----:B------:R-:W-:-:S06]  /*6890*/  WARPGROUP.ARRIVE ;  /* 0x00000000000079c5 */ /* 0x000fcc0000000000 */
[----:B------:R-:W-:Y:S01]  /*68a0*/  QGMMA.64x64x32.F32.E4M3.E4M3 R24, R144, gdesc[UR4], R24, gsb0 ;  /* 0x00e0000490187df3 */ /* 0x000fe20008000818 */
[----:B------:R-:W-:Y:S02]  /*68b0*/  R2UR UR6, R10 ;  /* 0x000000000a0672ca */ /* 0x000fe400000e0000 */
[----:B------:R-:W-:Y:S01]  /*68c0*/  R2UR UR7, R11 ;  /* 0x000000000b0772ca */ /* 0x000fe200000e0000 */
[----:B----4-:R-:W-:-:S01]  /*68d0*/  FADD.FTZ R0, R0, R7 ;  /* 0x0000000700007221 */ /* 0x010fc20000010000 */
[----:B-----5:R-:W-:-:S04]  /*68e0*/  FADD.FTZ R9, R9, R6 ;  /* 0x0000000609097221 */ /* 0x020fc80000010000 */
[----:B01----:R-:W0:Y:S04]  /*68f0*/  SHFL.BFLY PT, R3, R0, 0x1, 0x1f ;  /* 0x0c201f0000037f89 */ /* 0x003e2800000e0000 */
[----:B------:R-:W2:Y:S01]  /*6900*/  SHFL.BFLY PT, R10, R9, 0x1, 0x1f ;  /* 0x0c201f00090a7f89 */ /* 0x000ea200000e0000 */
[----:B------:R-:W-:Y:S02]  /*6910*/  IMAD.MOV.U32 R6, RZ, RZ, RZ ;  /* 0x000000ffff067224 */ /* 0x000fe400078e00ff */
[----:B0-----:R-:W-:Y:S01]  /*6920*/  FADD.FTZ R13, R0, R3 ;  /* 0x00000003000d7221 */ /* 0x001fe20000010000 */
[----:B--2---:R-:W-:-:S04]  /*6930*/  FADD.FTZ R14, R9, R10 ;  /* 0x0000000a090e7221 */ /* 0x004fc80000010000 */
[C---:B------:R-:W-:Y:S01]  /*6940*/  FSETP.NE.FTZ.AND P1, PT, R13.reuse, RZ, PT ;  /* 0x000000ff0d00720b */ /* 0x040fe20003f35000 */
[----:B------:R-:W-:Y:S01]  /*6950*/  FMUL.FTZ R15, R13, 0.00390625 ;  /* 0x3b8000000d0f7820 */ /* 0x000fe20000410000 */
[----:B------:R-:W-:Y:S01]  /*6960*/  FMUL.FTZ R21, R14, 0.00390625 ;  /* 0x3b8000000e157820 */ /* 0x000fe20000410000 */
        /* <DEDUP_REMOVED lines=8> */
[----:B------:R-:W0:Y:S08]  /*69f0*/  @P2 MUFU.LG2 R9, R15 ;  /* 0x0000000f00092308 */ /* 0x000e300000000c00 */
[----:B------:R-:W1:Y:S08]  /*6a00*/  @P3 MUFU.LG2 R11, R21 ;  /* 0x00000015000b3308 */ /* 0x000e700000000c00 */
[----:B------:R-:W2:Y:S01]  /*6a10*/  @P1 MUFU.RCP R12, R14 ;  /* 0x0000000e000c1308 */ /* 0x000ea20000001000 */
[----:B------:R-:W-:-:S02]  /*6a20*/  IMAD.U32 R7, RZ, RZ, UR41 ;  /* 0x00000029ff077e24 */ /* 0x000fc4000f8e00ff */
[----:B------:R-:W-:Y:S02]  /*6a30*/  IMAD.U32 R56, RZ, RZ, UR41 ;  /* 0x00000029ff387e24 */ /* 0x000fe4000f8e00ff */
[----:B0-----:R-:W-:Y:S01]  /*6a40*/  @P2 FMUL.FTZ R10, R9, 0.69314718246459960938 ;  /* 0x3f317218090a2820 */ /* 0x001fe20000410000 */
[----:B------:R-:W-:Y:S01]  /*6a50*/  @P2 FMUL.FTZ R7, R7, 0.69314718246459960938 ;  /* 0x3f31721807072820 */ /* 0x000fe20000410000 */
[----:B------:R-:W-:Y:S01]  /*6a60*/  @P3 FMUL.FTZ R56, R56, 0.69314718246459960938 ;  /* 0x3f31721838383820 */ /* 0x000fe20000410000 */
[----:B-1----:R-:W-:Y:S01]  /*6a70*/  @P3 FMUL.FTZ R11, R11, 0.69314718246459960938 ;  /* 0x3f3172180b0b3820 */ /* 0x002fe20000410000 */
[----:B------:R-:W-:Y:S02]  /*6a80*/  IMAD.MOV.U32 R3, RZ, RZ, -0x800000 ;  /* 0xff800000ff037424 */ /* 0x000fe400078e00ff */
[----:B------:R-:W-:Y:S01]  /*6a90*/  @P2 FFMA.FTZ R3, R7, R4, R10 ;  /* 0x0000000407032223 */ /* 0x000fe2000001000a */
[----:B------:R-:W-:Y:S02]  /*6aa0*/  IMAD.MOV.U32 R0, RZ, RZ, -0x800000 ;  /* 0xff800000ff007424 */ /* 0x000fe400078e00ff */
[----:B------:R-:W-:Y:S01]  /*6ab0*/  @P3 FFMA.FTZ R0, R56, R8, R11 ;  /* 0x0000000838003223 */ /* 0x000fe2000001000b */
[-C--:B---3--:R-:W-:Y:S01]  /*6ac0*/  FMUL.FTZ R6, R6, R5.reuse ;  /* 0x0000000506067220 */ /* 0x088fe20000410000 */
[----:B--2---:R-:W-:Y:S01]  /*6ad0*/  FMUL.FTZ R4, R12, R5 ;  /* 0x000000050c047220 */ /* 0x004fe20000410000 */
[----:B------:R-:W-:-:S02]  /*6ae0*/  WARPGROUP.DEPBAR.LE gsb0, 0x0 ;  /* 0x00008000000079c5 */ /* 0x000fc40000010000 */
[----:B------:R-:W-:Y:S05]  /*6af0*/  @!P0 BRA `(.L_x_143) ;  /* 0x0000000000048947 */ /* 0x000fea0003800000 */
[----:B------:R-:W-:Y:S01]  /*6b00*/  BPT.TRAP 0x1 ;  /* 0x000000040000795c */ /* 0x000fe20000300000 */
.L_x_143:
[----:B------:R-:W-:Y:S01]  /*6b10*/  VIADD R5, R20, 0x13260 ;  /* 0x0001326014057836 */ /* 0x000fe20000000000 */
[----:B------:R-:W-:Y:S01]  /*6b20*/  UIADD3 UR38, UR38, 0x1, URZ ;  /* 0x0000000126267890 */ /* 0x000fe2000fffe03f */
[-C--:B------:R-:W-:Y:S01]  /*6b30*/  FMUL.FTZ R56, R33, R6.reuse ;  /* 0x0000000621387220 */ /* 0x080fe20000410000 */
[-C--:B------:R-:W-:Y:S01]  /*6b40*/  FMUL.FTZ R59, R25, R6.reuse ;  /* 0x00000006193b7220 */ /* 0x080fe20000410000 */
[-C--:B------:R-:W-:Y:S01]  /*6b50*/  FMUL.FTZ R57, R32, R6.reuse ;  /* 0x0000000620397220 */ /* 0x080fe20000410000 */
[----:B------:R-:W-:Y:S01]  /*6b60*/  PRMT R5, R2, 0x654, R5 ;  /* 0x0000065402057816 */ /* 0x000fe20000000005 */
[----:B------:R-:W-:Y:S01]  /*6b70*/  UISETP.NE.AND UP0, UPT, UR38, 0x2, UPT ;  /* 0x000000022600788c */ /* 0x000fe2000bf05270 */
[-C--:B------:R-:W-:Y:S01]  /*6b80*/  FMUL.FTZ R33, R37, R6.reuse ;  /* 0x0000000625217220 */ /* 0x080fe20000410000 */
[-C--:B------:R-:W-:Y:S01]  /*6b90*/  FMUL.FTZ R20, R41, R6.reuse ;  /* 0x0000000629147220 */ /* 0x080fe20000410000 */
[----:B------:R0:W-:Y:S01]  /*6ba0*/  SYNCS.ARRIVE.TRANS64.RED.A1T0 RZ, [R5+URZ], RZ ;  /* 0x000000ff05ff79a7 */ /* 0x0001e2000810043f */
[-C--:B------:R-:W-:Y:S01]  /*6bb0*/  FMUL.FTZ R15, R45, R6.reuse ;  /* 0x000000062d0f7220 */ /* 0x080fe20000410000 */
        /* <DEDUP_REMOVED lines=9> */
[----:B------:R-:W-:Y:S01]  /*6c50*/  FMUL.FTZ R7, R53, R6 ;  /* 0x0000000635077220 */ /* 0x000fe20000410000 */
[-C--:B------:R-:W-:Y:S01]  /*6c60*/  FMUL.FTZ R45, R26, R4.reuse ;  /* 0x000000041a2d7220 */ /* 0x080fe20000410000 */
[-C--:B------:R-:W-:Y:S01]  /*6c70*/  FMUL.FTZ R41, R27, R4.reuse ;  /* 0x000000041b297220 */ /* 0x080fe20000410000 */
[-C--:B------:R-:W-:Y:S01]  /*6c80*/  FMUL.FTZ R37, R34, R4.reuse ;  /* 0x0000000422257220 */ /* 0x080fe20000410000 */
[----:B------:R-:W-:Y:S01]  /*6c90*/  USEL UR4, URZ, 0x1, UP0 ;  /* 0x000000013f047887 */ /* 0x000fe20008000000 */
        /* <DEDUP_REMOVED lines=8> */
[----:B------:R-:W-:Y:S01]  /*6d20*/  PLOP3.LUT P0, PT, PT, PT, PT, 0x8, 0x0 ;  /* 0x000000000000781c */ /* 0x000fe20003f0e170 */
[-C--:B------:R-:W-:Y:S01]  /*6d30*/  FMUL.FTZ R13, R47, R4.reuse ;  /* 0x000000042f0d7220 */ /* 0x080fe20000410000 */
[-C--:B------:R-:W-:Y:S01]  /*6d40*/  FMUL.FTZ R10, R50, R4.reuse ;  /* 0x00000004320a7220 */ /* 0x080fe20000410000 */
[-C--:B------:R-:W-:Y:S01]  /*6d50*/  FMUL.FTZ R6, R51, R4.reuse ;  /* 0x0000000433067220 */ /* 0x080fe20000410000 */
[-C--:B------:R-:W-:Y:S01]  /*6d60*/  FMUL.FTZ R9, R54, R4.reuse ;  /* 0x0000000436097220 */ /* 0x080fe20000410000 */
[----:B------:R-:W-:Y:S01]  /*6d70*/  FMUL.FTZ R55, R55, R4 ;  /* 0x0000000437377220 */ /* 0x000fe20000410000 */
[----:B------:R-:W-:-:S02]  /*6d80*/  UIADD3 UR36, UR36, 0x1, URZ ;  /* 0x0000000124247890 */ /* 0x000fc4000fffe03f */
[----:B------:R-:W-:Y:S02]  /*6d90*/  USEL UR38, UR38, URZ, UP0 ;  /* 0x0000003f26267287 */ /* 0x000fe40008000000 */
[----:B0-----:R-:W-:-:S12]  /*6da0*/  ULOP3.LUT UR37, UR37, UR4, URZ, 0x3c, !UPT ;  /* 0x0000000425257292 */ /* 0x001fd8000f8e3c3f */
.L_x_121:
[----:B------:R-:W0:Y:S01]  /*6db0*/  S2R R5, SR_CgaCtaId ;  /* 0x0000000000057919 */ /* 0x000e220000008800 */
[----:B------:R-:W-:Y:S01]  /*6dc0*/  MOV R2, 0x400 ;  /* 0x0000040000027802 */ /* 0x000fe20000000f00 */
[----:B------:R-:W-:Y:S01]  /*6dd0*/  BSSY B0, `(.L_x_144) ;  /* 0x00001c1000007945 */ /* 0x000fe20003800000 */
[----:B------:R-:W-:Y:S02]  /*6de0*/  BAR.SYNC.DEFER_BLOCKING 0x5, 0x200 ;  /* 0x0148000000007b1d */ /* 0x000fe40000010000 */
[----:B0-----:R-:W-:-:S05]  /*6df0*/  LEA R2, R5, R2, 0x18 ;  /* 0x0000000205027211 */ /* 0x001fca00078ec0ff */
[----:B------:R-:W0:Y:S02]  /*6e00*/  LDS.128 R28, [R2+0x132d0] ;  /* 0x0132d000021c7984 */ /* 0x000e240000000c00 */
[----:B0-----:R-:W-:Y:S01]  /*6e10*/  R2UR UR5, R30 ;  /* 0x000000001e0572ca */ /* 0x001fe200000e0000 */
[----:B------:R-:W-:Y:S06]  /*6e20*/  BAR.ARV 0x4, 0x200 ;  /* 0x0108000000007b1d */ /* 0x000fec0000002000 */
[----:B------:R-:W-:Y:S08]  /*6e30*/  @P0 BRA `(.L_x_145) ;  /* 0x0000001000880947 */ /* 0x000ff00003800000 */
[----:B------:R-:W0:Y:S01]  /*6e40*/  S2R R35, SR_TID.X ;  /* 0x0000000000237919 */ /* 0x000e220000002100 */
[----:B------:R-:W-:Y:S01]  /*6e50*/  ULDC.64 UR6, c[0x4][0x38] ;  /* 0x01000e0000067ab9 */ /* 0x000fe20000000a00 */
[----:B------:R-:W2:Y:S01]  /*6e60*/  LDL R38, [R1+0x4] ;  /* 0x0000040001267983 */ /* 0x000ea20000100800 */
[----:B0-----:R-:W-:-:S05]  /*6e70*/  IMAD.SHL.U32 R4, R35, 0x4, RZ ;  /* 0x0000000423047824 */ /* 0x001fca00078e00ff */
[----:B------:R-:W-:-:S04]  /*6e80*/  LOP3.LUT R4, R4, 0xc, RZ, 0xc0, !PT ;  /* 0x0000000c04047812 */ /* 0x000fc800078ec0ff */
[----:B------:R-:W-:-:S05]  /*6e90*/  IADD3 R4, P0, R4, UR6, RZ ;  /* 0x0000000604047c10 */ /* 0x000fca000ff1e0ff */
[----:B------:R-:W-:Y:S01]  /*6ea0*/  IMAD.X R5, RZ, RZ, UR7, P0 ;  /* 0x00000007ff057e24 */ /* 0x000fe200080e06ff */
[----:B------:R-:W0:Y:S01]  /*6eb0*/  S2R R47, SR_SWINHI ;  /* 0x00000000002f7919 */ /* 0x000e220000002f00 */
[----:B------:R-:W-:Y:S02]  /*6ec0*/  F2FP.BF16.F32.PACK_AB R9, R9, R10 ;  /* 0x0000000a0909723e */ /* 0x000fe400000010ff */
[----:B------:R-:W-:Y:S01]  /*6ed0*/  F2FP.BF16.F32.PACK_AB R8, R7, R8 ;  /* 0x000000080708723e */ /* 0x000fe200000010ff */
[----:B------:R1:W3:Y:S01]  /*6ee0*/  LDG.E.CONSTANT R28, desc[UR52][R4.64] ;  /* 0x00000034041c7981 */ /* 0x0002e2000c1e9900 */
[----:B------:R-:W-:Y:S01]  /*6ef0*/  F2FP.BF16.F32.PACK_AB R10, R55, R6 ;  /* 0x00000006370a723e */ /* 0x000fe200000010ff */
[----:B------:R-:W-:Y:S01]  /*6f00*/  USHF.L.U32 UR8, UR39, 0x2, URZ ;  /* 0x0000000227087899 */ /* 0x000fe2000800063f */
[----:B------:R-:W-:Y:S01]  /*6f10*/  F2FP.BF16.F32.PACK_AB R14, R13, R14 ;  /* 0x0000000e0d0e723e */ /* 0x000fe200000010ff */
[----:B------:R-:W-:Y:S01]  /*6f20*/  ULDC.64 UR6, c[0x0][0xbd8] ;  /* 0x0002f60000067ab9 */ /* 0x000fe20000000a00 */
[----:B------:R-:W-:Y:S01]  /*6f30*/  F2FP.BF16.F32.PACK_AB R21, R21, R24 ;  /* 0x000000181515723e */ /* 0x000fe200000010ff */
[----:B------:R-:W-:Y:S01]  /*6f40*/  USHF.L.U64.HI UR9, UR39, 0x2, UR40 ;  /* 0x0000000227097899 */ /* 0x000fe20008010228 */
[----:B------:R-:W-:Y:S01]  /*6f50*/  F2FP.BF16.F32.PACK_AB R60, R60, R61 ;  /* 0x0000003d3c3c723e */ /* 0x000fe200000010ff */
[----:B------:R-:W-:Y:S01]  /*6f60*/  UIADD3 UR4, UP1, UR8, UR6, URZ ;  /* 0x0000000608047290 */ /* 0x000fe2000ff3e03f */
[----:B------:R-:W-:Y:S01]  /*6f70*/  F2FP.BF16.F32.PACK_AB R11, R11, R12 ;  /* 0x0000000c0b0b723e */ /* 0x000fe200000010ff */
[----:B------:R-:W-:Y:S01]  /*6f80*/  UISETP.NE.U32.AND UP0, UPT, UR6, URZ, UPT ;  /* 0x0000003f0600728c */ /* 0x000fe2000bf05070 */
[----:B-1----:R-:W-:Y:S01]  /*6f90*/  LOP3.LUT P0, R4, R35, 0x3, RZ, 0xc0, !PT ;  /* 0x0000000323047812 */ /* 0x002fe2000780c0ff */
[----:B------:R-:W-:Y:S01]  /*6fa0*/  UIADD3.X UR6, UR9, UR7, URZ, UP1, !UPT ;  /* 0x0000000709067290 */ /* 0x000fe20008ffe43f */
[----:B------:R-:W-:Y:S01]  /*6fb0*/  F2FP.BF16.F32.PACK_AB R36, R36, R57 ;  /* 0x000000392424723e */ /* 0x000fe200000010ff */
[----:B------:R-:W-:Y:S01]  /*6fc0*/  UISETP.NE.AND.EX UP0, UPT, UR7, URZ, UPT, UP0 ;  /* 0x0000003f0700728c */ /* 0x000fe2000bf05300 */
[----:B------:R-:W-:-:S02]  /*6fd0*/  ISETP.EQ.OR P0, PT, R4, 0x3, !P0 ;  /* 0x000000030400780c */ /* 0x000fc40004702670 */
[----:B------:R-:W-:Y:S02]  /*6fe0*/  F2FP.BF16.F32.PACK_AB R44, R44, R45 ;  /* 0x0000002d2c2c723e */ /* 0x000fe400000010ff */
[----:B------:R-:W-:Y:S02]  /*6ff0*/  SEL R49, R21, R14, P0 ;  /* 0x0000000e15317207 */ /* 0x000fe40000000000 */
[----:B------:R-:W-:Y:S02]  /*7000*/  SEL R39, R11, R8, P0 ;  /* 0x000000080b277207 */ /* 0x000fe40000000000 */
[----:B------:R-:W-:Y:S02]  /*7010*/  SEL R43, R8, R11, P0 ;  /* 0x0000000b082b7207 */ /* 0x000fe40000000000 */
[----:B------:R-:W-:Y:S02]  /*7020*/  SEL R21, R14, R21, P0 ;  /* 0x000000150e157207 */ /* 0x000fe40000000000 */
[----:B------:R-:W-:-:S02]  /*7030*/  F2FP.BF16.F32.PACK_AB R59, R58, R59 ;  /* 0x0000003b3a3b723e */ /* 0x000fc400000010ff */
[----:B------:R-:W-:Y:S02]  /*7040*/  MOV R4, R2 ;  /* 0x0000000200047202 */ /* 0x000fe40000000f00 */
[----:B0-----:R-:W-:Y:S02]  /*7050*/  MOV R5, R47 ;  /* 0x0000002f00057202 */ /* 0x001fe40000000f00 */
[----:B------:R-:W-:Y:S02]  /*7060*/  F2FP.BF16.F32.PACK_AB R41, R40, R41 ;  /* 0x000000292829723e */ /* 0x000fe400000010ff */
[----:B------:R-:W-:Y:S02]  /*7070*/  F2FP.BF16.F32.PACK_AB R34, R34, R37 ;  /* 0x000000252222723e */ /* 0x000fe400000010ff */
[----:B------:R-:W-:Y:S02]  /*7080*/  F2FP.BF16.F32.PACK_AB R33, R33, R56 ;  /* 0x000000382121723e */ /* 0x000fe400000010ff */
[----:B------:R-:W-:-:S02]  /*7090*/  F2FP.BF16.F32.PACK_AB R27, R26, R27 ;  /* 0x0000001b1a1b723e */ /* 0x000fc400000010ff */
[----:B------:R-:W-:Y:S02]  /*70a0*/  F2FP.BF16.F32.PACK_AB R25, R25, R32 ;  /* 0x000000201919723e */ /* 0x000fe400000010ff */
[----:B------:R-:W-:Y:S02]  /*70b0*/  F2FP.BF16.F32.PACK_AB R20, R15, R20 ;  /* 0x000000140f14723e */ /* 0x000fe400000010ff */
[----:B------:R-:W-:Y:S02]  /*70c0*/  SEL R15, R60, R59, P0 ;  /* 0x0000003b3c0f7207 */ /* 0x000fe40000000000 */
[----:B------:R-:W-:Y:S02]  /*70d0*/  SEL R45, R44, R41, P0 ;  /* 0x000000292c2d7207 */ /* 0x000fe40000000000 */
[----:B------:R-:W-:Y:S02]  /*70e0*/  SEL R59, R59, R60, P0 ;  /* 0x0000003c3b3b7207 */ /* 0x000fe40000000000 */
[----:B------:R-:W-:-:S02]  /*70f0*/  SEL R35, R36, R33, P0 ;  /* 0x0000002124237207 */ /* 0x000fc40000000000 */
[----:B------:R-:W-:Y:S02]  /*7100*/  SEL R37, R25, R20, P0 ;  /* 0x0000001419257207 */ /* 0x000fe40000000000 */
[----:B------:R-:W-:Y:S02]  /*7110*/  SEL R41, R41, R44, P0 ;  /* 0x0000002c29297207 */ /* 0x000fe40000000000 */
[----:B------:R-:W-:Y:S02]  /*7120*/  SEL R47, R34, R27, P0 ;  /* 0x0000001b222f7207 */ /* 0x000fe40000000000 */
[----:B------:R-:W-:Y:S02]  /*7130*/  SEL R33, R33, R36, P0 ;  /* 0x0000002421217207 */ /* 0x000fe40000000000 */
[----:B------:R-:W-:Y:S02]  /*7140*/  SEL R25, R20, R25, P0 ;  /* 0x0000001914197207 */ /* 0x000fe40000000000 */
[----:B------:R-:W-:-:S02]  /*7150*/  SEL R27, R27, R34, P0 ;  /* 0x000000221b1b7207 */ /* 0x000fc40000000000 */
[----:B------:R-:W-:Y:S02]  /*7160*/  SEL R51, R9, R10, P0 ;  /* 0x0000000a09337207 */ /* 0x000fe40000000000 */
[----:B------:R-:W-:Y:S01]  /*7170*/  SEL R53, R10, R9, P0 ;  /* 0x000000090a357207 */ /* 0x000fe20000000000 */
[----:B--2---:R-:W-:-:S03]  /*7180*/  IMAD.WIDE R6, R38, 0x2, R4 ;  /* 0x0000000226067825 */ /* 0x004fc600078e0204 */
[C---:B------:R-:W-:Y:S02]  /*7190*/  LOP3.LUT R13, R6.reuse, 0x380, RZ, 0xc0, !PT ;  /* 0x00000380060d7812 */ /* 0x040fe400078ec0ff */
[C---:B------:R-:W-:Y:S02]  /*71a0*/  IADD3 R61, P1, R6.reuse, 0x60, RZ ;  /* 0x00000060063d7810 */ /* 0x040fe40007f3e0ff */
[C---:B------:R-:W-:Y:S02]  /*71b0*/  IADD3 R55, P3, R6.reuse, 0x20, RZ ;  /* 0x0000002006377810 */ /* 0x040fe40007f7e0ff */
[----:B------:R-:W-:Y:S01]  /*71c0*/  SHF.R.U64 R13, R13, 0x3, RZ ;  /* 0x000000030d0d7819 */ /* 0x000fe200000012ff */
[----:B------:R-:W-:Y:S01]  /*71d0*/  IMAD.X R9, RZ, RZ, R7, P1 ;  /* 0x000000ffff097224 */ /* 0x000fe200008e0607 */
[----:B------:R-:W-:Y:S02]  /*71e0*/  IADD3 R57, P2, R6, 0x40, RZ ;  /* 0x0000004006397810 */ /* 0x000fe40007f5e0ff */
[----:B------:R-:W-:-:S02]  /*71f0*/  LOP3.LUT R8, R55, 0x380, RZ, 0xc0, !PT ;  /* 0x0000038037087812 */ /* 0x000fc400078ec0ff */
[----:B------:R-:W-:Y:S01]  /*7200*/  LOP3.LUT R14, R61, 0x380, RZ, 0xc0, !PT ;  /* 0x000003803d0e7812 */ /* 0x000fe200078ec0ff */
[--C-:B------:R-:W-:Y:S01]  /*7210*/  IMAD.X R11, RZ, RZ, R7.reuse, P2 ;  /* 0x000000ffff0b7224 */ /* 0x100fe200010e0607 */
[----:B------:R-:W-:Y:S01]  /*7220*/  LOP3.LUT R6, R13, R6, RZ, 0x3c, !PT ;  /* 0x000000060d067212 */ /* 0x000fe200078e3cff */
[----:B------:R-:W-:Y:S01]  /*7230*/  IMAD.X R13, RZ, RZ, R7, P3 ;  /* 0x000000ffff0d7224 */ /* 0x000fe200018e0607 */
[----:B------:R-:W-:Y:S02]  /*7240*/  SHF.R.U64 R8, R8, 0x3, RZ ;  /* 0x0000000308087819 */ /* 0x000fe400000012ff */
[----:B------:R-:W-:Y:S02]  /*7250*/  SHF.R.U64 R14, R14, 0x3, RZ ;  /* 0x000000030e0e7819 */ /* 0x000fe400000012ff */
[----:B------:R-:W-:Y:S01]  /*7260*/  MOV R46, R6 ;  /* 0x00000006002e7202 */ /* 0x000fe20000000f00 */
[----:B------:R-:W-:Y:S01]  /*7270*/  IMAD.U32 R7, RZ, RZ, UR6 ;  /* 0x00000006ff077e24 */ /* 0x000fe2000f8e00ff */
[----:B------:R-:W-:Y:S01]  /*7280*/  LOP3.LUT R12, R8, R55, RZ, 0x3c, !PT ;  /* 0x00000037080c7212 */ /* 0x000fe200078e3cff */
[----:B------:R-:W-:Y:S01]  /*7290*/  ULDC.64 UR6, c[0x0][0xbe0] ;  /* 0x0002f80000067ab9 */ /* 0x000fe20000000a00 */
[----:B------:R-:W-:-:S02]  /*72a0*/  LOP3.LUT R8, R14, R61, RZ, 0x3c, !PT ;  /* 0x0000003d0e087212 */ /* 0x000fc400078e3cff */
[----:B------:R-:W-:Y:S02]  /*72b0*/  LOP3.LUT R10, R57, 0x380, RZ, 0xc0, !PT ;  /* 0x00000380390a7812 */ /* 0x000fe400078ec0ff */
[----:B------:R-:W-:Y:S02]  /*72c0*/  MOV R44, R12 ;  /* 0x0000000c002c7202 */ /* 0x000fe40000000f00 */
[----:B------:R-:W-:Y:S02]  /*72d0*/  SHF.R.U64 R10, R10, 0x3, RZ ;  /* 0x000000030a0a7819 */ /* 0x000fe400000012ff */
[----:B------:R-:W-:Y:S02]  /*72e0*/  PLOP3.LUT P1, PT, PT, PT, UP0, 0x80, 0x0 ;  /* 0x000000000000781c */ /* 0x000fe40003f2f008 */
[----:B------:R-:W-:-:S04]  /*72f0*/  LOP3.LUT R10, R10, R57, RZ, 0x3c, !PT ;  /* 0x000000390a0a7212 */ /* 0x000fc800078e3cff */
[----:B------:R-:W-:Y:S02]  /*7300*/  MOV R42, R10 ;  /* 0x0000000a002a7202 */ /* 0x000fe40000000f00 */
[----:B---3--:R-:W-:Y:S01]  /*7310*/  LOP3.LUT R6, R28, 0x2, RZ, 0x3c, !PT ;  /* 0x000000021c067812 */ /* 0x008fe200078e3cff */
[----:B------:R-:W-:Y:S04]  /*7320*/  SHFL.IDX PT, R15, R15, R28, 0x1c1f ;  /* 0x001c1f1c0f0f7589 */ /* 0x000fe800000e0000 */
[----:B------:R-:W-:Y:S04]  /*7330*/  SHFL.IDX PT, R45, R45, R28, 0x1c1f ;  /* 0x001c1f1c2d2d7589 */ /* 0x000fe800000e0000 */
[----:B------:R-:W0:Y:S04]  /*7340*/  SHFL.IDX PT, R14, R59, R6, 0x1c1f ;  /* 0x001c1f063b0e7589 */ /* 0x000e2800000e0000 */
[----:B------:R1:W2:Y:S04]  /*7350*/  SHFL.IDX PT, R30, R41, R6, 0x1c1f ;  /* 0x001c1f06291e7589 */ /* 0x0002a800000e0000 */
[----:B------:R-:W-:Y:S04]  /*7360*/  SHFL.IDX PT, R35, R35, R28, 0x1c1f ;  /* 0x001c1f1c23237589 */ /* 0x000fe800000e0000 */
[----:B------:R-:W-:Y:S01]  /*7370*/  SHFL.IDX PT, R37, R37, R28, 0x1c1f ;  /* 0x001c1f1c25257589 */ /* 0x000fe200000e0000 */
[----:B-1----:R-:W-:-:S03]  /*7380*/  MOV R41, R8 ;  /* 0x0000000800297202 */ /* 0x002fc60000000f00 */
[----:B------:R-:W-:Y:S04]  /*7390*/  SHFL.IDX PT, R47, R47, R28, 0x1c1f ;  /* 0x001c1f1c2f2f7589 */ /* 0x000fe800000e0000 */
[----:B------:R-:W1:Y:S04]  /*73a0*/  SHFL.IDX PT, R20, R33, R6, 0x1c1f ;  /* 0x001c1f0621147589 */ /* 0x000e6800000e0000 */
[----:B------:R-:W3:Y:S01]  /*73b0*/  SHFL.IDX PT, R24, R25, R6, 0x1c1f ;  /* 0x001c1f0619187589 */ /* 0x000ee200000e0000 */
[----:B0-----:R-:W-:Y:S02]  /*73c0*/  SEL R8, R15, R14, P0 ;  /* 0x0000000e0f087207 */ /* 0x001fe40000000000 */
[----:B------:R-:W-:Y:S01]  /*73d0*/  SEL R10, R14, R15, P0 ;  /* 0x0000000f0e0a7207 */ /* 0x000fe20000000000 */
[----:B------:R-:W0:Y:S01]  /*73e0*/  SHFL.IDX PT, R36, R27, R6, 0x1c1f ;  /* 0x001c1f061b247589 */ /* 0x000e2200000e0000 */
[----:B--2---:R-:W-:-:S02]  /*73f0*/  SEL R9, R45, R30, P0 ;  /* 0x0000001e2d097207 */ /* 0x004fc40000000000 */
[----:B------:R-:W-:Y:S01]  /*7400*/  SEL R11, R30, R45, P0 ;  /* 0x0000002d1e0b7207 */ /* 0x000fe20000000000 */
[----:B------:R-:W-:Y:S04]  /*7410*/  SHFL.IDX PT, R39, R39, R28, 0x1c1f ;  /* 0x001c1f1c27277589 */ /* 0x000fe800000e0000 */
[----:B------:R-:W-:Y:S04]  /*7420*/  SHFL.IDX PT, R49, R49, R28, 0x1c1f ;  /* 0x001c1f1c31317589 */ /* 0x000fe800000e0000 */
[----:B------:R-:W2:Y:S04]  /*7430*/  SHFL.IDX PT, R26, R43, R6, 0x1c1f ;  /* 0x001c1f062b1a7589 */ /* 0x000ea800000e0000 */
[----:B------:R-:W4:Y:S01]  /*7440*/  SHFL.IDX PT, R38, R21, R6, 0x1c1f ;  /* 0x001c1f0615267589 */ /* 0x000f2200000e0000 */
[----:B-1----:R-:W-:-:S02]  /*7450*/  SEL R12, R35, R20, P0 ;  /* 0x00000014230c7207 */ /* 0x002fc40000000000 */
[----:B------:R-:W-:Y:S01]  /*7460*/  SEL R14, R20, R35, P0 ;  /* 0x00000023140e7207 */ /* 0x000fe20000000000 */
[----:B------:R1:W-:Y:S01]  /*7470*/  SHFL.IDX PT, R51, R51, R28, 0x1c1f ;  /* 0x001c1f1c33337589 */ /* 0x0003e200000e0000 */
[----:B---3--:R-:W-:Y:S02]  /*7480*/  SEL R32, R37, R24, P0 ;  /* 0x0000001825207207 */ /* 0x008fe40000000000 */
[----:B------:R-:W-:Y:S01]  /*7490*/  SEL R34, R24, R37, P0 ;  /* 0x0000002518227207 */ /* 0x000fe20000000000 */
[----:B------:R3:W3:Y:S01]  /*74a0*/  SHFL.IDX PT, R40, R53, R6, 0x1c1f ;  /* 0x001c1f0635287589 */ /* 0x0006e200000e0000 */
[----:B0-----:R-:W-:Y:S02]  /*74b0*/  SEL R13, R47, R36, P0 ;  /* 0x000000242f0d7207 */ /* 0x001fe40000000000 */
[----:B------:R-:W-:Y:S01]  /*74c0*/  SEL R15, R36, R47, P0 ;  /* 0x0000002f240f7207 */ /* 0x000fe20000000000 */
[----:B------:R-:W-:Y:S01]  /*74d0*/  BAR.SYNC.DEFER_BLOCKING 0x1, 0x180 ;  /* 0x0046000000007b1d */ /* 0x000fe20000010000 */
[----:B------:R-:W-:Y:S01]  /*74e0*/  UISETP.NE.U32.AND UP1, UPT, UR6, URZ, UPT ;  /* 0x0000003f0600728c */ /* 0x000fe2000bf25070 */
[----:B--2---:R-:W-:-:S02]  /*74f0*/  SEL R24, R39, R26, P0 ;  /* 0x0000001a27187207 */ /* 0x004fc40000000000 */
[----:B----4-:R-:W-:Y:S02]  /*7500*/  SEL R33, R49, R38, P0 ;  /* 0x0000002631217207 */ /* 0x010fe40000000000 */
[----:B------:R-:W-:Y:S02]  /*7510*/  SEL R35, R38, R49, P0 ;  /* 0x0000003126237207 */ /* 0x000fe40000000000 */
[----:B-1----:R-:W0:Y:S01]  /*7520*/  LDC R28, c[0x0][0xa88] ;  /* 0x0002a200ff1c7b82 */ /* 0x002e220000000800 */
[----:B------:R-:W-:Y:S01]  /*7530*/  SEL R26, R26, R39, P0 ;  /* 0x000000271a1a7207 */ /* 0x000fe20000000000 */
[----:B---3--:R-:W-:Y:S01]  /*7540*/  IMAD.U32 R6, RZ, RZ, UR4 ;  /* 0x00000004ff067e24 */ /* 0x008fe2000f8e00ff */
[----:B------:R-:W-:Y:S02]  /*7550*/  SEL R25, R51, R40, P0 ;  /* 0x0000002833197207 */ /* 0x000fe40000000000 */
[----:B------:R-:W-:Y:S01]  /*7560*/  SEL R27, R40, R51, P0 ;  /* 0x00000033281b7207 */ /* 0x000fe20000000000 */
[----:B------:R1:W-:Y:S04]  /*7570*/  STSM.16.M88.4 [R46], R8 ;  /* 0x000000082e007844 */ /* 0x0003e80000000200 */
[----:B------:R2:W-:Y:S04]  /*7580*/  STSM.16.M88.4 [R44], R12 ;  /* 0x0000000c2c007844 */ /* 0x0005e80000000200 */
[----:B------:R2:W-:Y:S04]  /*7590*/  STSM.16.M88.4 [R42], R32 ;  /* 0x000000202a007844 */ /* 0x0005e80000000200 */
[----:B------:R2:W-:Y:S01]  /*75a0*/  STSM.16.M88.4 [R41], R24 ;  /* 0x0000001829007844 */ /* 0x0005e20000000200 */
[----:B------:R-:W-:Y:S01]  /*75b0*/  BAR.SYNC.DEFER_BLOCKING 0x1, 0x180 ;  /* 0x0046000000007b1d */ /* 0x000fe20000010000 */
[----:B------:R-:W-:-:S06]  /*75c0*/  UISETP.NE.AND.EX UP1, UPT, UR7, URZ, UPT, UP1 ;  /* 0x0000003f0700728c */ /* 0x000fcc000bf25310 */
[----:B------:R-:W-:-:S05]  /*75d0*/  PLOP3.LUT P0, PT, PT, PT, UP1, 0x80, 0x0 ;  /* 0x000000000000781c */ /* 0x000fca0003f0f018 */
[----:B------:R-:W-:-:S04]  /*75e0*/  @UP1 UIADD3 UR6, UP2, UR8, UR6, URZ ;  /* 0x0000000608061290 */ /* 0x000fc8000ff5e03f */
[----:B------:R-:W-:Y:S02]  /*75f0*/  @UP1 UIADD3.X UR7, UR9, UR7, URZ, UP2, !UPT ;  /* 0x0000000709071290 */ /* 0x000fe400097fe43f */
[----:B-1----:R-:W-:-:S04]  /*7600*/  IMAD.U32 R8, RZ, RZ, UR6 ;  /* 0x00000006ff087e24 */ /* 0x002fc8000f8e00ff */
[----:B------:R-:W-:Y:S01]  /*7610*/  IMAD.U32 R9, RZ, RZ, UR7 ;  /* 0x00000007ff097e24 */ /* 0x000fe2000f8e00ff */
[----:B------:R-:W3:Y:S01]  /*7620*/  @P1 LDG.E R20, desc[UR52][R6.64] ;  /* 0x0000003406141981 */ /* 0x000ee2000c1e1900 */
[----:B------:R-:W-:-:S03]  /*7630*/  UMOV UR4, URZ ;  /* 0x0000003f00047c82 */ /* 0x000fc60008000000 */
[----:B0-----:R2:W5:Y:S01]  /*7640*/  @P0 LDG.E R28, desc[UR52][R8.64] ;  /* 0x00000034081c0981 */ /* 0x001562000c1e1900 */
[----:B---3--:R-:W-:Y:S01]  /*7650*/  @P1 R2UR UR4, R20 ;  /* 0x00000000140412ca */ /* 0x008fe200000e0000 */
[----:B--2---:R-:W-:-:S14]  /*7660*/  @P0 BRA `(.L_x_146) ;  /* 0x0000000000100947 */ /* 0x004fdc0003800000 */
[----:B------:R-:W-:Y:S05]  /*7670*/  @!P1 BRA `(.L_x_146) ;  /* 0x00000000000c9947 */ /* 0x000fea0003800000 */
[----:B------:R-:W2:Y:S04]  /*7680*/  LDG.E R9, desc[UR52][R6.64] ;  /* 0x0000003406097981 */ /* 0x000ea8000c1e1900 */
[----:B-----5:R-:W2:Y:S02]  /*7690*/  LDG.E R28, desc[UR52][R6.64+0x4] ;  /* 0x00000434061c7981 */ /* 0x020ea4000c1e1900 */
[----:B--2---:R-:W-:-:S07]  /*76a0*/  IMAD.IADD R28, R28, 0x1, -R9 ;  /* 0x000000011c1c7824 */ /* 0x004fce00078e0a09 */
.L_x_146:
[----:B------:R-:W-:Y:S01]  /*76b0*/  USHF.R.S32.HI UR11, URZ, 0x1f, UR43 ;  /* 0x0000001f3f0b7899 */ /* 0x000fe2000801142b */
[----:B------:R-:W-:Y:S01]  /*76c0*/  IMAD R11, R19, 0xc0, R157 ;  /* 0x000000c0130b7824 */ /* 0x000fe200078e029d */
[----:B------:R-:W-:Y:S01]  /*76d0*/  ULDC.64 UR12, c[0x0][0xb70] ;  /* 0x0002dc00000c7ab9 */ /* 0x000fe20000000a00 */
[----:B------:R-:W-:Y:S01]  /*76e0*/  USHF.R.S32.HI UR9, URZ, 0x1f, UR4 ;  /* 0x0000001f3f097899 */ /* 0x000fe20008011404 */
[----:B------:R-:W-:Y:S01]  /*76f0*/  IMAD R7, R16, 0x40, R18 ;  /* 0x0000004010077824 */ /* 0x000fe200078e0212 */
[----:B------:R-:W-:Y:S01]  /*7700*/  UIMAD UR10, UR11, UR12, URZ ;  /* 0x0000000c0b0a72a4 */ /* 0x000fe2000f8e023f */
[----:B------:R-:W-:Y:S01]  /*7710*/  SHF.R.S32.HI R6, RZ, 0x1f, R11 ;  /* 0x0000001fff067819 */ /* 0x000fe2000001140b */
[----:B------:R-:W-:Y:S01]  /*7720*/  UMOV UR8, UR4 ;  /* 0x0000000400087c82 */ /* 0x000fe20008000000 */
[----:B------:R-:W-:Y:S01]  /*7730*/  USEL UR40, UR40, URZ, !UP0 ;  /* 0x0000003f28287287 */ /* 0x000fe2000c000000 */
[----:B------:R-:W-:Y:S01]  /*7740*/  IMAD.WIDE R4, R7, 0x2, R4 ;  /* 0x0000000207047825 */ /* 0x000fe200078e0204 */
[----:B------:R-:W-:Y:S01]  /*7750*/  UIMAD.WIDE.U32 UR6, UR43, UR12, UR8 ;  /* 0x0000000c2b0672a5 */ /* 0x000fe2000f8e0008 */
[----:B------:R-:W-:Y:S01]  /*7760*/  LOP3.LUT P0, RZ, R22, 0x3, RZ, 0xc0, !PT ;  /* 0x0000000316ff7812 */ /* 0x000fe2000780c0ff */
[----:B------:R-:W-:Y:S01]  /*7770*/  UIMAD UR10, UR43, UR13, UR10 ;  /* 0x0000000d2b0a72a4 */ /* 0x000fe2000f8e020a */
[----:B------:R-:W-:Y:S01]  /*7780*/  VIADD R7, R11, 0x8 ;  /* 0x000000080b077836 */ /* 0x000fe20000000000 */
[----:B------:R-:W-:Y:S01]  /*7790*/  USEL UR39, UR39, URZ, !UP0 ;  /* 0x0000003f27277287 */ /* 0x000fe2000c000000 */
[C---:B------:R-:W-:Y:S01]  /*77a0*/  LOP3.LUT R25, R4.reuse, 0x380, RZ, 0xc0, !PT ;  /* 0x0000038004197812 */ /* 0x040fe200078ec0ff */
[----:B------:R-:W-:Y:S01]  /*77b0*/  ULDC.64 UR12, c[0x0][0xb78] ;  /* 0x0002de00000c7ab9 */ /* 0x000fe20000000a00 */
[----:B------:R-:W-:Y:S01]  /*77c0*/  UIADD3 UR7, UR7, UR10, URZ ;  /* 0x0000000a07077290 */ /* 0x000fe2000fffe03f */
[----:B------:R-:W-:Y:S01]  /*77d0*/  IADD3 R15, P3, R4, 0x3000, RZ ;  /* 0x00003000040f7810 */ /* 0x000fe20007f7e0ff */
[----:B------:R-:W-:Y:S01]  /*77e0*/  UIMAD UR8, UR40, UR12, URZ ;  /* 0x0000000c280872a4 */ /* 0x000fe2000f8e023f */
[----:B------:R-:W-:Y:S01]  /*77f0*/  SHF.R.U64 R25, R25, 0x3, RZ ;  /* 0x0000000319197819 */ /* 0x000fe200000012ff */
[----:B------:R-:W-:-:S02]  /*7800*/  UIMAD.WIDE.U32 UR6, UR39, UR12, UR6 ;  /* 0x0000000c270672a5 */ /* 0x000fc4000f8e0006 */
[----:B------:R-:W-:Y:S01]  /*7810*/  UIMAD UR8, UR39, UR13, UR8 ;  /* 0x0000000d270872a4 */ /* 0x000fe2000f8e0208 */
[----:B------:R-:W-:Y:S01]  /*7820*/  LOP3.LUT R24, R25, R4, RZ, 0x3c, !PT ;  /* 0x0000000419187212 */ /* 0x000fe200078e3cff */
[----:B------:R-:W-:Y:S02]  /*7830*/  IMAD.MOV.U32 R20, RZ, RZ, R18 ;  /* 0x000000ffff147224 */ /* 0x000fe400078e0012 */
[----:B------:R-:W-:Y:S01]  /*7840*/  IADD3 R8, P1, R11, UR6, RZ ;  /* 0x000000060b087c10 */ /* 0x000fe2000ff3e0ff */
[----:B------:R-:W-:Y:S02]  /*7850*/  IMAD.MOV.U32 R25, RZ, RZ, R5 ;  /* 0x000000ffff197224 */ /* 0x000fe400078e0005 */
[----:B------:R-:W-:-:S05]  /*7860*/  IMAD.U32 R9, RZ, RZ, UR8 ;  /* 0x00000008ff097e24 */ /* 0x000fca000f8e00ff */
[----:B------:R-:W-:Y:S01]  /*7870*/  IADD3.X R9, R6, UR7, R9, P1, !PT ;  /* 0x0000000706097c10 */ /* 0x000fe20008ffe409 */
[----:B------:R-:W-:Y:S01]  /*7880*/  ULDC.64 UR6, c[0x0][0xb40] ;  /* 0x0002d00000067ab9 */ /* 0x000fe20000000a00 */
[-C--:B-----5:R-:W-:Y:S02]  /*7890*/  ISETP.GE.OR P1, PT, R11, R28.reuse, P0 ;  /* 0x0000001c0b00720c */ /* 0x0a0fe40000726670 */
[----:B------:R-:W-:Y:S02]  /*78a0*/  LEA R32, P2, R8, UR6, 0x2 ;  /* 0x0000000608207c11 */ /* 0x000fe4000f8410ff */
[----:B------:R-:W-:Y:S02]  /*78b0*/  IADD3 R11, P4, R4, 0x4800, RZ ;  /* 0x00004800040b7810 */ /* 0x000fe40007f9e0ff */
[----:B------:R-:W-:Y:S01]  /*78c0*/  LEA.HI.X R33, R8, UR7, R9, 0x2, P2 ;  /* 0x0000000708217c11 */ /* 0x000fe200090f1409 */
[----:B------:R-:W-:Y:S01]  /*78d0*/  ULDC.64 UR6, c[0x0][0xaa0] ;  /* 0x0002a80000067ab9 */ /* 0x000fe20000000a00 */
[----:B------:R-:W-:Y:S01]  /*78e0*/  IADD3 R17, P2, R4, 0x1800, RZ ;  /* 0x0000180004117810 */ /* 0x000fe20007f5e0ff */
[--C-:B------:R-:W-:Y:S01]  /*78f0*/  IMAD.X R9, RZ, RZ, R5.reuse, P3 ;  /* 0x000000ffff097224 */ /* 0x100fe200018e0605 */
[----:B------:R-:W-:Y:S01]  /*7900*/  ISETP.GE.OR P0, PT, R7, R28, P0 ;  /* 0x0000001c0700720c */ /* 0x000fe20000706670 */
[--C-:B------:R-:W-:Y:S01]  /*7910*/  IMAD.X R7, RZ, RZ, R5.reuse, P4 ;  /* 0x000000ffff077224 */ /* 0x100fe200020e0605 */
[----:B------:R-:W-:Y:S01]  /*7920*/  LOP3.LUT R10, R17, 0x380, RZ, 0xc0, !PT ;  /* 0x00000380110a7812 */ /* 0x000fe200078ec0ff */
[----:B------:R-:W-:Y:S01]  /*7930*/  IMAD.X R13, RZ, RZ, R5, P2 ;  /* 0x000000ffff0d7224 */ /* 0x000fe200010e0605 */
[----:B------:R-:W-:Y:S01]  /*7940*/  LOP3.LUT R8, R15, 0x380, RZ, 0xc0, !PT ;  /* 0x000003800f087812 */ /* 0x000fe200078ec0ff */
[----:B------:R-:W-:Y:S01]  /*7950*/  @!P1 STG.E desc[UR52][R32.64], R3 ;  /* 0x0000000320009986 */ /* 0x000fe2000c101934 */
[----:B------:R-:W-:-:S02]  /*7960*/  SHF.R.U64 R10, R10, 0x3, RZ ;  /* 0x000000030a0a7819 */ /* 0x000fc400000012ff */
[----:B------:R-:W-:Y:S02]  /*7970*/  LOP3.LUT R6, R11, 0x380, RZ, 0xc0, !PT ;  /* 0x000003800b067812 */ /* 0x000fe400078ec0ff */
[----:B------:R-:W-:Y:S01]  /*7980*/  LOP3.LUT R12, R10, R17, RZ, 0x3c, !PT ;  /* 0x000000110a0c7212 */ /* 0x000fe200078e3cff */
[----:B------:R-:W-:Y:S01]  /*7990*/  IMAD.U32 R17, RZ, RZ, UR6 ;  /* 0x00000006ff117e24 */ /* 0x000fe2000f8e00ff */
[----:B------:R-:W-:Y:S01]  /*79a0*/  SHF.R.U64 R8, R8, 0x3, RZ ;  /* 0x0000000308087819 */ /* 0x000fe200000012ff */
[----:B------:R-:W-:Y:S01]  /*79b0*/  UIMAD UR6, UR9, UR6, URZ ;  /* 0x00000006090672a4 */ /* 0x000fe2000f8e023f */
[----:B------:R-:W-:Y:S01]  /*79c0*/  SHF.R.U64 R4, R6, 0x3, RZ ;  /* 0x0000000306047819 */ /* 0x000fe200000012ff */
[----:B------:R0:W-:Y:S01]  /*79d0*/  @!P0 STG.E desc[UR52][R32.64+0x20], R0 ;  /* 0x0000200020008986 */ /* 0x0001e2000c101934 */
[----:B------:R-:W-:Y:S01]  /*79e0*/  SHF.R.S32.HI R21, RZ, 0x1f, R18 ;  /* 0x0000001fff157819 */ /* 0x000fe20000011412 */
[----:B------:R-:W-:Y:S01]  /*79f0*/  UIMAD UR6, UR4, UR7, UR6 ;  /* 0x00000007040672a4 */ /* 0x000fe2000f8e0206 */
[----:B------:R-:W-:Y:S01]  /*7a00*/  LOP3.LUT R8, R8, R15, RZ, 0x3c, !PT ;  /* 0x0000000f08087212 */ /* 0x000fe200078e3cff */
[----:B------:R-:W5:Y:S01]  /*7a10*/  LD.E.128 R24, desc[UR52][R24.64] ;  /* 0x0000003418187980 */ /* 0x000f62000c101d00 */
[----:B------:R-:W-:Y:S01]  /*7a20*/  LOP3.LUT R6, R4, R11, RZ, 0x3c, !PT ;  /* 0x0000000b04067212 */ /* 0x000fe200078e3cff */
[----:B------:R-:W-:Y:S01]  /*7a30*/  IMAD.WIDE.U32 R20, R17, UR4, R20 ;  /* 0x0000000411147c25 */ /* 0x000fe2000f8e0014 */
[----:B------:R-:W-:Y:S01]  /*7a40*/  ULDC UR4, c[0x0][0xa8c] ;  /* 0x0002a30000047ab9 */ /* 0x000fe20000000800 */
[----:B------:R-:W5:Y:S01]  /*7a50*/  LD.E.128 R12, desc[UR52][R12.64] ;  /* 0x000000340c0c7980 */ /* 0x000f62000c101d00 */
[----:B------:R-:W-:Y:S01]  /*7a60*/  ISETP.GE.AND P0, PT, R18, UR4, PT ;  /* 0x0000000412007c0c */ /* 0x000fe2000bf06270 */
[----:B------:R-:W-:-:S02]  /*7a70*/  IMAD R17, R19, -0xc0, R28 ;  /* 0xffffff4013117824 */ /* 0x000fc400078e021c */
[----:B------:R-:W5:Y:S01]  /*7a80*/  LD.E.128 R8, desc[UR52][R8.64] ;  /* 0x0000003408087980 */ /* 0x000f62000c101d00 */
[----:B0-----:R-:W-:Y:S02]  /*7a90*/  VIADD R0, R16, 0x30 ;  /* 0x0000003010007836 */ /* 0x001fe40000000000 */
[----:B------:R-:W-:Y:S01]  /*7aa0*/  VIADD R21, R21, UR6 ;  /* 0x0000000615157c36 */ /* 0x000fe20008000000 */
[----:B------:R-:W5:Y:S01]  /*7ab0*/  LD.E.128 R4, desc[UR52][R6.64] ;  /* 0x0000003406047980 */ /* 0x000f62000c101d00 */
[----:B------:R-:W-:Y:S01]  /*7ac0*/  ULDC.64 UR6, c[0x0][0xae0] ;  /* 0x0002b80000067ab9 */ /* 0x000fe20000000a00 */
[----:B------:R-:W-:Y:S01]  /*7ad0*/  @!PT LDS RZ, [RZ] ;  /* 0x00000000fffff984 */ /* 0x000fe20000000800 */
[----:B------:R-:W-:Y:S01]  /*7ae0*/  @!PT LDS RZ, [RZ] ;  /* 0x00000000fffff984 */ /* 0x000fe20000000800 */
[----:B------:R-:W-:Y:S01]  /*7af0*/  @!PT LDS RZ, [RZ] ;  /* 0x00000000fffff984 */ /* 0x000fe20000000800 */
[----:B------:R-:W-:Y:S01]  /*7b00*/  @!PT LDS RZ, [RZ] ;  /* 0x00000000fffff984 */ /* 0x000fe20000000800 */
[----:B------:R0:W-:Y:S06]  /*7b10*/  MEMBAR.ALL.CTA ;  /* 0x0000000000007992 */ /* 0x0001ec0000008000 */
[----:B0-----:R-:W0:Y:S01]  /*7b20*/  FENCE.VIEW.ASYNC.S ;  /* 0x00000000000073c6 */ /* 0x001e220000000000 */
[----:B------:R-:W-:Y:S01]  /*7b30*/  UIMAD UR4, UR11, UR6, URZ ;  /* 0x000000060b0472a4 */ /* 0x000fe2000f8e023f */
[----:B------:R-:W-:Y:S01]  /*7b40*/  ISETP.GE.OR P3, PT, R0, R17, P0 ;  /* 0x000000110000720c */ /* 0x000fe20000766670 */
[----:B------:R-:W-:-:S02]  /*7b50*/  IMAD.U32 R33, RZ, RZ, UR6 ;  /* 0x00000006ff217e24 */ /* 0x000fc4000f8e00ff */
[C---:B------:R-:W-:Y:S01]  /*7b60*/  VIADD R0, R16.reuse, 0x60 ;  /* 0x0000006010007836 */ /* 0x040fe20000000000 */
[----:B------:R-:W-:Y:S01]  /*7b70*/  UIMAD UR4, UR43, UR7, UR4 ;  /* 0x000000072b0472a4 */ /* 0x000fe2000f8e0204 */
[----:B------:R-:W-:Y:S02]  /*7b80*/  VIADD R3, R16, 0x90 ;  /* 0x0000009010037836 */ /* 0x000fe40000000000 */
[----:B------:R-:W-:Y:S01]  /*7b90*/  IMAD.WIDE.U32 R20, R33, UR43, R20 ;  /* 0x0000002b21147c25 */ /* 0x000fe2000f8e0014 */
[-C--:B------:R-:W-:Y:S01]  /*7ba0*/  ISETP.GE.OR P1, PT, R0, R17.reuse, P0 ;  /* 0x000000110000720c */ /* 0x080fe20000726670 */
[----:B------:R-:W-:Y:S01]  /*7bb0*/  ULDC.64 UR6, c[0x0][0xae8] ;  /* 0x0002ba0000067ab9 */ /* 0x000fe20000000a00 */
[-C--:B------:R-:W-:Y:S01]  /*7bc0*/  ISETP.GE.OR P2, PT, R3, R17.reuse, P0 ;  /* 0x000000110300720c */ /* 0x080fe20000746670 */
[----:B------:R-:W-:Y:S01]  /*7bd0*/  VIADD R21, R21, UR4 ;  /* 0x0000000415157c36 */ /* 0x000fe20008000000 */
[----:B------:R-:W-:Y:S01]  /*7be0*/  ISETP.GE.OR P0, PT, R16, R17, P0 ;  /* 0x000000111000720c */ /* 0x000fe20000706670 */
[----:B------:R-:W-:Y:S01]  /*7bf0*/  UIMAD UR4, UR40, UR6, URZ ;  /* 0x00000006280472a4 */ /* 0x000fe2000f8e023f */
[----:B------:R-:W-:-:S02]  /*7c00*/  VIADD R2, R2, 0x13220 ;  /* 0x0001322002027836 */ /* 0x000fc40000000000 */
[----:B------:R-:W-:Y:S01]  /*7c10*/  IMAD.U32 R35, RZ, RZ, UR6 ;  /* 0x00000006ff237e24 */ /* 0x000fe2000f8e00ff */
[----:B------:R-:W-:Y:S02]  /*7c20*/  UIMAD UR4, UR39, UR7, UR4 ;  /* 0x00000007270472a4 */ /* 0x000fe4000f8e0204 */
[----:B------:R-:W-:Y:S01]  /*7c30*/  PRMT R2, RZ, 0x654, R2 ;  /* 0x00000654ff027816 */ /* 0x000fe20000000002 */
[----:B------:R-:W-:Y:S01]  /*7c40*/  IMAD.WIDE.U32 R34, R35, UR39, R20 ;  /* 0x0000002723227c25 */ /* 0x000fe2000f8e0014 */
[--C-:B------:R-:W-:Y:S01]  /*7c50*/  SHF.R.S32.HI R17, RZ, 0x1f, R16.reuse ;  /* 0x0000001fff117819 */ /* 0x100fe20000011410 */
[----:B------:R-:W-:Y:S01]  /*7c60*/  BSSY B1, `(.L_x_147) ;  /* 0x0000010000017945 */ /* 0x000fe20003800000 */
[----:B0-----:R0:W-:Y:S01]  /*7c70*/  SYNCS.ARRIVE.TRANS64.RED.A1T0 RZ, [R2+URZ], RZ ;  /* 0x000000ff02ff79a7 */ /* 0x0011e2000810043f */
[----:B------:R-:W-:Y:S02]  /*7c80*/  VIADD R37, R35, UR4 ;  /* 0x0000000423257c36 */ /* 0x000fe40008000000 */
[----:B------:R-:W-:Y:S01]  /*7c90*/  IMAD.WIDE R32, R19, 0xc0, R16 ;  /* 0x000000c013207825 */ /* 0x000fe200078e0210 */
[----:B------:R-:W-:Y:S06]  /*7ca0*/  @P0 BRA `(.L_x_148) ;  /* 0x00000000002c0947 */ /* 0x000fec0003800000 */
[----:B------:R-:W-:Y:S01]  /*7cb0*/  ULDC.64 UR6, c[0x0][0xad8] ;  /* 0x0002b60000067ab9 */ /* 0x000fe20000000a00 */
[----:B0-----:R-:W-:Y:S02]  /*7cc0*/  IMAD.MOV.U32 R2, RZ, RZ, R34 ;  /* 0x000000ffff027224 */ /* 0x001fe400078e0022 */
[----:B------:R-:W-:Y:S02]  /*7cd0*/  IMAD R19, R33, UR6, RZ ;  /* 0x0000000621137c24 */ /* 0x000fe4000f8e02ff */
[----:B------:R-:W-:Y:S02]  /*7ce0*/  IMAD.MOV.U32 R3, RZ, RZ, R37 ;  /* 0x000000ffff037224 */ /* 0x000fe400078e0025 */
[C---:B------:R-:W-:Y:S02]  /*7cf0*/  IMAD R19, R32.reuse, UR7, R19 ;  /* 0x0000000720137c24 */ /* 0x040fe4000f8e0213 */
[----:B------:R-:W-:Y:S01]  /*7d00*/  IMAD.WIDE.U32 R2, R32, UR6, R2 ;  /* 0x0000000620027c25 */ /* 0x000fe2000f8e0002 */
[----:B------:R-:W-:-:S03]  /*7d10*/  ULDC.64 UR6, c[0x0][0xa80] ;  /* 0x0002a00000067ab9 */ /* 0x000fc60000000a00 */
[----:B------:R-:W-:Y:S01]  /*7d20*/  IMAD.IADD R3, R3, 0x1, R19 ;  /* 0x0000000103037824 */ /* 0x000fe200078e0213 */
[----:B------:R-:W-:-:S04]  /*7d30*/  LEA R20, P0, R2, UR6, 0x1 ;  /* 0x0000000602147c11 */ /* 0x000fc8000f8008ff */
[----:B------:R-:W-:-:S05]  /*7d40*/  LEA.HI.X R21, R2, UR7, R3, 0x1, P0 ;  /* 0x0000000702157c11 */ /* 0x000fca00080f0c03 */
[----:B-----5:R1:W-:Y:S04]  /*7d50*/  STG.E.128 desc[UR52][R20.64], R24 ;  /* 0x0000001814007986 */ /* 0x0203e8000c101d34 */
.L_x_148:
[----:B------:R-:W-:Y:S05]  /*7d60*/  BSYNC B1 ;  /* 0x0000000000017941 */ /* 0x000fea0003800000 */
.L_x_147:
[----:B------:R-:W-:Y:S04]  /*7d70*/  BSSY B1, `(.L_x_149) ;  /* 0x000000f000017945 */ /* 0x000fe80003800000 */
[----:B------:R-:W-:Y:S05]  /*7d80*/  @P3 BRA `(.L_x_150) ;  /* 0x0000000000343947 */ /* 0x000fea0003800000 */
[----:B------:R-:W-:Y:S01]  /*7d90*/  IADD3 R19, P0, R32, 0x30, RZ ;  /* 0x0000003020137810 */ /* 0x000fe20007f1e0ff */
[----:B------:R-:W-:Y:S01]  /*7da0*/  ULDC.64 UR6, c[0x0][0xad8] ;  /* 0x0002b60000067ab9 */ /* 0x000fe20000000a00 */
[----:B0-----:R-:W-:Y:S02]  /*7db0*/  IMAD.MOV.U32 R2, RZ, RZ, R34 ;  /* 0x000000ffff027224 */ /* 0x001fe400078e0022 */
[----:B------:R-:W-:Y:S02]  /*7dc0*/  IMAD.MOV.U32 R3, RZ, RZ, R37 ;  /* 0x000000ffff037224 */ /* 0x000fe400078e0025 */
[----:B------:R-:W-:Y:S02]  /*7dd0*/  IMAD.X R0, RZ, RZ, R33, P0 ;  /* 0x000000ffff007224 */ /* 0x000fe400000e0621 */
[----:B------:R-:W-:-:S04]  /*7de0*/  IMAD.WIDE.U32 R2, R19, UR6, R2 ;  /* 0x0000000613027c25 */ /* 0x000fc8000f8e0002 */
[----:B------:R-:W-:-:S04]  /*7df0*/  IMAD R0, R0, UR6, RZ ;  /* 0x0000000600007c24 */ /* 0x000fc8000f8e02ff */
[----:B------:R-:W-:Y:S01]  /*7e00*/  IMAD R19, R19, UR7, R0 ;  /* 0x0000000713137c24 */ /* 0x000fe2000f8e0200 */
[----:B------:R-:W-:Y:S02]  /*7e10*/  ULDC.64 UR6, c[0x0][0xa80] ;  /* 0x0002a00000067ab9 */ /* 0x000fe40000000a00 */
[----:B-1----:R-:W-:Y:S01]  /*7e20*/  LEA R20, P0, R2, UR6, 0x1 ;  /* 0x0000000602147c11 */ /* 0x002fe2000f8008ff */
[----:B------:R-:W-:-:S05]  /*7e30*/  IMAD.IADD R3, R3, 0x1, R19 ;  /* 0x0000000103037824 */ /* 0x000fca00078e0213 */
[----:B------:R-:W-:-:S05]  /*7e40*/  LEA.HI.X R21, R2, UR7, R3, 0x1, P0 ;  /* 0x0000000702157c11 */ /* 0x000fca00080f0c03 */
[----:B-----5:R2:W-:Y:S02]  /*7e50*/  STG.E.128 desc[UR52][R20.64], R12 ;  /* 0x0000000c14007986 */ /* 0x0205e4000c101d34 */
.L_x_150:
[----:B------:R-:W-:Y:S05]  /*7e60*/  BSYNC B1 ;  /* 0x0000000000017941 */ /* 0x000fea0003800000 */
.L_x_149:
[----:B------:R-:W-:Y:S04]  /*7e70*/  BSSY B1, `(.L_x_151) ;  /* 0x000000f000017945 */ /* 0x000fe80003800000 */
[----:B------:R-:W-:Y:S05]  /*7e80*/  @P1 BRA `(.L_x_152) ;  /* 0x0000000000341947 */ /* 0x000fea0003800000 */
[----:B--2--5:R-:W-:Y:S01]  /*7e90*/  IADD3 R13, P0, R32, 0x60, RZ ;  /* 0x00000060200d7810 */ /* 0x024fe20007f1e0ff */
        /* <DEDUP_REMOVED lines=8> */
[----:B------:R-:W-:Y:S01]  /*7f20*/  LEA R12, P0, R2, UR6, 0x1 ;  /* 0x00000006020c7c11 */ /* 0x000fe2000f8008ff */
[----:B------:R-:W-:-:S05]  /*7f30*/  IMAD.IADD R3, R3, 0x1, R13 ;  /* 0x0000000103037824 */ /* 0x000fca00078e020d */
[----:B------:R-:W-:-:S05]  /*7f40*/  LEA.HI.X R13, R2, UR7, R3, 0x1, P0 ;  /* 0x00000007020d7c11 */ /* 0x000fca00080f0c03 */
[----:B------:R3:W-:Y:S02]  /*7f50*/  STG.E.128 desc[UR52][R12.64], R8 ;  /* 0x000000080c007986 */ /* 0x0007e4000c101d34 */
.L_x_152:
[----:B------:R-:W-:Y:S05]  /*7f60*/  BSYNC B1 ;  /* 0x0000000000017941 */ /* 0x000fea0003800000 */
.L_x_151:
[----:B------:R-:W-:Y:S05]  /*7f70*/  @P2 BRA `(.L_x_153) ;  /* 0x0000000800982947 */ /* 0x000fea0003800000 */
[----:B---3-5:R-:W-:Y:S01]  /*7f80*/  IADD3 R9, P0, R32, 0x90, RZ ;  /* 0x0000009020097810 */ /* 0x028fe20007f1e0ff */
        /* <DEDUP_REMOVED lines=11> */
[----:B------:R4:W-:Y:S01]  /*8040*/  STG.E.128 desc[UR52][R8.64], R4 ;  /* 0x0000000408007986 */ /* 0x0009e2000c101d34 */
[----:B------:R-:W-:Y:S05]  /*8050*/  BRA `(.L_x_153) ;  /* 0x0000000800607947 */ /* 0x000fea0003800000 */
.L_x_145:
[----:B------:R-:W-:Y:S01]  /*8060*/  ULDC.64 UR6, c[0x0][0xbd8] ;  /* 0x0002f60000067ab9 */ /* 0x000fe20000000a00 */
[----:B------:R-:W-:Y:S01]  /*8070*/  IMAD.MOV.U32 R7, RZ, RZ, RZ ;  /* 0x000000ffff077224 */ /* 0x000fe200078e00ff */
[----:B------:R-:W-:Y:S01]  /*8080*/  UISETP.NE.U32.AND UP0, UPT, UR6, URZ, UPT ;  /* 0x0000003f0600728c */ /* 0x000fe2000bf05070 */
[----:B------:R-:W0:Y:S03]  /*8090*/  S2R R4, SR_TID.X ;  /* 0x0000000000047919 */ /* 0x000e260000002100 */
[----:B------:R-:W-:-:S03]  /*80a0*/  UISETP.NE.AND.EX UP0, UPT, UR7, URZ, UPT, UP0 ;  /* 0x0000003f0700728c */ /* 0x000fc6000bf05300 */
[----:B------:R-:W-:Y:S02]  /*80b0*/  ULDC.64 UR6, c[0x0][0xbd8] ;  /* 0x0002f60000067ab9 */ /* 0x000fe40000000a00 */
[----:B------:R-:W-:Y:S01]  /*80c0*/  UIMAD.WIDE UR6, UR39, 0x4, UR6 ;  /* 0x00000004270678a5 */ /* 0x000fe2000f8e0206 */
[----:B------:R-:W1:Y:S01]  /*80d0*/  LDC R0, c[0x0][0xa88] ;  /* 0x0002a200ff007b82 */ /* 0x000e620000000800 */
[----:B------:R-:W-:-:S04]  /*80e0*/  PLOP3.LUT P1, PT, PT, PT, UP0, 0x80, 0x0 ;  /* 0x000000000000781c */ /* 0x000fc80003f2f008 */
[----:B------:R-:W-:Y:S02]  /*80f0*/  IMAD.U32 R2, RZ, RZ, UR6 ;  /* 0x00000006ff027e24 */ /* 0x000fe4000f8e00ff */
[----:B------:R-:W-:Y:S01]  /*8100*/  IMAD.U32 R3, RZ, RZ, UR7 ;  /* 0x00000007ff037e24 */ /* 0x000fe2000f8e00ff */
[----:B------:R-:W-:Y:S02]  /*8110*/  ULDC.64 UR6, c[0x0][0xbe0] ;  /* 0x0002f80000067ab9 */ /* 0x000fe40000000a00 */
[----:B------:R-:W-:-:S04]  /*8120*/  UISETP.NE.U32.AND UP1, UPT, UR6, URZ, UPT ;  /* 0x0000003f0600728c */ /* 0x000fc8000bf25070 */
[----:B------:R-:W-:Y:S01]  /*8130*/  UISETP.NE.AND.EX UP1, UPT, UR7, URZ, UPT, UP1 ;  /* 0x0000003f0700728c */ /* 0x000fe2000bf25310 */
[----:B------:R2:W5:Y:S05]  /*8140*/  @P1 LDG.E R7, desc[UR52][R2.64] ;  /* 0x0000003402071981 */ /* 0x00056a000c1e1900 */
[----:B------:R-:W-:Y:S01]  /*8150*/  PLOP3.LUT P2, PT, PT, PT, UP1, 0x80, 0x0 ;  /* 0x000000000000781c */ /* 0x000fe20003f4f018 */
[----:B0-----:R-:W-:-:S04]  /*8160*/  VIADD R6, R4, 0xffffff80 ;  /* 0xffffff8004067836 */ /* 0x001fc80000000000 */
[----:B------:R-:W-:Y:S02]  /*8170*/  @UP1 ULDC.64 UR6, c[0x0][0xbe0] ;  /* 0x0002f80000061ab9 */ /* 0x000fe40000000a00 */
[----:B------:R-:W-:-:S06]  /*8180*/  @UP1 UIMAD.WIDE UR6, UR39, 0x4, UR6 ;  /* 0x00000004270618a5 */ /* 0x000fcc000f8e0206 */
[----:B------:R-:W-:Y:S02]  /*8190*/  IMAD.U32 R4, RZ, RZ, UR6 ;  /* 0x00000006ff047e24 */ /* 0x000fe4000f8e00ff */
[----:B------:R-:W-:-:S05]  /*81a0*/  IMAD.U32 R5, RZ, RZ, UR7 ;  /* 0x00000007ff057e24 */ /* 0x000fca000f8e00ff */
[----:B-1----:R2:W5:Y:S01]  /*81b0*/  @P2 LDG.E R0, desc[UR52][R4.64] ;  /* 0x0000003404002981 */ /* 0x002562000c1e1900 */
[----:B------:R-:W-:Y:S01]  /*81c0*/  ISETP.GT.AND P0, PT, R6, 0xbf, PT ;  /* 0x000000bf0600780c */ /* 0x000fe20003f04270 */
[----:B------:R-:W-:-:S12]  /*81d0*/  @P2 BRA `(.L_x_154) ;  /* 0x0000000000102947 */ /* 0x000fd80003800000 */
[----:B------:R-:W-:Y:S05]  /*81e0*/  @!P1 BRA `(.L_x_154) ;  /* 0x00000000000c9947 */ /* 0x000fea0003800000 */
[----:B--2---:R-:W2:Y:S04]  /*81f0*/  LDG.E R5, desc[UR52][R2.64] ;  /* 0x0000003402057981 */ /* 0x004ea8000c1e1900 */
[----:B-----5:R-:W2:Y:S02]  /*8200*/  LDG.E R0, desc[UR52][R2.64+0x4] ;  /* 0x0000043402007981 */ /* 0x020ea4000c1e1900 */
[----:B--2---:R-:W-:-:S07]  /*8210*/  IMAD.IADD R0, R0, 0x1, -R5 ;  /* 0x0000000100007824 */ /* 0x004fce00078e0a05 */
.L_x_154:
[----:B------:R-:W-:Y:S01]  /*8220*/  USHF.R.S32.HI UR7, URZ, 0x1f, UR43 ;  /* 0x0000001f3f077899 */ /* 0x000fe2000801142b */
[----:B------:R-:W-:Y:S01]  /*8230*/  BSSY B1, `(.L_x_155) ;  /* 0x000001e000017945 */ /* 0x000fe20003800000 */
[----:B------:R-:W-:Y:S01]  /*8240*/  USEL UR39, UR39, URZ, !UP0 ;  /* 0x0000003f27277287 */ /* 0x000fe2000c000000 */
[----:B------:R-:W-:Y:S01]  /*8250*/  SHF.R.S32.HI R9, RZ, 0x1f, R18 ;  /* 0x0000001fff097819 */ /* 0x000fe20000011412 */
[----:B------:R-:W-:Y:S01]  /*8260*/  USEL UR40, UR40, URZ, !UP0 ;  /* 0x0000003f28287287 */ /* 0x000fe2000c000000 */
[----:B-----5:R-:W-:Y:S01]  /*8270*/  SHF.R.S32.HI R6, RZ, 0x1f, R7 ;  /* 0x0000001fff067819 */ /* 0x020fe20000011407 */
[----:B------:R-:W-:Y:S10]  /*8280*/  @P0 BRA `(.L_x_156) ;  /* 0x0000000000600947 */ /* 0x000ff40003800000 */
[----:B--2---:R-:W0:Y:S02]  /*8290*/  S2R R2, SR_TID.X ;  /* 0x0000000000027919 */ /* 0x004e240000002100 */
[----:B0-----:R-:W-:-:S04]  /*82a0*/  IMAD R2, R19, 0xc0, R2 ;  /* 0x000000c013027824 */ /* 0x001fc800078e0202 */
[----:B------:R-:W-:-:S05]  /*82b0*/  VIADD R3, R2, 0xffffff80 ;  /* 0xffffff8002037836 */ /* 0x000fca0000000000 */
[----:B------:R-:W-:-:S13]  /*82c0*/  ISETP.GE.AND P0, PT, R3, R0, PT ;  /* 0x000000000300720c */ /* 0x000fda0003f06270 */
[----:B------:R-:W-:Y:S05]  /*82d0*/  @P0 BRA `(.L_x_156) ;  /* 0x00000000004c0947 */ /* 0x000fea0003800000 */
[C---:B------:R-:W-:Y:S01]  /*82e0*/  IADD3 R2, P0, R3.reuse, R7, RZ ;  /* 0x0000000703027210 */ /* 0x040fe20007f1e0ff */
[----:B------:R-:W-:Y:S02]  /*82f0*/  ULDC.64 UR8, c[0x0][0xb70] ;  /* 0x0002dc0000087ab9 */ /* 0x000fe40000000a00 */
[----:B------:R-:W-:Y:S01]  /*8300*/  UIMAD UR4, UR7, UR8, URZ ;  /* 0x00000008070472a4 */ /* 0x000fe2000f8e023f */
[----:B------:R-:W-:Y:S01]  /*8310*/  LEA.HI.X.SX32 R3, R3, R6, 0x1, P0 ;  /* 0x0000000603037211 */ /* 0x000fe200000f0eff */
[----:B------:R-:W-:Y:S02]  /*8320*/  IMAD.U32 R5, RZ, RZ, UR8 ;  /* 0x00000008ff057e24 */ /* 0x000fe4000f8e00ff */
[----:B------:R-:W-:Y:S02]  /*8330*/  UIMAD UR4, UR43, UR9, UR4 ;  /* 0x000000092b0472a4 */ /* 0x000fe4000f8e0204 */
[----:B------:R-:W-:Y:S01]  /*8340*/  IMAD.WIDE.U32 R2, R5, UR43, R2 ;  /* 0x0000002b05027c25 */ /* 0x000fe2000f8e0002 */
[----:B------:R-:W-:-:S02]  /*8350*/  ULDC.64 UR8, c[0x0][0xb78] ;  /* 0x0002de0000087ab9 */ /* 0x000fc40000000a00 */
[----:B------:R-:W-:Y:S01]  /*8360*/  UIMAD UR6, UR40, UR8, URZ ;  /* 0x00000008280672a4 */ /* 0x000fe2000f8e023f */
[----:B------:R-:W-:Y:S02]  /*8370*/  VIADD R3, R3, UR4 ;  /* 0x0000000403037c36 */ /* 0x000fe40008000000 */
[----:B------:R-:W-:Y:S01]  /*8380*/  IMAD.U32 R5, RZ, RZ, UR8 ;  /* 0x00000008ff057e24 */ /* 0x000fe2000f8e00ff */
[----:B------:R-:W-:-:S03]  /*8390*/  UIMAD UR6, UR39, UR9, UR6 ;  /* 0x00000009270672a4 */ /* 0x000fc6000f8e0206 */
[----:B------:R-:W-:Y:S01]  /*83a0*/  IMAD.WIDE.U32 R2, R5, UR39, R2 ;  /* 0x0000002705027c25 */ /* 0x000fe2000f8e0002 */
[----:B------:R-:W-:-:S03]  /*83b0*/  ULDC.64 UR8, c[0x0][0xb40] ;  /* 0x0002d00000087ab9 */ /* 0x000fc60000000a00 */
[----:B------:R-:W-:Y:S01]  /*83c0*/  VIADD R3, R3, UR6 ;  /* 0x0000000603037c36 */ /* 0x000fe20008000000 */
[----:B------:R-:W-:-:S04]  /*83d0*/  LEA R4, P0, R2, UR8, 0x2 ;  /* 0x0000000802047c11 */ /* 0x000fc8000f8010ff */
[----:B------:R-:W-:Y:S01]  /*83e0*/  LEA.HI.X R5, R2, UR9, R3, 0x2, P0 ;  /* 0x0000000902057c11 */ /* 0x000fe200080f1403 */
[----:B------:R-:W-:-:S05]  /*83f0*/  IMAD.MOV.U32 R3, RZ, RZ, -0x800000 ;  /* 0xff800000ff037424 */ /* 0x000fca00078e00ff */
[----:B------:R0:W-:Y:S03]  /*8400*/  STG.E desc[UR52][R4.64], R3 ;  /* 0x0000000304007986 */ /* 0x0001e6000c101934 */
.L_x_156:
[----:B------:R-:W-:Y:S05]  /*8410*/  BSYNC B1 ;  /* 0x0000000000017941 */ /* 0x000fea0003800000 */
.L_x_155:
[----:B------:R-:W-:Y:S01]  /*8420*/  ULDC.64 UR8, c[0x0][0xaa0] ;  /* 0x0002a80000087ab9 */ /* 0x000fe20000000a00 */
[----:B--2---:R-:W-:Y:S01]  /*8430*/  IMAD.MOV.U32 R2, RZ, RZ, R18 ;  /* 0x000000ffff027224 */ /* 0x004fe200078e0012 */
[----:B------:R-:W-:Y:S01]  /*8440*/  ULDC UR6, c[0x0][0xa8c] ;  /* 0x0002a30000067ab9 */ /* 0x000fe20000000800 */
[----:B0-----:R-:W-:Y:S01]  /*8450*/  IMAD.MOV.U32 R3, RZ, RZ, R9 ;  /* 0x000000ffff037224 */ /* 0x001fe200078e0009 */
[----:B------:R-:W-:Y:S01]  /*8460*/  ISETP.GE.AND P0, PT, R18, UR6, PT ;  /* 0x0000000612007c0c */ /* 0x000fe2000bf06270 */
[----:B------:R-:W-:Y:S01]  /*8470*/  IMAD R4, R6, UR8, RZ ;  /* 0x0000000806047c24 */ /* 0x000fe2000f8e02ff */
[----:B------:R-:W-:Y:S01]  /*8480*/  BSSY B1, `(.L_x_157) ;  /* 0x0000027000017945 */ /* 0x000fe20003800000 */
[----:B------:R-:W-:-:S04]  /*8490*/  IMAD.WIDE.U32 R2, R7, UR8, R2 ;  /* 0x0000000807027c25 */ /* 0x000fc8000f8e0002 */
[----:B------:R-:W-:Y:S01]  /*84a0*/  IMAD R7, R7, UR9, R4 ;  /* 0x0000000907077c24 */ /* 0x000fe2000f8e0204 */
[----:B------:R-:W-:Y:S01]  /*84b0*/  ULDC.64 UR8, c[0x0][0xae0] ;  /* 0x0002b80000087ab9 */ /* 0x000fe20000000a00 */
[----:B------:R-:W-:Y:S01]  /*84c0*/  VIADD R4, R16, 0x30 ;  /* 0x0000003010047836 */ /* 0x000fe20000000000 */
[----:B------:R-:W-:Y:S01]  /*84d0*/  UIMAD UR4, UR7, UR8, URZ ;  /* 0x00000008070472a4 */ /* 0x000fe2000f8e023f */
[----:B------:R-:W-:Y:S02]  /*84e0*/  IMAD R5, R19, -0xc0, R0 ;  /* 0xffffff4013057824 */ /* 0x000fe400078e0200 */
[----:B------:R-:W-:Y:S01]  /*84f0*/  IMAD.IADD R3, R3, 0x1, R7 ;  /* 0x0000000103037824 */ /* 0x000fe200078e0207 */
[----:B------:R-:W-:Y:S01]  /*8500*/  UIMAD UR4, UR43, UR9, UR4 ;  /* 0x000000092b0472a4 */ /* 0x000fe2000f8e0204 */
[----:B------:R-:W-:Y:S01]  /*8510*/  IMAD.U32 R7, RZ, RZ, UR8 ;  /* 0x00000008ff077e24 */ /* 0x000fe2000f8e00ff */
[----:B------:R-:W-:Y:S01]  /*8520*/  ISETP.GE.OR P3, PT, R4, R5, P0 ;  /* 0x000000050400720c */ /* 0x000fe20000766670 */
[C---:B------:R-:W-:Y:S01]  /*8530*/  VIADD R0, R16.reuse, 0x60 ;  /* 0x0000006010007836 */ /* 0x040fe20000000000 */
[----:B------:R-:W-:Y:S01]  /*8540*/  ULDC.64 UR6, c[0x0][0xae8] ;  /* 0x0002ba0000067ab9 */ /* 0x000fe20000000a00 */
[----:B------:R-:W-:-:S02]  /*8550*/  VIADD R4, R16, 0x90 ;  /* 0x0000009010047836 */ /* 0x000fc40000000000 */
[----:B------:R-:W-:Y:S01]  /*8560*/  IMAD.WIDE.U32 R2, R7, UR43, R2 ;  /* 0x0000002b07027c25 */ /* 0x000fe2000f8e0002 */
[-C--:B------:R-:W-:Y:S02]  /*8570*/  ISETP.GE.OR P1, PT, R0, R5.reuse, P0 ;  /* 0x000000050000720c */ /* 0x080fe40000726670 */
[-C--:B------:R-:W-:Y:S01]  /*8580*/  ISETP.GE.OR P2, PT, R4, R5.reuse, P0 ;  /* 0x000000050400720c */ /* 0x080fe20000746670 */
[----:B------:R-:W-:Y:S01]  /*8590*/  VIADD R3, R3, UR4 ;  /* 0x0000000403037c36 */ /* 0x000fe20008000000 */
[----:B------:R-:W-:Y:S01]  /*85a0*/  ISETP.GE.OR P0, PT, R16, R5, P0 ;  /* 0x000000051000720c */ /* 0x000fe20000706670 */
[----:B------:R-:W-:Y:S02]  /*85b0*/  UIMAD UR4, UR40, UR6, URZ ;  /* 0x00000006280472a4 */ /* 0x000fe4000f8e023f */
[----:B------:R-:W-:Y:S01]  /*85c0*/  IMAD.U32 R9, RZ, RZ, UR6 ;  /* 0x00000006ff097e24 */ /* 0x000fe2000f8e00ff */
[--C-:B------:R-:W-:Y:S01]  /*85d0*/  SHF.R.S32.HI R7, RZ, 0x1f, R16.reuse ;  /* 0x0000001fff077819 */ /* 0x100fe20000011410 */
[----:B------:R-:W-:Y:S01]  /*85e0*/  IMAD.MOV.U32 R6, RZ, RZ, R16 ;  /* 0x000000ffff067224 */ /* 0x000fe200078e0010 */
[----:B------:R-:W-:-:S02]  /*85f0*/  UIMAD UR4, UR39, UR7, UR4 ;  /* 0x00000007270472a4 */ /* 0x000fc4000f8e0204 */
[----:B------:R-:W-:-:S04]  /*8600*/  IMAD.WIDE.U32 R4, R9, UR39, R2 ;  /* 0x0000002709047c25 */ /* 0x000fc8000f8e0002 */
[----:B------:R-:W-:-:S04]  /*8610*/  IMAD.WIDE R6, R19, 0xc0, R6 ;  /* 0x000000c013067825 */ /* 0x000fc800078e0206 */
[----:B------:R-:W-:Y:S01]  /*8620*/  VIADD R11, R5, UR4 ;  /* 0x00000004050b7c36 */ /* 0x000fe20008000000 */
[----:B------:R-:W-:Y:S06]  /*8630*/  @P0 BRA `(.L_x_158) ;  /* 0x00000000002c0947 */ /* 0x000fec0003800000 */
[----:B------:R-:W-:Y:S01]  /*8640*/  ULDC.64 UR6, c[0x0][0xad8] ;  /* 0x0002b60000067ab9 */ /* 0x000fe20000000a00 */
[----:B------:R-:W-:Y:S02]  /*8650*/  IMAD.MOV.U32 R2, RZ, RZ, R4 ;  /* 0x000000ffff027224 */ /* 0x000fe400078e0004 */
        /* <DEDUP_REMOVED lines=8> */
[----:B------:R0:W-:Y:S04]  /*86e0*/  STG.E.128 desc[UR52][R8.64], RZ ;  /* 0x000000ff08007986 */ /* 0x0001e8000c101d34 */
.L_x_158:
[----:B------:R-:W-:Y:S05]  /*86f0*/  BSYNC B1 ;  /* 0x0000000000017941 */ /* 0x000fea0003800000 */
.L_x_157:
[----:B------:R-:W-:Y:S04]  /*8700*/  BSSY B1, `(.L_x_159) ;  /* 0x000000f000017945 */ /* 0x000fe80003800000 */
[----:B------:R-:W-:Y:S05]  /*8710*/  @P3 BRA `(.L_x_160) ;  /* 0x0000000000343947 */ /* 0x000fea0003800000 */
[----:B0-----:R-:W-:Y:S01]  /*8720*/  IADD3 R9, P0, R6, 0x30, RZ ;  /* 0x0000003006097810 */ /* 0x001fe20007f1e0ff */
[----:B------:R-:W-:Y:S01]  /*8730*/  ULDC.64 UR6, c[0x0][0xad8] ;  /* 0x0002b60000067ab9 */ /* 0x000fe20000000a00 */
[----:B------:R-:W-:Y:S02]  /*8740*/  IMAD.MOV.U32 R2, RZ, RZ, R4 ;  /* 0x000000ffff027224 */ /* 0x000fe400078e0004 */
        /* <DEDUP_REMOVED lines=9> */
[----:B------:R1:W-:Y:S02]  /*87e0*/  STG.E.128 desc[UR52][R8.64], RZ ;  /* 0x000000ff08007986 */ /* 0x0003e4000c101d34 */
.L_x_160:
[----:B------:R-:W-:Y:S05]  /*87f0*/  BSYNC B1 ;  /* 0x0000000000017941 */ /* 0x000fea0003800000 */
.L_x_159:
[----:B------:R-:W-:Y:S04]  /*8800*/  BSSY B1, `(.L_x_161) ;  /* 0x000000f000017945 */ /* 0x000fe80003800000 */
[----:B------:R-:W-:Y:S05]  /*8810*/  @P1 BRA `(.L_x_162) ;  /* 0x0000000000341947 */ /* 0x000fea0003800000 */
[----:B01----:R-:W-:Y:S01]  /*8820*/  IADD3 R9, P0, R6, 0x60, RZ ;  /* 0x0000006006097810 */ /* 0x003fe20007f1e0ff */
        /* <DEDUP_REMOVED lines=12> */
.L_x_162:
[----:B------:R-:W-:Y:S05]  /*88f0*/  BSYNC B1 ;  /* 0x0000000000017941 */ /* 0x000fea0003800000 */
.L_x_161:
[----:B------:R-:W-:Y:S05]  /*8900*/  @P2 BRA `(.L_x_153) ;  /* 0x0000000000342947 */ /* 0x000fea0003800000 */
[----:B------:R-:W-:Y:S01]  /*8910*/  IADD3 R5, P0, R6, 0x90, RZ ;  /* 0x0000009006057810 */ /* 0x000fe20007f1e0ff */
        /* <DEDUP_REMOVED lines=12> */
.L_x_153:
[----:B------:R-:W-:Y:S05]  /*89e0*/  BSYNC B0 ;  /* 0x0000000000007941 */ /* 0x000fea0003800000 */
.L_x_144:
[----:B------:R-:W-:Y:S02]  /*89f0*/  ULDC UR4, c[0x0][0xc14] ;  /* 0x0003050000047ab9 */ /* 0x000fe40000000800 */
[----:B------:R-:W-:-:S13]  /*8a00*/  ISETP.GE.AND P0, PT, R31, UR4, PT ;  /* 0x000000041f007c0c */ /* 0x000fda000bf06270 */
[----:B------:R-:W-:Y:S05]  /*8a10*/  @!P0 BRA `(.L_x_163) ;  /* 0xffffff8000d88947 */ /* 0x000fea000383ffff */
[----:B------:R-:W-:Y:S05]  /*8a20*/  EXIT ;  /* 0x000000000000794d */ /* 0x000fea0003800000 */
.L_x_118:
[----:B------:R-:W-:-:S08]  /*8a30*/  NOP ;  /* 0x0000000000007918 */ /* 0x000fd00000000000 */
[----:B------:R-:W0:-:S00]  /*8a40*/  USETMAXREG.DEALLOC.CTAPOOL 0x20 ;  /* 0x00000020000079c8 */ /* 0x000e0000080e0500 */
[----:B0-----:R-:W2:Y:S01]  /*8a50*/  LDL.LU R2, [R1] ;  /* 0x0000000001027983 */ /* 0x001ea20000300800 */
[----:B------:R-:W-:-:S06]  /*8a60*/  LOP3.LUT R0, R0, 0x3, RZ, 0xc0, !PT ;  /* 0x0000000300007812 */ /* 0x000fcc00078ec0ff */
[----:B------:R-:W0:Y:S02]  /*8a70*/  SHFL.IDX PT, R0, R0, RZ, 0x1f ;  /* 0x00001fff00007589 */ /* 0x000e2400000e0000 */
[----:B0-----:R-:W-:Y:S01]  /*8a80*/  ISETP.NE.AND P0, PT, R0, RZ, PT ;  /* 0x000000ff0000720c */ /* 0x001fe20003f05270 */
[----:B------:R-:W-:Y:S01]  /*8a90*/  IMAD.MOV.U32 R0, RZ, RZ, RZ ;  /* 0x000000ffff007224 */ /* 0x000fe200078e00ff */
[----:B--2---:R-:W-:-:S11]  /*8aa0*/  LOP3.LUT R2, R2, 0xfffffffd, RZ, 0xc0, !PT ;  /* 0xfffffffd02027812 */ /* 0x004fd600078ec0ff */
[----:B------:R-:W-:-:S05]  /*8ab0*/  @P0 LOP3.LUT R2, R2, 0x2, RZ, 0xfc, !PT ;  /* 0x0000000202020812 */ /* 0x000fca00078efcff */
[----:B------:R0:W-:Y:S01]  /*8ac0*/  STL [R1], R2 ;  /* 0x0000000201007387 */ /* 0x0001e20000100800 */
[----:B------:R-:W-:Y:S05]  /*8ad0*/  @!P0 BRA `(.L_x_164) ;  /* 0x0000000000248947 */ /* 0x000fea0003800000 */
[----:B------:R-:W1:Y:S08]  /*8ae0*/  S2UR UR5, SR_CgaCtaId ;  /* 0x00000000000579c3 */ /* 0x000e700000008800 */
[----:B------:R-:W-:Y:S06]  /*8af0*/  BAR.SYNC.DEFER_BLOCKING 0x5, 0x200 ;  /* 0x0148000000007b1d */ /* 0x000fec0000010000 */
[----:B------:R-:W-:-:S02]  /*8b00*/  UMOV UR4, 0x400 ;  /* 0x0000040000047882 */ /* 0x000fc40000000000 */
[----:B-1----:R-:W-:-:S09]  /*8b10*/  ULEA UR4, UR5, UR4, 0x18 ;  /* 0x0000000405047291 */ /* 0x002fd2000f8ec03f */
[----:B------:R-:W1:Y:S02]  /*8b20*/  LDS.128 R24, [UR4+0x132d0] ;  /* 0x0132d004ff187984 */ /* 0x000e640008000c00 */
[----:B-1----:R-:W-:Y:S02]  /*8b30*/  R2UR UR51, R27 ;  /* 0x000000001b3372ca */ /* 0x002fe400000e0000 */
[----:B------:R-:W-:Y:S01]  /*8b40*/  R2UR UR38, R26 ;  /* 0x000000001a2672ca */ /* 0x000fe200000e0000 */
[----:B------:R-:W-:Y:S06]  /*8b50*/  BAR.ARV 0x4, 0x200 ;  /* 0x0108000000007b1d */ /* 0x000fec0000002000 */
[----:B------:R-:W-:Y:S08]  /*8b60*/  BRA `(.L_x_165) ;  /* 0x0000000800187947 */ /* 0x000ff00003800000 */
.L_x_164:
[----:B0-----:R-:W0:Y:S01]  /*8b70*/  S2R R2, SR_TID.X ;  /* 0x0000000000027919 */ /* 0x001e220000002100 */
[----:B------:R-:W-:Y:S01]  /*8b80*/  ULDC UR4, c[0x0][0xc14] ;  /* 0x0003050000047ab9 */ /* 0x000fe20000000800 */
[----:B------:R-:W1:Y:S01]  /*8b90*/  LDC R11, c[0x0][0xc10] ;  /* 0x00030400ff0b7b82 */ /* 0x000e620000000800 */
[----:B0-----:R-:W-:-:S04]  /*8ba0*/  LOP3.LUT R5, R2, 0x1f, RZ, 0xc0, !PT ;  /* 0x0000001f02057812 */ /* 0x001fc800078ec0ff */
[----:B------:R-:W-:-:S04]  /*8bb0*/  ISETP.NE.AND P0, PT, R5, 0x1f, PT ;  /* 0x0000001f0500780c */ /* 0x000fc80003f05270 */
[----:B------:R-:W-:-:S13]  /*8bc0*/  ISETP.GE.OR P1, PT, R5, UR4, !P0 ;  /* 0x0000000405007c0c */ /* 0x000fda000c726670 */
[----:B------:R-:W0:Y:S02]  /*8bd0*/  @!P1 LDC.64 R2, c[0x0][0xc58] ;  /* 0x00031600ff029b82 */ /* 0x000e240000000a00 */
[----:B0-----:R-:W-:-:S05]  /*8be0*/  @!P1 IMAD.WIDE.U32 R2, R5, 0x4, R2 ;  /* 0x0000000405029825 */ /* 0x001fca00078e0002 */
[----:B------:R-:W2:Y:S01]  /*8bf0*/  @!P1 LDG.E R0, desc[UR52][R2.64] ;  /* 0x0000003402009981 */ /* 0x000ea2000c1e1900 */
[C---:B------:R-:W-:Y:S01]  /*8c00*/  ISETP.NE.AND P1, PT, R5.reuse, RZ, PT ;  /* 0x000000ff0500720c */ /* 0x040fe20003f25270 */
[----:B------:R-:W-:Y:S01]  /*8c10*/  UMOV UR51, URZ ;  /* 0x0000003f00337c82 */ /* 0x000fe20008000000 */
[C---:B------:R-:W-:Y:S01]  /*8c20*/  ISETP.GE.U32.AND P2, PT, R5.reuse, 0x2, PT ;  /* 0x000000020500780c */ /* 0x040fe20003f46070 */
[----:B------:R-:W-:Y:S01]  /*8c30*/  IMAD.MOV.U32 R24, RZ, RZ, RZ ;  /* 0x000000ffff187224 */ /* 0x000fe200078e00ff */
[C---:B------:R-:W-:Y:S02]  /*8c40*/  ISETP.GE.U32.AND P3, PT, R5.reuse, 0x4, PT ;  /* 0x000000040500780c */ /* 0x040fe40003f66070 */
[C---:B------:R-:W-:Y:S02]  /*8c50*/  ISETP.GE.U32.AND P4, PT, R5.reuse, 0x8, PT ;  /* 0x000000080500780c */ /* 0x040fe40003f86070 */
[----:B------:R-:W-:Y:S01]  /*8c60*/  ISETP.GE.U32.AND P5, PT, R5, 0x10, PT ;  /* 0x000000100500780c */ /* 0x000fe20003fa6070 */
[----:B--2---:R-:W0:Y:S02]  /*8c70*/  SHFL.UP PT, R4, R0, 0x1, RZ ;  /* 0x0420000000047989 */ /* 0x004e2400000e00ff */
[----:B0-----:R-:W-:-:S05]  /*8c80*/  SEL R7, R4, RZ, P1 ;  /* 0x000000ff04077207 */ /* 0x001fca0000800000 */
[----:B------:R-:W-:-:S05]  /*8c90*/  IMAD.IADD R7, R0, 0x1, R7 ;  /* 0x0000000100077824 */ /* 0x000fca00078e0207 */
[----:B------:R-:W0:Y:S02]  /*8ca0*/  SHFL.UP PT, R4, R7, 0x2, RZ ;  /* 0x0440000007047989 */ /* 0x000e2400000e00ff */
        /* <DEDUP_REMOVED lines=10> */
[----:B------:R-:W-:Y:S02]  /*8d50*/  IMAD.IADD R6, R2, 0x1, R7 ;  /* 0x0000000102067824 */ /* 0x000fe400078e0207 */
[----:B------:R-:W0:Y:S03]  /*8d60*/  S2R R7, SR_CTAID.X ;  /* 0x0000000000077919 */ /* 0x000e260000002500 */
[----:B------:R-:W1:Y:S02]  /*8d70*/  SHFL.IDX PT, R4, R6, 0x1f, 0x1f ;  /* 0x03e01f0006047f89 */ /* 0x000e6400000e0000 */
[----:B-1----:R-:W-:-:S04]  /*8d80*/  IMAD R4, R4, R11, RZ ;  /* 0x0000000b04047224 */ /* 0x002fc800078e02ff */
[----:B------:R-:W-:Y:S01]  /*8d90*/  IMAD.MOV.U32 R3, RZ, RZ, R4 ;  /* 0x000000ffff037224 */ /* 0x000fe200078e0004 */
[----:B0-----:R-:W-:-:S13]  /*8da0*/  ISETP.GT.AND P6, PT, R4, R7, PT ;  /* 0x000000070400720c */ /* 0x001fda0003fc4270 */
[----:B------:R-:W-:Y:S05]  /*8db0*/  @P6 BRA `(.L_x_166) ;  /* 0x0000000000a06947 */ /* 0x000fea0003800000 */
[----:B------:R-:W-:Y:S01]  /*8dc0*/  IMAD.MOV.U32 R4, RZ, RZ, R3 ;  /* 0x000000ffff047224 */ /* 0x000fe200078e0003 */
[----:B------:R-:W-:Y:S01]  /*8dd0*/  UMOV UR51, URZ ;  /* 0x0000003f00337c82 */ /* 0x000fe20008000000 */
[----:B------:R-:W-:Y:S01]  /*8de0*/  ULDC UR6, c[0x0][0xc14] ;  /* 0x0003050000067ab9 */ /* 0x000fe20000000800 */
[----:B------:R-:W-:-:S05]  /*8df0*/  ULDC UR5, c[0x0][0xc14] ;  /* 0x0003050000057ab9 */ /* 0x000fca0000000800 */
.L_x_170:
[----:B------:R-:W-:-:S03]  /*8e00*/  UIADD3 UR4, UR51, 0x1f, URZ ;  /* 0x0000001f33047890 */ /* 0x000fc6000fffe03f */
[----:B------:R-:W-:Y:S01]  /*8e10*/  UMOV UR51, UR5 ;  /* 0x0000000500337c82 */ /* 0x000fe20008000000 */
[----:B------:R-:W-:-:S06]  /*8e20*/  UISETP.GE.AND UP0, UPT, UR4, UR6, UPT ;  /* 0x000000060400728c */ /* 0x000fcc000bf06270 */
[----:B------:R-:W-:-:S13]  /*8e30*/  PLOP3.LUT P6, PT, PT, PT, UP0, 0x40, 0x0 ;  /* 0x000000000000781c */ /* 0x000fda0003fce808 */
[----:B------:R-:W-:Y:S05]  /*8e40*/  @!P6 BRA `(.L_x_167) ;  /* 0x000000040034e947 */ /* 0x000fea0003800000 */
[----:B------:R-:W-:Y:S01]  /*8e50*/  UMOV UR51, UR4 ;  /* 0x0000000400337c82 */ /* 0x000fe20008000000 */
[----:B------:R-:W-:Y:S01]  /*8e60*/  BSSY B0, `(.L_x_168) ;  /* 0x0000008000007945 */ /* 0x000fe20003800000 */
[----:B------:R-:W-:Y:S02]  /*8e70*/  VIADD R9, R5, UR51 ;  /* 0x0000003305097c36 */ /* 0x000fe40008000000 */
[----:B------:R-:W-:-:S03]  /*8e80*/  IMAD.MOV.U32 R0, RZ, RZ, RZ ;  /* 0x000000ffff007224 */ /* 0x000fc600078e00ff */
[----:B------:R-:W-:-:S13]  /*8e90*/  ISETP.GE.OR P6, PT, R9, UR6, !P0 ;  /* 0x0000000609007c0c */ /* 0x000fda000c7c6670 */
[----:B------:R-:W-:Y:S05]  /*8ea0*/  @P6 BRA `(.L_x_169) ;  /* 0x00000000000c6947 */ /* 0x000fea0003800000 */
[----:B------:R-:W0:Y:S02]  /*8eb0*/  LDC.64 R2, c[0x0][0xc58] ;  /* 0x00031600ff027b82 */ /* 0x000e240000000a00 */
[----:B0-----:R-:W-:-:S05]  /*8ec0*/  IMAD.WIDE R2, R9, 0x4, R2 ;  /* 0x0000000409027825 */ /* 0x001fca00078e0202 */
[----:B------:R0:W5:Y:S02]  /*8ed0*/  LDG.E R0, desc[UR52][R2.64] ;  /* 0x0000003402007981 */ /* 0x000164000c1e1900 */
.L_x_169:
[----:B------:R-:W-:Y:S05]  /*8ee0*/  BSYNC B0 ;  /* 0x0000000000007941 */ /* 0x000fea0003800000 */
.L_x_168:
[----:B0----5:R-:W0:Y:S02]  /*8ef0*/  SHFL.UP PT, R2, R0, 0x1, RZ ;  /* 0x0420000000027989 */ /* 0x021e2400000e00ff */
        /* <DEDUP_REMOVED lines=14> */
[----:B------:R-:W0:Y:S03]  /*8fe0*/  LDC R11, c[0x0][0xc10] ;  /* 0x00030400ff0b7b82 */ /* 0x000e260000000800 */
[----:B------:R-:W0:Y:S02]  /*8ff0*/  SHFL.IDX PT, R3, R6, 0x1f, 0x1f ;  /* 0x03e01f0006037f89 */ /* 0x000e2400000e0000 */
[----:B0-----:R-:W-:-:S04]  /*9000*/  IMAD R3, R3, R11, RZ ;  /* 0x0000000b03037224 */ /* 0x001fc800078e02ff */
[----:B------:R-:W-:-:S05]  /*9010*/  IMAD.IADD R4, R3, 0x1, R4 ;  /* 0x0000000103047824 */ /* 0x000fca00078e0204 */
[----:B------:R-:W-:-:S13]  /*9020*/  ISETP.GT.AND P6, PT, R4, R7, PT ;  /* 0x000000070400720c */ /* 0x000fda0003fc4270 */
[----:B------:R-:W-:Y:S05]  /*9030*/  @!P6 BRA `(.L_x_170) ;  /* 0xfffffffc0070e947 */ /* 0x000fea000383ffff */
.L_x_166:
[----:B------:R-:W-:-:S04]  /*9040*/  IMAD.IADD R9, R4, 0x1, -R3 ;  /* 0x0000000104097824 */ /* 0x000fc800078e0a03 */
[----:B------:R-:W-:-:S05]  /*9050*/  IMAD R2, R6, R11, R9 ;  /* 0x0000000b06027224 */ /* 0x000fca00078e0209 */
[----:B------:R-:W-:-:S13]  /*9060*/  ISETP.GT.AND P0, PT, R2, R7, PT ;  /* 0x000000070200720c */ /* 0x000fda0003f04270 */
[----:B------:R-:W-:Y:S02]  /*9070*/  VOTEU.ANY UR5, UPT, !P0 ;  /* 0x0000000000057886 */ /* 0x000fe400040e0100 */
[----:B------:R-:W-:Y:S02]  /*9080*/  UPOPC UR4, UR5 ;  /* 0x00000005000472bf */ /* 0x000fe40008000000 */
[----:B------:R-:W-:-:S04]  /*9090*/  ISETP.NE.AND P0, PT, RZ, UR5, PT ;  /* 0x00000005ff007c0c */ /* 0x000fc8000bf05270 */
[----:B------:R-:W-:-:S05]  /*90a0*/  IMAD.U32 R13, RZ, RZ, UR4 ;  /* 0x00000004ff0d7e24 */ /* 0x000fca000f8e00ff */
[----:B------:R-:W0:Y:S02]  /*90b0*/  SHFL.IDX PT, R0, R0, R13, 0x1f ;  /* 0x00001f0d00007589 */ /* 0x000e2400000e0000 */
[----:B0-----:R-:W-:-:S04]  /*90c0*/  IABS R4, R0 ;  /* 0x0000000000047213 */ /* 0x001fc80000000000 */
[----:B------:R-:W0:Y:S08]  /*90d0*/  I2F.RP R8, R4 ;  /* 0x0000000400087306 */ /* 0x000e300000209400 */
[----:B0-----:R-:W0:Y:S02]  /*90e0*/  MUFU.RCP R8, R8 ;  /* 0x0000000800087308 */ /* 0x001e240000001000 */
[----:B0-----:R-:W-:-:S06]  /*90f0*/  VIADD R2, R8, 0xffffffe ;  /* 0x0ffffffe08027836 */ /* 0x001fcc0000000000 */
[----:B------:R0:W1:Y:S01]  /*9100*/  F2I.FTZ.U32.TRUNC.NTZ R3, R2 ;  /* 0x0000000200037305 */ /* 0x000062000021f000 */
[----:B------:R-:W-:Y:S05]  /*9110*/  @!P0 BRA `(.L_x_171) ;  /* 0x00000000000c8947 */ /* 0x000fea0003800000 */
[----:B------:R-:W-:-:S06]  /*9120*/  UIADD3 UR5, UR4, -0x1, URZ ;  /* 0xffffffff04057890 */ /* 0x000fcc000fffe03f */
[----:B------:R-:W-:-:S05]  /*9130*/  IMAD.U32 R13, RZ, RZ, UR5 ;  /* 0x00000005ff0d7e24 */ /* 0x000fca000f8e00ff */
[----:B------:R2:W3:Y:S02]  /*9140*/  SHFL.IDX PT, R24, R6, R13, 0x1f ;  /* 0x00001f0d06187589 */ /* 0x0004e400000e0000 */
.L_x_171:
[----:B01----:R-:W-:Y:S01]  /*9150*/  IMAD.MOV R2, RZ, RZ, -R3 ;  /* 0x000000ffff027224 */ /* 0x003fe200078e0a03 */
[----:B------:R-:W-:Y:S01]  /*9160*/  UIADD3 UR51, UR4, UR51, URZ ;  /* 0x0000003304337290 */ /* 0x000fe2000fffe03f */
[----:B---3--:R-:W-:Y:S02]  /*9170*/  IMAD R24, R24, R11, R9 ;  /* 0x0000000b18187224 */ /* 0x008fe400078e0209 */
[----:B------:R-:W-:Y:S01]  /*9180*/  IMAD.MOV.U32 R11, RZ, RZ, R2 ;  /* 0x000000ffff0b7224 */ /* 0x000fe200078e0002 */
[----:B------:R-:W-:Y:S01]  /*9190*/  IABS R2, R0 ;  /* 0x0000000000027213 */ /* 0x000fe20000000000 */
[----:B------:R-:W-:Y:S02]  /*91a0*/  IMAD.IADD R9, R7, 0x1, -R24 ;  /* 0x0000000107097824 */ /* 0x000fe400078e0a18 */
[----:B------:R-:W-:Y:S02]  /*91b0*/  IMAD R7, R11, R4, RZ ;  /* 0x000000040b077224 */ /* 0x000fe400078e02ff */
[----:B------:R-:W-:Y:S01]  /*91c0*/  IMAD.MOV R8, RZ, RZ, -R2 ;  /* 0x000000ffff087224 */ /* 0x000fe200078e0a02 */
[----:B--2---:R-:W-:Y:S01]  /*91d0*/  IABS R6, R9 ;  /* 0x0000000900067213 */ /* 0x004fe20000000000 */
[----:B------:R-:W-:-:S04]  /*91e0*/  IMAD.MOV.U32 R2, RZ, RZ, RZ ;  /* 0x000000ffff027224 */ /* 0x000fc800078e00ff */
[----:B------:R-:W-:-:S04]  /*91f0*/  IMAD.HI.U32 R2, R3, R7, R2 ;  /* 0x0000000703027227 */ /* 0x000fc800078e0002 */
[----:B------:R-:W-:Y:S02]  /*9200*/  IMAD.MOV.U32 R3, RZ, RZ, R6 ;  /* 0x000000ffff037224 */ /* 0x000fe400078e0006 */
[----:B------:R-:W-:Y:S02]  /*9210*/  IMAD.MOV.U32 R6, RZ, RZ, R8 ;  /* 0x000000ffff067224 */ /* 0x000fe400078e0008 */
[----:B------:R-:W-:-:S04]  /*9220*/  IMAD.HI.U32 R2, R2, R3, RZ ;  /* 0x0000000302027227 */ /* 0x000fc800078e00ff */
[----:B------:R-:W-:-:S05]  /*9230*/  IMAD R3, R2, R6, R3 ;  /* 0x0000000602037224 */ /* 0x000fca00078e0203 */
[----:B------:R-:W-:-:S13]  /*9240*/  ISETP.GT.U32.AND P1, PT, R4, R3, PT ;  /* 0x000000030400720c */ /* 0x000fda0003f24070 */
[----:B------:R-:W-:Y:S02]  /*9250*/  @!P1 IMAD.IADD R3, R3, 0x1, -R4 ;  /* 0x0000000103039824 */ /* 0x000fe400078e0a04 */
[----:B------:R-:W-:Y:S01]  /*9260*/  @!P1 VIADD R2, R2, 0x1 ;  /* 0x0000000102029836 */ /* 0x000fe20000000000 */
[----:B------:R-:W-:Y:S02]  /*9270*/  ISETP.NE.AND P1, PT, R0, RZ, PT ;  /* 0x000000ff0000720c */ /* 0x000fe40003f25270 */
[----:B------:R-:W-:Y:S02]  /*9280*/  ISETP.GE.U32.AND P0, PT, R3, R4, PT ;  /* 0x000000040300720c */ /* 0x000fe40003f06070 */
[----:B------:R-:W-:-:S04]  /*9290*/  LOP3.LUT R3, R9, R0, RZ, 0x3c, !PT ;  /* 0x0000000009037212 */ /* 0x000fc800078e3cff */
[----:B------:R-:W-:-:S07]  /*92a0*/  ISETP.GE.AND P2, PT, R3, RZ, PT ;  /* 0x000000ff0300720c */ /* 0x000fce0003f46270 */
[----:B------:R-:W-:-:S06]  /*92b0*/  @P0 VIADD R2, R2, 0x1 ;  /* 0x0000000102020836 */ /* 0x000fcc0000000000 */
[----:B------:R-:W-:Y:S01]  /*92c0*/  @!P2 IMAD.MOV R2, RZ, RZ, -R2 ;  /* 0x000000ffff02a224 */ /* 0x000fe200078e0a02 */
[----:B------:R-:W-:-:S04]  /*92d0*/  @!P1 LOP3.LUT R2, RZ, R0, RZ, 0x33, !PT ;  /* 0x00000000ff029212 */ /* 0x000fc800078e33ff */
[----:B------:R-:W-:Y:S01]  /*92e0*/  R2UR UR38, R2 ;  /* 0x00000000022672ca */ /* 0x000fe200000e0000 */
[----:B------:R-:W-:-:S04]  /*92f0*/  IMAD.MOV R25, RZ, RZ, -R2 ;  /* 0x000000ffff197224 */ /* 0x000fc800078e0a02 */
[----:B------:R-:W-:Y:S01]  /*9300*/  IMAD R25, R0, R25, R9 ;  /* 0x0000001900197224 */ /* 0x000fe200078e0209 */
[----:B------:R-:W-:Y:S09]  /*9310*/  BRA `(.L_x_172) ;  /* 0x00000000000c7947 */ /* 0x000ff20003800000 */
.L_x_167:
[----:B------:R-:W-:Y:S01]  /*9320*/  IMAD.MOV.U32 R24, RZ, RZ, R7 ;  /* 0x000000ffff187224 */ /* 0x000fe200078e0007 */
[----:B------:R-:W-:Y:S01]  /*9330*/  UMOV UR38, URZ ;  /* 0x0000003f00267c82 */ /* 0x000fe20008000000 */
[----:B------:R-:W-:-:S07]  /*9340*/  IMAD.MOV.U32 R25, RZ, RZ, RZ ;  /* 0x000000ffff197224 */ /* 0x000fce00078e00ff */
.L_x_172:
[----:B------:R-:W-:Y:S01]  /*9350*/  ISETP.NE.AND P0, PT, R5, RZ, PT ;  /* 0x000000ff0500720c */ /* 0x000fe20003f05270 */
[----:B------:R-:W-:Y:S02]  /*9360*/  IMAD.U32 R26, RZ, RZ, UR38 ;  /* 0x00000026ff1a7e24 */ /* 0x000fe4000f8e00ff */
[----:B------:R-:W-:-:S10]  /*9370*/  IMAD.U32 R27, RZ, RZ, UR51 ;  /* 0x00000033ff1b7e24 */ /* 0x000fd4000f8e00ff */
[----:B------:R-:W0:Y:S01]  /*9380*/  @!P0 S2R R3, SR_CgaCtaId ;  /* 0x0000000000038919 */ /* 0x000e220000008800 */
[----:B------:R-:W-:-:S04]  /*9390*/  @!P0 MOV R0, 0x400 ;  /* 0x0000040000008802 */ /* 0x000fc80000000f00 */
[----:B0-----:R-:W-:-:S05]  /*93a0*/  @!P0 LEA R0, R3, R0, 0x18 ;  /* 0x0000000003008211 */ /* 0x001fca00078ec0ff */
[----:B------:R0:W-:Y:S01]  /*93b0*/  @!P0 STS.128 [R0+0x132d0], R24 ;  /* 0x0132d01800008388 */ /* 0x0001e20000000c00 */
[----:B------:R-:W-:Y:S06]  /*93c0*/  BAR.ARV 0x5, 0x200 ;  /* 0x0148000000007b1d */ /* 0x000fec0000002000 */
.L_x_165:
[----:B------:R-:W-:Y:S01]  /*93d0*/  ULDC UR4, c[0x0][0xc14] ;  /* 0x0003050000047ab9 */ /* 0x000fe20000000800 */
[----:B------:R-:W-:Y:S01]  /*93e0*/  IMAD.MOV.U32 R17, RZ, RZ, 0x1 ;  /* 0x00000001ff117424 */ /* 0x000fe200078e00ff */
[----:B------:R-:W-:Y:S01]  /*93f0*/  UISETP.GE.AND UP0, UPT, UR51, UR4, UPT ;  /* 0x000000043300728c */ /* 0x000fe2000bf06270 */
[----:B------:R-:W-:Y:S02]  /*9400*/  IMAD.MOV.U32 R28, RZ, RZ, RZ ;  /* 0x000000ffff1c7224 */ /* 0x000fe400078e00ff */
[----:B------:R-:W-:-:S03]  /*9410*/  IMAD.MOV.U32 R16, RZ, RZ, RZ ;  /* 0x000000ffff107224 */ /* 0x000fc600078e00ff */
[----:B------:R-:W-:-:S13]  /*9420*/  PLOP3.LUT P0, PT, PT, PT, UP0, 0x80, 0x0 ;  /* 0x000000000000781c */ /* 0x000fda0003f0f008 */
[----:B------:R-:W-:Y:S05]  /*9430*/  @P0 BRA `(.L_x_173) ;  /* 0x0000003000040947 */ /* 0x000fea0003800000 */
[----:B0-----:R-:W0:Y:S01]  /*9440*/  S2R R0, SR_TID.X ;  /* 0x0000000000007919 */ /* 0x001e220000002100 */
[----:B------:R-:W-:Y:S01]  /*9450*/  IMAD.MOV.U32 R17, RZ, RZ, 0x1 ;  /* 0x00000001ff117424 */ /* 0x000fe200078e00ff */
[----:B------:R-:W-:Y:S01]  /*9460*/  ULOP3.LUT UR41, UR48, 0x1, URZ, 0xfc, !UPT ;  /* 0x0000000130297892 */ /* 0x000fe2000f8efc3f */
[----:B------:R-:W-:Y:S01]  /*9470*/  IMAD.MOV.U32 R16, RZ, RZ, RZ ;  /* 0x000000ffff107224 */ /* 0x000fe200078e00ff */
[----:B------:R-:W1:Y:S01]  /*9480*/  S2R R6, SR_TID.X ;  /* 0x0000000000067919 */ /* 0x000e620000002100 */
[----:B------:R-:W-:Y:S01]  /*9490*/  IMAD.MOV.U32 R28, RZ, RZ, RZ ;  /* 0x000000ffff1c7224 */ /* 0x000fe200078e00ff */
[----:B------:R-:W-:Y:S01]  /*94a0*/  ULOP3.LUT UR50, UR48, 0x2, URZ, 0xfc, !UPT ;  /* 0x0000000230327892 */ /* 0x000fe2000f8efc3f */
[----:B------:R-:W-:Y:S01]  /*94b0*/  ULDC UR49, c[0x0][0xc] ;  /* 0x0000030000317ab9 */ /* 0x000fe20000000800 */
[----:B------:R-:W-:Y:S01]  /*94c0*/  ULDC.64 UR54, c[0x0][0x198] ;  /* 0x0000660000367ab9 */ /* 0x000fe20000000a00 */
[----:B0-----:R-:W-:Y:S01]  /*94d0*/  LOP3.LUT R0, R0, 0x7f, RZ, 0xc0, !PT ;  /* 0x0000007f00007812 */ /* 0x001fe200078ec0ff */
[----:B-1----:R-:W-:Y:S01]  /*94e0*/  IMAD.SHL.U32 R23, R6, 0x40, RZ ;  /* 0x0000004006177824 */ /* 0x002fe200078e00ff */
[----:B------:R-:W-:-:S03]  /*94f0*/  SHF.R.U32.HI R3, RZ, 0x1, R6 ;  /* 0x00000001ff037819 */ /* 0x000fc60000011606 */
[----:B------:R-:W-:Y:S01]  /*9500*/  IMAD.SHL.U32 R4, R0, 0x10, RZ ;  /* 0x0000001000047824 */ /* 0x000fe200078e00ff */
[C---:B------:R-:W-:Y:S01]  /*9510*/  LOP3.LUT R29, R6.reuse, 0x1f, RZ, 0xc0, !PT ;  /* 0x0000001f061d7812 */ /* 0x040fe200078ec0ff */
[C---:B------:R-:W-:Y:S01]  /*9520*/  IMAD.SHL.U32 R2, R6.reuse, 0x20, RZ ;  /* 0x0000002006027824 */ /* 0x040fe200078e00ff */
[----:B------:R-:W-:Y:S01]  /*9530*/  LOP3.LUT R0, R23, 0x180, RZ, 0xc0, !PT ;  /* 0x0000018017007812 */ /* 0x000fe200078ec0ff */
[----:B------:R-:W-:Y:S01]  /*9540*/  IMAD.SHL.U32 R7, R6, 0x4, RZ ;  /* 0x0000000406077824 */ /* 0x000fe200078e00ff */
[----:B------:R-:W-:Y:S02]  /*9550*/  LOP3.LUT R5, R4, 0x600, RZ, 0xc0, !PT ;  /* 0x0000060004057812 */ /* 0x000fe400078ec0ff */
[----:B------:R-:W-:Y:S02]  /*9560*/  LOP3.LUT R4, R2, 0x80, RZ, 0xc0, !PT ;  /* 0x0000008002047812 */ /* 0x000fe400078ec0ff */
[----:B------:R-:W-:Y:S01]  /*9570*/  LOP3.LUT R0, R0, 0x30, R3, 0xf8, !PT ;  /* 0x0000003000007812 */ /* 0x000fe200078ef803 */
[----:B------:R-:W-:Y:S01]  /*9580*/  IMAD.SHL.U32 R3, R6, 0x8, RZ ;  /* 0x0000000806037824 */ /* 0x000fe200078e00ff */
[----:B------:R-:W-:-:S02]  /*9590*/  LOP3.LUT R4, R4, 0x10, R6, 0xf8, !PT ;  /* 0x0000001004047812 */ /* 0x000fc400078ef806 */
[--C-:B------:R-:W-:Y:S02]  /*95a0*/  LOP3.LUT R5, R5, 0x60, R2.reuse, 0xf8, !PT ;  /* 0x0000006005057812 */ /* 0x100fe400078ef802 */
[----:B------:R-:W-:Y:S02]  /*95b0*/  LOP3.LUT R0, R0, 0x30, R3, 0x78, !PT ;  /* 0x0000003000007812 */ /* 0x000fe400078e7803 */
[----:B------:R-:W-:Y:S02]  /*95c0*/  LOP3.LUT R4, R4, 0x10, R7, 0x78, !PT ;  /* 0x0000001004047812 */ /* 0x000fe400078e7807 */
[----:B------:R-:W-:Y:S02]  /*95d0*/  LOP3.LUT R5, R5, 0x100, R2, 0xf8, !PT ;  /* 0x0000010005057812 */ /* 0x000fe400078ef802 */
[----:B------:R-:W-:Y:S02]  /*95e0*/  LOP3.LUT R23, R0, 0x640, R23, 0xf8, !PT ;  /* 0x0000064000177812 */ /* 0x000fe400078ef817 */
[----:B------:R-:W-:-:S07]  /*95f0*/  LOP3.LUT R22, R5, R4, RZ, 0xfc, !PT ;  /* 0x0000000405167212 */ /* 0x000fce00078efcff */
.L_x_231:
[----:B------:R-:W-:Y:S01]  /*9600*/  ULDC.64 UR4, c[0x0][0xc60] ;  /* 0x0003180000047ab9 */ /* 0x000fe20000000a00 */
[----:B------:R-:W-:Y:S01]  /*9610*/  ULDC.64 UR6, c[0x0][0xa20] ;  /* 0x0002880000067ab9 */ /* 0x000fe20000000a00 */
[----:B------:R-:W-:Y:S01]  /*9620*/  UIMAD.WIDE UR4, UR51, 0x4, UR4 ;  /* 0x00000004330478a5 */ /* 0x000fe2000f8e0204 */
[----:B------:R-:W-:Y:S01]  /*9630*/  ULDC.64 UR8, c[0x0][0xa00] ;  /* 0x0002800000087ab9 */ /* 0x000fe20000000a00 */
[----:B------:R-:W-:Y:S01]  /*9640*/  ULDC.64 UR10, c[0x0][0xa08] ;  /* 0x00028200000a7ab9 */ /* 0x000fe20000000a00 */
[----:B------:R-:W-:Y:S01]  /*9650*/  IMAD.MOV.U32 R19, RZ, RZ, RZ ;  /* 0x000000ffff137224 */ /* 0x000fe200078e00ff */
[----:B------:R-:W-:Y:S02]  /*9660*/  ULDC UR43, c[0x0][0x2e0] ;  /* 0x0000b800002b7ab9 */ /* 0x000fe40000000800 */
[----:B------:R-:W-:Y:S02]  /*9670*/  IMAD.U32 R2, RZ, RZ, UR4 ;  /* 0x00000004ff027e24 */ /* 0x000fe4000f8e00ff */
[----:B0-----:R-:W-:Y:S01]  /*9680*/  IMAD.U32 R3, RZ, RZ, UR5 ;  /* 0x00000005ff037e24 */ /* 0x001fe2000f8e00ff */
[----:B------:R-:W-:-:S04]  /*9690*/  ULDC.64 UR4, c[0x0][0xa28] ;  /* 0x00028a0000047ab9 */ /* 0x000fc80000000a00 */
[----:B------:R-:W2:Y:S01]  /*96a0*/  LDG.E R2, desc[UR52][R2.64] ;  /* 0x0000003402027981 */ /* 0x000ea2000c1e1900 */
[----:B------:R-:W-:Y:S02]  /*96b0*/  UISETP.NE.U32.AND UP0, UPT, UR4, URZ, UPT ;  /* 0x0000003f0400728c */ /* 0x000fe4000bf05070 */
[----:B------:R-:W-:Y:S02]  /*96c0*/  UISETP.NE.U32.AND UP1, UPT, UR6, URZ, UPT ;  /* 0x0000003f0600728c */ /* 0x000fe4000bf25070 */
[----:B------:R-:W-:Y:S02]  /*96d0*/  UISETP.NE.AND.EX UP0, UPT, UR5, URZ, UPT, UP0 ;  /* 0x0000003f0500728c */ /* 0x000fe4000bf05300 */
[----:B------:R-:W-:Y:S02]  /*96e0*/  UISETP.NE.U32.AND UP2, UPT, UR8, URZ, UPT ;  /* 0x0000003f0800728c */ /* 0x000fe4000bf45070 */
[----:B------:R-:W-:Y:S02]  /*96f0*/  UISETP.NE.AND.EX UP1, UPT, UR7, URZ, UPT, UP1 ;  /* 0x0000003f0700728c */ /* 0x000fe4000bf25310 */
[----:B------:R-:W-:Y:S01]  /*9700*/  UISETP.NE.AND.EX UP2, UPT, UR9, URZ, UPT, UP2 ;  /* 0x0000003f0900728c */ /* 0x000fe2000bf45320 */
[----:B------:R-:W-:-:S03]  /*9710*/  PLOP3.LUT P1, PT, PT, PT, UP0, 0x80, 0x0 ;  /* 0x000000000000781c */ /* 0x000fc60003f2f008 */
[----:B------:R-:W-:Y:S02]  /*9720*/  PLOP3.LUT P3, PT, PT, PT, UP1, 0x80, 0x0 ;  /* 0x000000000000781c */ /* 0x000fe40003f6f018 */
[----:B------:R-:W-:Y:S02]  /*9730*/  ISETP.NE.U32.AND P0, PT, RZ, UR10, PT ;  /* 0x0000000aff007c0c */ /* 0x000fe4000bf05070 */
[----:B------:R-:W-:Y:S02]  /*9740*/  PLOP3.LUT P2, PT, PT, PT, UP2, 0x80, 0x0 ;  /* 0x000000000000781c */ /* 0x000fe40003f4f028 */
[----:B------:R-:W-:Y:S02]  /*9750*/  ISETP.NE.AND.EX P0, PT, RZ, UR11, PT, P0 ;  /* 0x0000000bff007c0c */ /* 0x000fe4000bf05300 */
[----:B--2---:R-:W-:-:S13]  /*9760*/  R2UR UR47, R2 ;  /* 0x00000000022f72ca */ /* 0x004fda00000e0000 */
[----:B------:R-:W-:Y:S02]  /*9770*/  USHF.R.S32.HI UR12, URZ, 0x1f, UR47 ;  /* 0x0000001f3f0c7899 */ /* 0x000fe4000801142f */
[----:B------:R-:W-:Y:S02]  /*9780*/  @UP0 ULEA UR4, UP3, UR47, UR4, 0x2 ;  /* 0x000000042f040291 */ /* 0x000fe4000f86103f */
[----:B------:R-:W-:Y:S02]  /*9790*/  USHF.L.U32 UR45, UR47, 0x2, URZ ;  /* 0x000000022f2d7899 */ /* 0x000fe4000800063f */
[----:B------:R-:W-:Y:S02]  /*97a0*/  @UP0 ULEA.HI.X UR5, UR47, UR5, UR12, 0x2, UP3 ;  /* 0x000000052f050291 */ /* 0x000fe400098f140c */
[----:B------:R-:W-:Y:S01]  /*97b0*/  USHF.L.U64.HI UR46, UR47, 0x2, UR12 ;  /* 0x000000022f2e7899 */ /* 0x000fe2000801020c */
[----:B------:R-:W-:Y:S01]  /*97c0*/  IMAD.U32 R2, RZ, RZ, UR4 ;  /* 0x00000004ff027e24 */ /* 0x000fe2000f8e00ff */
[----:B------:R-:W-:-:S02]  /*97d0*/  @UP1 UIADD3 UR6, UP3, UR45, UR6, URZ ;  /* 0x000000062d061290 */ /* 0x000fc4000ff7e03f */
[----:B------:R-:W-:Y:S01]  /*97e0*/  @UP2 ULEA UR4, UP0, UR47, UR8, 0x2 ;  /* 0x000000082f042291 */ /* 0x000fe2000f80103f */
[----:B------:R-:W-:Y:S01]  /*97f0*/  IMAD.U32 R3, RZ, RZ, UR5 ;  /* 0x00000005ff037e24 */ /* 0x000fe2000f8e00ff */
[----:B------:R-:W-:Y:S02]  /*9800*/  @UP1 UIADD3.X UR7, UR46, UR7, URZ, UP3, !UPT ;  /* 0x000000072e071290 */ /* 0x000fe40009ffe43f */
[----:B------:R-:W-:Y:S02]  /*9810*/  @UP2 ULEA.HI.X UR5, UR47, UR9, UR12, 0x2, UP0 ;  /* 0x000000092f052291 */ /* 0x000fe400080f140c */
[----:B------:R-:W-:Y:S01]  /*9820*/  UIADD3 UR8, UP0, UR45, UR10, URZ ;  /* 0x0000000a2d087290 */ /* 0x000fe2000ff1e03f */
[----:B------:R0:W2:Y:S01]  /*9830*/  @P1 LDG.E R0, desc[UR52][R2.64] ;  /* 0x0000003402001981 */ /* 0x0000a2000c1e1900 */
[----:B------:R-:W-:Y:S02]  /*9840*/  IMAD.U32 R4, RZ, RZ, UR4 ;  /* 0x00000004ff047e24 */ /* 0x000fe4000f8e00ff */
[----:B------:R-:W-:Y:S01]  /*9850*/  IMAD.U32 R5, RZ, RZ, UR5 ;  /* 0x00000005ff057e24 */ /* 0x000fe2000f8e00ff */
[----:B------:R-:W-:-:S04]  /*9860*/  ULDC.64 UR4, c[0x0][0x3f8] ;  /* 0x0000fe0000047ab9 */ /* 0x000fc80000000a00 */
[----:B------:R-:W5:Y:S01]  /*9870*/  @P2 LDG.E R19, desc[UR52][R4.64] ;  /* 0x0000003404132981 */ /* 0x000f62000c1e1900 */
[----:B0-----:R-:W-:Y:S01]  /*9880*/  IMAD.U32 R2, RZ, RZ, UR6 ;  /* 0x00000006ff027e24 */ /* 0x001fe2000f8e00ff */
[----:B------:R-:W-:Y:S01]  /*9890*/  UIADD3.X UR6, UR46, UR11, URZ, UP0, !UPT ;  /* 0x0000000b2e067290 */ /* 0x000fe200087fe43f */
[----:B------:R-:W-:-:S05]  /*98a0*/  IMAD.U32 R3, RZ, RZ, UR7 ;  /* 0x00000007ff037e24 */ /* 0x000fca000f8e00ff */
[----:B------:R0:W3:Y:S02]  /*98b0*/  @P3 LDG.E R7, desc[UR52][R2.64] ;  /* 0x0000003402073981 */ /* 0x0000e4000c1e1900 */
[----:B0-----:R-:W-:Y:S02]  /*98c0*/  IMAD.U32 R2, RZ, RZ, UR8 ;  /* 0x00000008ff027e24 */ /* 0x001fe4000f8e00ff */
[----:B------:R-:W-:-:S05]  /*98d0*/  IMAD.U32 R3, RZ, RZ, UR6 ;  /* 0x00000006ff037e24 */ /* 0x000fca000f8e00ff */
[----:B------:R0:W5:Y:S01]  /*98e0*/  @P0 LDG.E R6, desc[UR52][R2.64] ;  /* 0x0000003402060981 */ /* 0x000162000c1e1900 */
[----:B------:R-:W-:-:S03]  /*98f0*/  UISETP.NE.U32.AND UP0, UPT, UR4, URZ, UPT ;  /* 0x0000003f0400728c */ /* 0x000fc6000bf05070 */
[----:B------:R-:W-:Y:S01]  /*9900*/  ULDC UR4, c[0x0][0x404] ;  /* 0x0001010000047ab9 */ /* 0x000fe20000000800 */
[----:B------:R-:W-:-:S04]  /*9910*/  UISETP.NE.AND.EX UP0, UPT, UR5, URZ, UPT, UP0 ;  /* 0x0000003f0500728c */ /* 0x000fc8000bf05300 */
[----:B------:R-:W-:-:S04]  /*9920*/  USEL UR4, UR4, 0x1, UP0 ;  /* 0x0000000104047887 */ /* 0x000fc80008000000 */
[----:B------:R-:W-:Y:S01]  /*9930*/  UIMAD UR43, UR4, UR43, URZ ;  /* 0x0000002b042b72a4 */ /* 0x000fe2000f8e023f */
[----:B------:R-:W-:Y:S01]  /*9940*/  UMOV UR44, URZ ;  /* 0x0000003f002c7c82 */ /* 0x000fe20008000000 */
[----:B--2---:R-:W-:-:S05]  /*9950*/  @P1 R2UR UR44, R0 ;  /* 0x00000000002c12ca */ /* 0x004fca00000e0000 */
[----:B---3--:R-:W-:Y:S01]  /*9960*/  @P3 R2UR UR43, R7 ;  /* 0x00000000072b32ca */ /* 0x008fe200000e0000 */
[----:B0-----:R-:W-:-:S14]  /*9970*/  @P3 BRA `(.L_x_174) ;  /* 0x0000000000183947 */ /* 0x001fdc0003800000 */
[----:B------:R-:W-:Y:S05]  /*9980*/  @!P0 BRA `(.L_x_174) ;  /* 0x0000000000148947 */ /* 0x000fea0003800000 */
[----:B------:R-:W2:Y:S04]  /*9990*/  LDG.E R4, desc[UR52][R2.64] ;  /* 0x0000003402047981 */ /* 0x000ea8000c1e1900 */
[----:B------:R-:W3:Y:S01]  /*99a0*/  LDG.E R0, desc[UR52][R2.64+0x4] ;  /* 0x0000043402007981 */ /* 0x000ee2000c1e1900 */
[----:B--2---:R-:W-:Y:S02]  /*99b0*/  R2UR UR4, R4 ;  /* 0x00000000040472ca */ /* 0x004fe400000e0000 */
[----:B---3--:R-:W-:-:S13]  /*99c0*/  R2UR UR43, R0 ;  /* 0x00000000002b72ca */ /* 0x008fda00000e0000 */
[----:B------:R-:W-:-:S12]  /*99d0*/  UIADD3 UR43, -UR4, UR43, URZ ;  /* 0x0000002b042b7290 */ /* 0x000fd8000fffe13f */
.L_x_174:
[----:B------:R-:W-:Y:S01]  /*99e0*/  UIADD3 UR43, -UR44, UR43, URZ ;  /* 0x0000002b2c2b7290 */ /* 0x000fe2000fffe13f */
[----:B------:R-:W-:Y:S01]  /*99f0*/  BSSY B6, `(.L_x_175) ;  /* 0x0000211000067945 */ /* 0x000fe20003800000 */
[----:B------:R-:W-:Y:S01]  /*9a00*/  UMOV UR4, URZ ;  /* 0x0000003f00047c82 */ /* 0x000fe20008000000 */
[----:B-----5:R-:W-:Y:S01]  /*9a10*/  @P0 R2UR UR4, R6 ;  /* 0x00000000060402ca */ /* 0x020fe200000e0000 */
[----:B------:R-:W-:Y:S02]  /*9a20*/  UIADD3 UR6, UR43, 0x9f, URZ ;  /* 0x0000009f2b067890 */ /* 0x000fe4000fffe03f */
[----:B------:R-:W-:Y:S02]  /*9a30*/  ISETP.LT.AND P0, PT, RZ, UR43, PT ;  /* 0x0000002bff007c0c */ /* 0x000fe4000bf01270 */
[----:B------:R-:W-:-:S04]  /*9a40*/  UIMAD.WIDE UR6, UR6, 0x66666667, URZ ;  /* 0x66666667060678a5 */ /* 0x000fc8000f8e023f */
[----:B------:R-:W-:-:S04]  /*9a50*/  USHF.R.U32.HI UR42, URZ, 0x1f, UR7 ;  /* 0x0000001f3f2a7899 */ /* 0x000fc80008011607 */
[----:B------:R-:W-:Y:S02]  /*9a60*/  UIADD3 UR44, UR4, UR44, URZ ;  /* 0x0000002c042c7290 */ /* 0x000fe4000fffe03f */
[----:B------:R-:W-:Y:S01]  /*9a70*/  ULEA.HI.SX32 UR42, UR7, UR42, 0x1a ;  /* 0x0000002a072a7291 */ /* 0x000fe2000f8fd23f */
[----:B------:R-:W-:Y:S11]  /*9a80*/  @P0 BRA `(.L_x_176) ;  /* 0x0000000000440947 */ /* 0x000ff60003800000 */
[----:B------:R-:W0:Y:S02]  /*9a90*/  S2R R0, SR_TID.X ;  /* 0x0000000000007919 */ /* 0x000e240000002100 */
[----:B0-----:R-:W-:-:S04]  /*9aa0*/  LOP3.LUT R0, R0, 0x7f, RZ, 0xc0, !PT ;  /* 0x0000007f00007812 */ /* 0x001fc800078ec0ff */
[----:B------:R-:W-:-:S13]  /*9ab0*/  ISETP.NE.AND P0, PT, R0, RZ, PT ;  /* 0x000000ff0000720c */ /* 0x000fda0003f05270 */
[----:B------:R-:W-:Y:S05]  /*9ac0*/  @P0 BRA `(.L_x_177) ;  /* 0x00000020000c0947 */ /* 0x000fea0003800000 */
[----:B------:R-:W0:Y:S01]  /*9ad0*/  S2R R7, SR_LANEID ;  /* 0x0000000000077919 */ /* 0x000e220000000000 */
[----:B------:R-:W-:Y:S01]  /*9ae0*/  VOTEU.ANY UR4, UPT, PT ;  /* 0x0000000000047886 */ /* 0x000fe200038e0100 */
[----:B------:R-:W1:Y:S01]  /*9af0*/  LDC.64 R2, c[0x0][0xc38] ;  /* 0x00030e00ff027b82 */ /* 0x000e620000000a00 */
[----:B------:R-:W0:Y:S08]  /*9b00*/  FLO.U32 R0, UR4 ;  /* 0x0000000400007d00 */ /* 0x000e3000080e0000 */
[----:B------:R-:W1:Y:S01]  /*9b10*/  POPC R5, UR4 ;  /* 0x0000000400057d09 */ /* 0x000e620008000000 */
[----:B0-----:R-:W-:-:S13]  /*9b20*/  ISETP.EQ.U32.AND P0, PT, R0, R7, PT ;  /* 0x000000070000720c */ /* 0x001fda0003f02070 */
[----:B-1----:R-:W2:Y:S01]  /*9b30*/  @P0 ATOMG.E.ADD.STRONG.GPU PT, R3, desc[UR52][R2.64], R5 ;  /* 0x00000005020309a8 */ /* 0x002ea200081ee1f4 */
[----:B------:R-:W0:Y:S02]  /*9b40*/  S2R R4, SR_LTMASK ;  /* 0x0000000000047919 */ /* 0x000e240000003900 */
[----:B0-----:R-:W-:-:S04]  /*9b50*/  LOP3.LUT R4, R4, UR4, RZ, 0xc0, !PT ;  /* 0x0000000404047c12 */ /* 0x001fc8000f8ec0ff */
[----:B------:R-:W0:Y:S01]  /*9b60*/  POPC R7, R4 ;  /* 0x0000000400077309 */ /* 0x000e220000000000 */
[----:B--2---:R-:W0:Y:S02]  /*9b70*/  SHFL.IDX PT, R0, R3, R0, 0x1f ;  /* 0x00001f0003007589 */ /* 0x004e2400000e0000 */
[----:B0-----:R-:W-:Y:S01]  /*9b80*/  IADD3 R24, R0, UR49, R7 ;  /* 0x0000003100187c10 */ /* 0x001fe2000fffe007 */
[----:B------:R-:W-:Y:S06]  /*9b90*/  BRA `(.L_x_177) ;  /* 0x0000001c00d87947 */ /* 0x000fec0003800000 */
.L_x_176:
[----:B------:R-:W0:Y:S01]  /*9ba0*/  S2UR UR4, SR_CgaCtaId ;  /* 0x00000000000479c3 */ /* 0x000e220000008800 */
[----:B------:R-:W-:Y:S02]  /*9bb0*/  UMOV UR40, 0x400 ;  /* 0x0000040000287882 */ /* 0x000fe40000000000 */
[----:B0-----:R-:W-:-:S04]  /*9bc0*/  ULEA UR40, UR4, UR40, 0x18 ;  /* 0x0000002804287291 */ /* 0x001fc8000f8ec03f */
        /* <DEDUP_REMOVED lines=9> */
[----:B------:R-:W0:Y:S01]  /*9c60*/  LDC.64 R2, c[0x4][R2] ;  /* 0x0100000002027b82 */ /* 0x000e220000000a00 */
        /* <DEDUP_REMOVED lines=9> */
[----:B0-----:R-:W-:Y:S05]  /*9d00*/  CALL.ABS.NOINC R2 ;  /* 0x0000000002007343 */ /* 0x001fea0003c00000 */
.L_x_178:
[----:B------:R-:W2:Y:S01]  /*9d10*/  LDL.LU R2, [R1] ;  /* 0x0000000001027983 */ /* 0x000ea20000300800 */
[----:B------:R-:W-:-:S06]  /*9d20*/  UIADD3 UR4, UR40, 0x6000, URZ ;  /* 0x0000600028047890 */ /* 0x000fcc000fffe03f */
[----:B------:R-:W-:-:S05]  /*9d30*/  IMAD.U32 R18, RZ, RZ, UR4 ;  /* 0x00000004ff127e24 */ /* 0x000fca000f8e00ff */
[----:B------:R-:W-:Y:S02]  /*9d40*/  LOP3.LUT P0, RZ, R18, 0x1bf, RZ, 0xc0, !PT ;  /* 0x000001bf12ff7812 */ /* 0x000fe4000780c0ff */
[----:B--2---:R-:W-:-:S11]  /*9d50*/  LOP3.LUT R2, R2, 0xfffffffe, RZ, 0xc0, !PT ;  /* 0xfffffffe02027812 */ /* 0x004fd600078ec0ff */
[----:B------:R-:W-:-:S05]  /*9d60*/  @P0 LOP3.LUT R2, R2, 0x1, RZ, 0xfc, !PT ;  /* 0x0000000102020812 */ /* 0x000fca00078efcff */
[----:B------:R0:W-:Y:S01]  /*9d70*/  STL [R1], R2 ;  /* 0x0000000201007387 */ /* 0x0001e20000100800 */
[----:B------:R-:W-:Y:S05]  /*9d80*/  @!P0 BRA `(.L_x_179) ;  /* 0x0000000000408947 */ /* 0x000fea0003800000 */
[----:B0-----:R-:W-:Y:S01]  /*9d90*/  MOV R2, 0x0 ;  /* 0x0000000000027802 */ /* 0x001fe20000000f00 */
        /* <DEDUP_REMOVED lines=15> */
.L_x_179:
[----:B------:R-:W-:-:S04]  /*9e90*/  UIADD3 UR4, UR40, 0x1000, URZ ;  /* 0x0000100028047890 */ /* 0x000fc8000fffe03f */
[----:B------:R-:W-:-:S06]  /*9ea0*/  ULOP3.LUT UP0, URZ, UR4, 0x9f, URZ, 0xc0, !UPT ;  /* 0x0000009f043f7892 */ /* 0x000fcc000f80c03f */
[----:B------:R-:W-:-:S13]  /*9eb0*/  PLOP3.LUT P0, PT, PT, PT, UP0, 0x80, 0x0 ;  /* 0x000000000000781c */ /* 0x000fda0003f0f008 */
        /* <DEDUP_REMOVED lines=17> */
.L_x_180:
[----:B------:R-:W-:-:S13]  /*9fd0*/  LOP3.LUT P6, RZ, R18, 0x1bf, RZ, 0xc0, !PT ;  /* 0x000001bf12ff7812 */ /* 0x000fda00078cc0ff */
        /* <DEDUP_REMOVED lines=17> */
.L_x_181:
[----:B------:R-:W-:Y:S01]  /*a0f0*/  ULDC.64 UR4, c[0x0][0x9f8] ;  /* 0x00027e0000047ab9 */ /* 0x000fe20000000a00 */
[----:B------:R-:W-:Y:S01]  /*a100*/  IMAD.U32 R18, RZ, RZ, UR47 ;  /* 0x0000002fff127e24 */ /* 0x000fe2000f8e00ff */
[----:B------:R-:W-:Y:S01]  /*a110*/  UISETP.NE.U32.AND UP0, UPT, UR4, URZ, UPT ;  /* 0x0000003f0400728c */ /* 0x000fe2000bf05070 */
[----:B------:R-:W1:Y:S01]  /*a120*/  S2R R26, SR_TID.X ;  /* 0x00000000001a7919 */ /* 0x000e620000002100 */
[----:B------:R-:W2:Y:S01]  /*a130*/  LDC R0, c[0x0][0x428] ;  /* 0x00010a00ff007b82 */ /* 0x000ea20000000800 */
[----:B------:R-:W-:Y:S01]  /*a140*/  IMAD R25, R25, 0xc0, R19 ;  /* 0x000000c019197824 */ /* 0x000fe200078e0213 */
[----:B------:R-:W-:Y:S01]  /*a150*/  UISETP.NE.AND.EX UP0, UPT, UR5, URZ, UPT, UP0 ;  /* 0x0000003f0500728c */ /* 0x000fe2000bf05300 */
[----:B------:R-:W-:-:S05]  /*a160*/  ULDC.64 UR6, c[0x0][0xa08] ;  /* 0x0002820000067ab9 */ /* 0x000fca0000000a00 */
[----:B------:R-:W-:Y:S01]  /*a170*/  PLOP3.LUT P0, PT, PT, PT, UP0, 0x80, 0x0 ;  /* 0x000000000000781c */ /* 0x000fe20003f0f008 */
[----:B------:R-:W3:Y:S04]  /*a180*/  LDC.64 R4, c[0x0][0x3f8] ;  /* 0x0000fe00ff047b82 */ /* 0x000ee80000000a00 */
[----:B------:R-:W-:-:S04]  /*a190*/  @UP0 UIADD3 UR4, UP1, UR45, UR4, URZ ;  /* 0x000000042d040290 */ /* 0x000fc8000ff3e03f */
[----:B------:R-:W-:Y:S02]  /*a1a0*/  @UP0 UIADD3.X UR5, UR46, UR5, URZ, UP1, !UPT ;  /* 0x000000052e050290 */ /* 0x000fe40008ffe43f */
[----:B0-----:R-:W-:-:S04]  /*a1b0*/  IMAD.U32 R2, RZ, RZ, UR4 ;  /* 0x00000004ff027e24 */ /* 0x001fc8000f8e00ff */
[----:B------:R-:W-:Y:S01]  /*a1c0*/  IMAD.U32 R3, RZ, RZ, UR5 ;  /* 0x00000005ff037e24 */ /* 0x000fe2000f8e00ff */
[----:B--2---:R-:W-:Y:S01]  /*a1d0*/  ISETP.NE.AND P2, PT, R0, 0x1, PT ;  /* 0x000000010000780c */ /* 0x004fe20003f45270 */
[----:B------:R-:W-:-:S03]  /*a1e0*/  ULDC.64 UR4, c[0x0][0xa00] ;  /* 0x0002800000047ab9 */ /* 0x000fc60000000a00 */
[----:B------:R0:W2:Y:S01]  /*a1f0*/  @P0 LDG.E R18, desc[UR52][R2.64] ;  /* 0x0000003402120981 */ /* 0x0000a2000c1e1900 */
[----:B-1----:R-:W-:-:S04]  /*a200*/  LOP3.LUT R21, R26, 0x7f, RZ, 0xc0, !PT ;  /* 0x0000007f1a157812 */ /* 0x002fc800078ec0ff */
[----:B------:R-:W-:Y:S02]  /*a210*/  ISETP.NE.AND P1, PT, R21, RZ, PT ;  /* 0x000000ff1500720c */ /* 0x000fe40003f25270 */
[----:B------:R-:W-:Y:S02]  /*a220*/  ISETP.NE.U32.AND P0, PT, RZ, UR4, PT ;  /* 0x00000004ff007c0c */ /* 0x000fe4000bf05070 */
[----:B------:R-:W1:Y:S02]  /*a230*/  @P2 LDC R0, c[0x0][0x42c] ;  /* 0x00010b00ff002b82 */ /* 0x000e640000000800 */
[----:B------:R-:W-:-:S06]  /*a240*/  ISETP.NE.AND.EX P0, PT, RZ, UR5, PT, P0 ;  /* 0x00000005ff007c0c */ /* 0x000fcc000bf05300 */
[----:B0-----:R-:W0:Y:S01]  /*a250*/  @P2 LDC R3, c[0x0][0x430] ;  /* 0x00010c00ff032b82 */ /* 0x001e220000000800 */
[----:B------:R-:W-:Y:S01]  /*a260*/  SEL R6, RZ, UR47, P0 ;  /* 0x0000002fff067c07 */ /* 0x000fe20008000000 */
[----:B------:R-:W-:Y:S01]  /*a270*/  VOTEU.ALL UP1, P1 ;  /* 0x00000000003f7886 */ /* 0x000fe20000820000 */
[----:B------:R-:W-:Y:S02]  /*a280*/  R2UR UR37, R25 ;  /* 0x00000000192572ca */ /* 0x000fe400000e0000 */
[----:B------:R-:W-:Y:S02]  /*a290*/  R2UR UR39, R6 ;  /* 0x00000000062772ca */ /* 0x000fe400000e0000 */
[----:B------:R-:W-:-:S04]  /*a2a0*/  @!UP1 UIADD3 UR4, UP0, UR54, 0x270, URZ ;  /* 0x0000027036049890 */ /* 0x000fc8000ff1e03f */
[----:B------:R-:W-:Y:S01]  /*a2b0*/  @!UP1 UIADD3.X UR5, URZ, UR55, URZ, UP0, !UPT ;  /* 0x000000373f059290 */ /* 0x000fe200087fe43f */
[----:B---3--:R-:W-:Y:S01]  /*a2c0*/  LOP3.LUT P0, RZ, R4, UR6, RZ, 0xfc, !PT ;  /* 0x0000000604ff7c12 */ /* 0x008fe2000f80fcff */
[----:B------:R-:W-:Y:S01]  /*a2d0*/  UMOV UR36, URZ ;  /* 0x0000003f00247c82 */ /* 0x000fe20008000000 */
[----:B------:R-:W-:Y:S01]  /*a2e0*/  SHF.R.U32.HI R7, RZ, 0x5, R26 ;  /* 0x00000005ff077819 */ /* 0x000fe2000001161a */
[----:B-1----:R-:W-:Y:S01]  /*a2f0*/  @P2 IMAD.HI.U32 R0, R0, UR38, RZ ;  /* 0x0000002600002c27 */ /* 0x002fe2000f8e00ff */
[----:B------:R-:W-:-:S04]  /*a300*/  LOP3.LUT P0, RZ, R5, UR7, RZ, 0xfc, P0 ;  /* 0x0000000705ff7c12 */ /* 0x000fc8000800fcff */
[----:B------:R1:W-:Y:S01]  /*a310*/  @!UP1 UTMAPF.L2.4D [UR36], [UR4] ;  /* 0x00000024040095b8 */ /* 0x0003e20008018000 */
[----:B------:R-:W-:Y:S01]  /*a320*/  IMAD.U32 R19, RZ, RZ, UR38 ;  /* 0x00000026ff137e24 */ /* 0x000fe2000f8e00ff */
[----:B------:R-:W-:Y:S02]  /*a330*/  LOP3.LUT R7, R7, 0x3, RZ, 0xc0, !PT ;  /* 0x0000000307077812 */ /* 0x000fe400078ec0ff */
[----:B0-----:R-:W-:Y:S01]  /*a340*/  @P2 SHF.R.U32.HI R19, RZ, R3, R0 ;  /* 0x00000003ff132219 */ /* 0x001fe20000011600 */
[----:B-1----:R-:W-:Y:S01]  /*a350*/  UMOV UR4, 0xffffffff ;  /* 0xffffffff00047882 */ /* 0x002fe20000000000 */
[----:B--2---:R-:W-:Y:S02]  /*a360*/  SHF.R.S32.HI R20, RZ, 0x1f, R18 ;  /* 0x0000001fff147819 */ /* 0x004fe40000011412 */
[----:B------:R-:W-:Y:S01]  /*a370*/  SEL R0, R18, RZ, !P0 ;  /* 0x000000ff12007207 */ /* 0x000fe20004000000 */
[----:B------:R-:W-:Y:S06]  /*a380*/  BRA.DIV UR4, `(.L_x_182) ;  /* 0x0000002604987947 */ /* 0x000fec000b800000 */
[----:B------:R0:W1:Y:S02]  /*a390*/  SHFL.IDX PT, R14, R7, RZ, 0x1f ;  /* 0x00001fff070e7589 */ /* 0x00006400000e0000 */
.L_x_250:
[----:B-1----:R-:W-:Y:S02]  /*a3a0*/  ISETP.NE.AND P0, PT, R14, RZ, PT ;  /* 0x000000ff0e00720c */ /* 0x002fe40003f05270 */
[----:B------:R-:W-:-:S11]  /*a3b0*/  PLOP3.LUT P6, PT, PT, PT, PT, 0x8, 0x0 ;  /* 0x000000000000781c */ /* 0x000fd60003fce170 */
[----:B------:R-:W-:Y:S05]  /*a3c0*/  @P0 BRA `(.L_x_183) ;  /* 0x0000000400780947 */ /* 0x000fea0003800000 */
[----:B------:R-:W-:-:S06]  /*a3d0*/  UIADD3 UR4, UR42, -0x1, URZ ;  /* 0xffffffff2a047890 */ /* 0x000fcc000fffe03f */
[----:B0-----:R-:W-:Y:S01]  /*a3e0*/  IMAD.U32 R7, RZ, RZ, UR4 ;  /* 0x00000004ff077e24 */ /* 0x001fe2000f8e00ff */
[----:B------:R-:W-:-:S03]  /*a3f0*/  UMOV UR4, 0xffffffff ;  /* 0xffffffff00047882 */ /* 0x000fc60000000000 */
[----:B------:R-:W-:Y:S05]  /*a400*/  BRA.DIV UR4, `(.L_x_184) ;  /* 0x0000002604987947 */ /* 0x000fea000b800000 */
[----:B------:R-:W-:-:S13]  /*a410*/  ELECT P6, URZ, PT ;  /* 0x00000000003f782f */ /* 0x000fda00038c0000 */
.L_x_253:
[----:B------:R-:W-:Y:S05]  /*a420*/  @!P6 BRA `(.L_x_185) ;  /* 0x00000004001ce947 */ /* 0x000fea0003800000 */
[----:B------:R-:W-:-:S04]  /*a430*/  ISETP.NE.U32.AND P0, PT, R4, RZ, PT ;  /* 0x000000ff0400720c */ /* 0x000fc80003f05070 */
[----:B------:R-:W-:-:S13]  /*a440*/  ISETP.NE.AND.EX P0, PT, R5, RZ, PT, P0 ;  /* 0x000000ff0500720c */ /* 0x000fda0003f05300 */
[----:B------:R-:W-:Y:S05]  /*a450*/  @!P0 BRA `(.L_x_186) ;  /* 0x0000000000488947 */ /* 0x000fea0003800000 */
[----:B------:R-:W0:Y:S01]  /*a460*/  LDC R8, c[0x0][0x41c] ;  /* 0x00010700ff087b82 */ /* 0x000e220000000800 */
[----:B------:R-:W-:Y:S01]  /*a470*/  IMAD.MOV.U32 R9, RZ, RZ, R7 ;  /* 0x000000ffff097224 */ /* 0x000fe200078e0007 */
[----:B------:R-:W-:Y:S02]  /*a480*/  ULDC.64 UR4, c[0x0][0x408] ;  /* 0x0001020000047ab9 */ /* 0x000fe40000000a00 */
[----:B------:R-:W-:-:S04]  /*a490*/  IMAD R11, R20, UR4, RZ ;  /* 0x00000004140b7c24 */ /* 0x000fc8000f8e02ff */
[----:B------:R-:W-:Y:S01]  /*a4a0*/  IMAD R11, R18, UR5, R11 ;  /* 0x00000005120b7c24 */ /* 0x000fe2000f8e020b */
[----:B0-----:R-:W-:-:S13]  /*a4b0*/  ISETP.NE.AND P0, PT, R8, 0x1, PT ;  /* 0x000000010800780c */ /* 0x001fda0003f05270 */
[----:B------:R-:W0:Y:S02]  /*a4c0*/  @P0 LDC.64 R2, c[0x0][0x420] ;  /* 0x00010800ff020b82 */ /* 0x000e240000000a00 */
[----:B0-----:R-:W-:-:S05]  /*a4d0*/  @P0 IMAD.HI.U32 R2, R7, R2, RZ ;  /* 0x0000000207020227 */ /* 0x001fca00078e00ff */
        /* <DEDUP_REMOVED lines=10> */
.L_x_186:
[----:B0-----:R-:W-:Y:S02]  /*a580*/  LEA R5, R16, UR40, 0x3 ;  /* 0x0000002810057c11 */ /* 0x001fe4000f8e18ff */
[----:B------:R-:W-:Y:S02]  /*a590*/  SHF.L.U32 R2, R17, 0x1f, RZ ;  /* 0x0000001f11027819 */ /* 0x000fe400000006ff */
[----:B------:R-:W-:Y:S02]  /*a5a0*/  ISETP.NE.AND P0, PT, R21, RZ, PT ;  /* 0x000000ff1500720c */ /* 0x000fe40003f05270 */
[----:B------:R-:W0:Y:S02]  /*a5b0*/  SYNCS.PHASECHK.TRANS64.TRYWAIT P2, [R5+URZ+0x13280], R2 ;  /* 0x01328002050075a7 */ /* 0x000e24000804017f */
[----:B0-----:R-:W-:Y:S09]  /*a5c0*/  @!P2 BRA `(.L_x_187) ;  /* 0x000000240048a947 */ /* 0x001ff20003800000 */
.L_x_254:
[----:B------:R-:W-:Y:S05]  /*a5d0*/  @P0 BRA `(.L_x_188) ;  /* 0x0000000000140947 */ /* 0x000fea0003800000 */
[----:B------:R-:W-:Y:S01]  /*a5e0*/  ISETP.NE.AND P2, PT, R29, RZ, PT ;  /* 0x000000ff1d00720c */ /* 0x000fe20003f45270 */
[----:B------:R-:W-:-:S04]  /*a5f0*/  IMAD.MOV.U32 R3, RZ, RZ, 0x2800 ;  /* 0x00002800ff037424 */ /* 0x000fc800078e00ff */
[----:B------:R1:W-:Y:S08]  /*a600*/  SYNCS.ARRIVE.TRANS64 RZ, [R5+URZ+0x13270], R3 ;  /* 0x0132700305ff79a7 */ /* 0x0003f0000800003f */
[----:B------:R-:W-:Y:S05]  /*a610*/  @!P2 BRA `(.L_x_188) ;  /* 0x000000000004a947 */ /* 0x000fea0003800000 */
[----:B------:R-:W-:Y:S01]  /*a620*/  BPT.TRAP 0x1 ;  /* 0x000000040000795c */ /* 0x000fe20000300000 */
.L_x_188:
[----:B-1----:R-:W-:Y:S01]  /*a630*/  IMAD.U32 R3, RZ, RZ, UR40 ;  /* 0x00000028ff037e24 */ /* 0x002fe2000f8e00ff */
[----:B------:R-:W-:Y:S01]  /*a640*/  R2UR UR9, R5 ;  /* 0x00000000050972ca */ /* 0x000fe200000e0000 */
[----:B------:R-:W-:Y:S01]  /*a650*/  IMAD.MOV.U32 R4, RZ, RZ, 0xa0 ;  /* 0x000000a0ff047424 */ /* 0x000fe200078e00ff */
[----:B------:R-:W-:Y:S01]  /*a660*/  R2UR UR12, R19 ;  /* 0x00000000130c72ca */ /* 0x000fe200000e0000 */
[----:B------:R-:W-:Y:S01]  /*a670*/  IMAD R3, R16, 0x2800, R3 ;  /* 0x0000280010037824 */ /* 0x000fe200078e0203 */
[----:B-----5:R-:W-:Y:S01]  /*a680*/  R2UR UR13, R0 ;  /* 0x00000000000d72ca */ /* 0x020fe200000e0000 */
[----:B------:R-:W-:Y:S01]  /*a690*/  IMAD R7, R7, R4, UR44 ;  /* 0x0000002c07077e24 */ /* 0x000fe2000f8e0204 */
[----:B------:R-:W-:Y:S02]  /*a6a0*/  UIADD3 UR4, UP0, UR54, 0x470, URZ ;  /* 0x0000047036047890 */ /* 0x000fe4000ff1e03f */
[----:B------:R-:W-:Y:S01]  /*a6b0*/  R2UR UR8, R3 ;  /* 0x00000000030872ca */ /* 0x000fe200000e0000 */
[----:B------:R-:W-:Y:S01]  /*a6c0*/  UMOV UR6, 0x0 ;  /* 0x0000000000067882 */ /* 0x000fe20000000000 */
[----:B------:R-:W-:Y:S01]  /*a6d0*/  R2UR UR11, R7 ;  /* 0x00000000070b72ca */ /* 0x000fe200000e0000 */
[----:B------:R-:W-:-:S02]  /*a6e0*/  UIADD3.X UR5, URZ, UR55, URZ, UP0, !UPT ;  /* 0x000000373f057290 */ /* 0x000fc400087fe43f */
[----:B------:R-:W-:Y:S01]  /*a6f0*/  UIADD3 UR9, UR9, 0x13270, URZ ;  /* 0x0001327009097890 */ /* 0x000fe2000fffe03f */
[----:B------:R-:W-:Y:S01]  /*a700*/  UMOV UR7, 0x14f00000 ;  /* 0x14f0000000077882 */ /* 0x000fe20000000000 */
[----:B------:R-:W-:-:S06]  /*a710*/  UMOV UR10, URZ ;  /* 0x0000003f000a7c82 */ /* 0x000fcc0008000000 */
[----:B------:R-:W-:-:S09]  /*a720*/  UIADD3 UR8, UR8, 0x6000, URZ ;  /* 0x0000600008087890 */ /* 0x000fd2000fffe03f */
[----:B------:R1:W-:Y:S01]  /*a730*/  UTMALDG.4D [UR8], [UR4], desc[UR6] ;  /* 0x00000608040075b4 */ /* 0x0003e20008019000 */
[----:B------:R-:W2:Y:S02]  /*a740*/  SYNCS.PHASECHK.TRANS64.TRYWAIT P2, [R5+URZ+0x13240], R2 ;  /* 0x01324002050075a7 */ /* 0x000ea4000804017f */
[----:B-12---:R-:W-:Y:S05]  /*a750*/  @!P2 BRA `(.L_x_189) ;  /* 0x0000002000f8a947 */ /* 0x006fea0003800000 */
.L_x_255:
[----:B------:R-:W-:Y:S05]  /*a760*/  @P0 BRA `(.L_x_190) ;  /* 0x0000000000140947 */ /* 0x000fea0003800000 */
[----:B------:R-:W-:Y:S01]  /*a770*/  ISETP.NE.AND P0, PT, R29, RZ, PT ;  /* 0x000000ff1d00720c */ /* 0x000fe20003f05270 */
[----:B01----:R-:W-:-:S04]  /*a780*/  IMAD.MOV.U32 R2, RZ, RZ, 0x2800 ;  /* 0x00002800ff027424 */ /* 0x003fc800078e00ff */
[----:B------:R2:W-:Y:S08]  /*a790*/  SYNCS.ARRIVE.TRANS64 RZ, [R5+URZ+0x13230], R2 ;  /* 0x0132300205ff79a7 */ /* 0x0005f0000800003f */
[----:B------:R-:W-:Y:S05]  /*a7a0*/  @!P0 BRA `(.L_x_190) ;  /* 0x0000000000048947 */ /* 0x000fea0003800000 */
[----:B------:R-:W-:Y:S01]  /*a7b0*/  BPT.TRAP 0x1 ;  /* 0x000000040000795c */ /* 0x000fe20000300000 */
.L_x_190:
        /* <DEDUP_REMOVED lines=13> */
[----:B---3--:R-:W-:Y:S01]  /*a890*/  NOP ;  /* 0x0000000000007918 */ /* 0x008fe20000000000 */
.L_x_185:
        /* <DEDUP_REMOVED lines=11> */
[----:B012---:R-:W-:Y:S01]  /*a950*/  @P0 IMAD.MOV.U32 R2, RZ, RZ, 0x3000 ;  /* 0x00003000ff020424 */ /* 0x007fe200078e00ff */
[----:B------:R-:W-:Y:S01]  /*a960*/  @P0 R2UR UR13, R6 ;  /* 0x00000000060d02ca */ /* 0x000fe200000e0000 */
[----:B------:R-:W-:Y:S02]  /*a970*/  UMOV UR12, UR38 ;  /* 0x00000026000c7c82 */ /* 0x000fe40008000000 */
[----:B------:R1:W-:Y:S10]  /*a980*/  @P0 SYNCS.ARRIVE.TRANS64 RZ, [UR40+0x13200], R2 ;  /* 0x01320002ffff09a7 */ /* 0x0003f40008000028 */
[----:B------:R1:W-:Y:S02]  /*a990*/  UTMALDG.4D [UR8], [UR4], desc[UR6] ;  /* 0x00000608040075b4 */ /* 0x0003e40008019000 */
[----:B-1----:R-:W-:Y:S01]  /*a9a0*/  NOP ;  /* 0x0000000000007918 */ /* 0x002fe20000000000 */
.L_x_183:
[----:B------:R-:W-:Y:S01]  /*a9b0*/  VIADD R28, R28, 0x1 ;  /* 0x000000011c1c7836 */ /* 0x000fe20000000000 */
[----:B------:R-:W-:Y:S04]  /*a9c0*/  BSSY B0, `(.L_x_191) ;  /* 0x0000007000007945 */ /* 0x000fe80003800000 */
[----:B------:R-:W-:-:S04]  /*a9d0*/  LEA.HI R2, R28, R28, RZ, 0x1 ;  /* 0x0000001c1c027211 */ /* 0x000fc800078f08ff */
[----:B------:R-:W-:-:S05]  /*a9e0*/  LOP3.LUT R3, R2, 0xfffffffe, RZ, 0xc0, !PT ;  /* 0xfffffffe02037812 */ /* 0x000fca00078ec0ff */
[----:B------:R-:W-:-:S05]  /*a9f0*/  IMAD.IADD R2, R28, 0x1, -R3 ;  /* 0x000000011c027824 */ /* 0x000fca00078e0a03 */
[----:B------:R-:W-:-:S04]  /*aa00*/  SHF.L.U32 R2, R2, 0x1f, RZ ;  /* 0x0000001f02027819 */ /* 0x000fc800000006ff */
[----:B------:R-:W1:Y:S02]  /*aa10*/  SYNCS.PHASECHK.TRANS64.TRYWAIT P0, [UR40+0x13220], R2 ;  /* 0x01322002ff0075a7 */ /* 0x000e640008000168 */
[----:B-1----:R-:W-:Y:S05]  /*aa20*/  @!P0 BRA `(.L_x_192) ;  /* 0x0000002000588947 */ /* 0x002fea0003800000 */
.L_x_256:
[----:B------:R-:W-:Y:S05]  /*aa30*/  BSYNC B0 ;  /* 0x0000000000007941 */ /* 0x000fea0003800000 */
.L_x_191:
[----:B------:R-:W-:-:S06]  /*aa40*/  UISETP.GE.AND UP0, UPT, UR43, 0xa1, UPT ;  /* 0x000000a12b00788c */ /* 0x000fcc000bf06270 */
[----:B------:R-:W-:-:S13]  /*aa50*/  PLOP3.LUT P0, PT, PT, PT, UP0, 0x80, 0x0 ;  /* 0x000000000000781c */ /* 0x000fda0003f0f008 */
[----:B------:R-:W-:Y:S05]  /*aa60*/  @!P0 BRA `(.L_x_193) ;  /* 0x0000000800cc8947 */ /* 0x000fea0003800000 */
[----:B------:R-:W-:Y:S01]  /*aa70*/  UIADD3 UR4, UR42, -0x2, URZ ;  /* 0xfffffffe2a047890 */ /* 0x000fe2000fffe03f */
[----:B------:R-:W-:Y:S02]  /*aa80*/  IMAD.MOV.U32 R8, RZ, RZ, R17 ;  /* 0x000000ffff087224 */ /* 0x000fe400078e0011 */
[----:B-1----:R-:W-:-:S03]  /*aa90*/  IMAD.MOV.U32 R3, RZ, RZ, R16 ;  /* 0x000000ffff037224 */ /* 0x002fc600078e0010 */
[----:B------:R-:W-:-:S07]  /*aaa0*/  IMAD.U32 R2, RZ, RZ, UR4 ;  /* 0x00000004ff027e24 */ /* 0x000fce000f8e00ff */
.L_x_213:
[----:B------:R-:W-:Y:S01]  /*aab0*/  VIADD R16, R3, 0x1 ;  /* 0x0000000103107836 */ /* 0x000fe20000000000 */
[----:B------:R-:W-:Y:S05]  /*aac0*/  YIELD ;  /* 0x0000000000007946 */ /* 0x000fea0003800000 */
[----:B------:R-:W-:Y:S01]  /*aad0*/  ISETP.NE.AND P0, PT, R16, 0x2, PT ;  /* 0x000000021000780c */ /* 0x000fe20003f05270 */
[----:B------:R-:W-:Y:S03]  /*aae0*/  BSSY B0, `(.L_x_194) ;  /* 0x0000064000007945 */ /* 0x000fe60003800000 */
[----:B------:R-:W-:-:S02]  /*aaf0*/  SEL R17, RZ, 0x1, P0 ;  /* 0x00000001ff117807 */ /* 0x000fc40000000000 */
[----:B------:R-:W-:Y:S02]  /*ab00*/  SEL R16, R16, RZ, P0 ;  /* 0x000000ff10107207 */ /* 0x000fe40000000000 */
[----:B------:R-:W-:Y:S01]  /*ab10*/  LOP3.LUT R17, R8, R17, RZ, 0x3c, !PT ;  /* 0x0000001108117212 */ /* 0x000fe200078e3cff */
[----:B------:R-:W-:Y:S06]  /*ab20*/  @!P6 BRA `(.L_x_195) ;  /* 0x00000004007ce947 */ /* 0x000fec0003800000 */
[----:B------:R-:W-:Y:S01]  /*ab30*/  ULDC.64 UR4, c[0x0][0x3f8] ;  /* 0x0000fe0000047ab9 */ /* 0x000fe20000000a00 */
[----:B------:R-:W-:Y:S01]  /*ab40*/  LEA R9, R16, UR40, 0x3 ;  /* 0x0000002810097c11 */ /* 0x000fe2000f8e18ff */
[----:B------:R-:W-:Y:S01]  /*ab50*/  IMAD.MOV.U32 R11, RZ, RZ, R2 ;  /* 0x000000ffff0b7224 */ /* 0x000fe200078e0002 */
[----:B------:R-:W-:Y:S02]  /*ab60*/  ISETP.NE.U32.AND P0, PT, RZ, UR4, PT ;  /* 0x00000004ff007c0c */ /* 0x000fe4000bf05070 */
[----:B------:R-:W-:Y:S02]  /*ab70*/  SHF.L.U32 R10, R17, 0x1f, RZ ;  /* 0x0000001f110a7819 */ /* 0x000fe400000006ff */
[----:B------:R-:W-:-:S13]  /*ab80*/  ISETP.NE.AND.EX P0, PT, RZ, UR5, PT, P0 ;  /* 0x00000005ff007c0c */ /* 0x000fda000bf05300 */
[----:B------:R-:W-:Y:S05]  /*ab90*/  @!P0 BRA `(.L_x_196) ;  /* 0x0000000000488947 */ /* 0x000fea0003800000 */
[----:B------:R-:W1:Y:S01]  /*aba0*/  LDC R11, c[0x0][0x41c] ;  /* 0x00010700ff0b7b82 */ /* 0x000e620000000800 */
[----:B------:R-:W-:Y:S01]  /*abb0*/  IMAD.MOV.U32 R13, RZ, RZ, R2 ;  /* 0x000000ffff0d7224 */ /* 0x000fe200078e0002 */
[----:B------:R-:W-:Y:S02]  /*abc0*/  ULDC.64 UR6, c[0x0][0x408] ;  /* 0x0001020000067ab9 */ /* 0x000fe40000000a00 */
[----:B0-----:R-:W-:-:S04]  /*abd0*/  IMAD R7, R20, UR6, RZ ;  /* 0x0000000614077c24 */ /* 0x001fc8000f8e02ff */
[----:B------:R-:W-:Y:S01]  /*abe0*/  IMAD R7, R18, UR7, R7 ;  /* 0x0000000712077c24 */ /* 0x000fe2000f8e0207 */
[----:B-1----:R-:W-:-:S13]  /*abf0*/  ISETP.NE.AND P0, PT, R11, 0x1, PT ;  /* 0x000000010b00780c */ /* 0x002fda0003f05270 */
[----:B------:R-:W0:Y:S02]  /*ac00*/  @P0 LDC.64 R4, c[0x0][0x420] ;  /* 0x00010800ff040b82 */ /* 0x000e240000000a00 */
[----:B0-----:R-:W-:-:S05]  /*ac10*/  @P0 IMAD.HI.U32 R4, R2, R4, RZ ;  /* 0x0000000402040227 */ /* 0x001fca00078e00ff */
[----:B------:R-:W-:-:S04]  /*ac20*/  @P0 SHF.R.U32.HI R13, RZ, R5, R4 ;  /* 0x00000005ff0d0219 */ /* 0x000fc80000011604 */
[--C-:B------:R-:W-:Y:S01]  /*ac30*/  SHF.R.S32.HI R5, RZ, 0x1f, R13.reuse ;  /* 0x0000001fff057819 */ /* 0x100fe2000001140d */
[----:B------:R-:W-:-:S04]  /*ac40*/  IMAD.MOV.U32 R4, RZ, RZ, R13 ;  /* 0x000000ffff047224 */ /* 0x000fc800078e000d */
[----:B------:R-:W-:-:S04]  /*ac50*/  IMAD.WIDE.U32 R4, R18, UR6, R4 ;  /* 0x0000000612047c25 */ /* 0x000fc8000f8e0004 */
[----:B------:R-:W-:Y:S01]  /*ac60*/  IMAD.IADD R5, R7, 0x1, R5 ;  /* 0x0000000107057824 */ /* 0x000fe200078e0205 */
[----:B------:R-:W-:-:S04]  /*ac70*/  LEA R6, P0, R4, UR4, 0x2 ;  /* 0x0000000404067c11 */ /* 0x000fc8000f8010ff */
[----:B------:R-:W-:-:S05]  /*ac80*/  LEA.HI.X R7, R4, UR5, R5, 0x2, P0 ;  /* 0x0000000504077c11 */ /* 0x000fca00080f1405 */
[----:B------:R1:W5:Y:S01]  /*ac90*/  LDG.E R0, desc[UR52][R6.64] ;  /* 0x0000003406007981 */ /* 0x000362000c1e1900 */
[----:B------:R-:W-:-:S04]  /*aca0*/  IMAD.MOV R4, RZ, RZ, -R13 ;  /* 0x000000ffff047224 */ /* 0x000fc800078e0a0d */
[----:B------:R-:W-:-:S07]  /*acb0*/  IMAD R11, R11, R4, R2 ;  /* 0x000000040b0b7224 */ /* 0x000fce00078e0202 */
.L_x_196:
[----:B------:R-:W2:Y:S01]  /*acc0*/  SYNCS.PHASECHK.TRANS64.TRYWAIT P0, [R9+URZ+0x13280], R10 ;  /* 0x0132800a090075a7 */ /* 0x000ea2000800017f */
[----:B------:R-:W3:Y:S01]  /*acd0*/  S2R R4, SR_TID.X ;  /* 0x0000000000047919 */ /* 0x000ee20000002100 */
[----:B------:R-:W-:Y:S01]  /*ace0*/  BSSY B1, `(.L_x_197) ;  /* 0x0000004000017945 */ /* 0x000fe20003800000 */
[----:B---3--:R-:W-:-:S04]  /*acf0*/  LOP3.LUT R4, R4, 0x7f, RZ, 0xc0, !PT ;  /* 0x0000007f04047812 */ /* 0x008fc800078ec0ff */
[----:B------:R-:W-:Y:S01]  /*ad00*/  ISETP.NE.AND P2, PT, R4, RZ, PT ;  /* 0x000000ff0400720c */ /* 0x000fe20003f45270 */
[----:B--2---:R-:W-:-:S12]  /*ad10*/  @!P0 BRA `(.L_x_198) ;  /* 0x0000001c00b48947 */ /* 0x004fd80003800000 */
.L_x_257:
[----:B------:R-:W-:Y:S05]  /*ad20*/  BSYNC B1 ;  /* 0x0000000000017941 */ /* 0x000fea0003800000 */
.L_x_197:
[----:B------:R-:W-:Y:S04]  /*ad30*/  BSSY B1, `(.L_x_199) ;  /* 0x0000007000017945 */ /* 0x000fe80003800000 */
[----:B------:R-:W-:Y:S05]  /*ad40*/  @P2 BRA `(.L_x_200) ;  /* 0x0000000000142947 */ /* 0x000fea0003800000 */
[----:B------:R-:W-:Y:S01]  /*ad50*/  ISETP.NE.AND P0, PT, R29, RZ, PT ;  /* 0x000000ff1d00720c */ /* 0x000fe20003f05270 */
[----:B------:R-:W-:-:S04]  /*ad60*/  IMAD.MOV.U32 R4, RZ, RZ, 0x2800 ;  /* 0x00002800ff047424 */ /* 0x000fc800078e00ff */
[----:B------:R3:W-:Y:S08]  /*ad70*/  SYNCS.ARRIVE.TRANS64 RZ, [R9+URZ+0x13270], R4 ;  /* 0x0132700409ff79a7 */ /* 0x0007f0000800003f */
[----:B------:R-:W-:Y:S05]  /*ad80*/  @!P0 BRA `(.L_x_200) ;  /* 0x0000000000048947 */ /* 0x000fea0003800000 */
[----:B------:R-:W-:Y:S01]  /*ad90*/  BPT.TRAP 0x1 ;  /* 0x000000040000795c */ /* 0x000fe20000300000 */
.L_x_200:
[----:B------:R-:W-:Y:S05]  /*ada0*/  BSYNC B1 ;  /* 0x0000000000017941 */ /* 0x000fea0003800000 */
.L_x_199:
[----:B------:R-:W-:Y:S01]  /*adb0*/  IMAD.MOV.U32 R12, RZ, RZ, RZ ;  /* 0x000000ffff0c7224 */ /* 0x000fe200078e00ff */
[----:B------:R-:W-:Y:S01]  /*adc0*/  R2UR UR12, R19 ;  /* 0x00000000130c72ca */ /* 0x000fe200000e0000 */
[----:B01----:R-:W-:Y:S01]  /*add0*/  IMAD.U32 R7, RZ, RZ, UR40 ;  /* 0x00000028ff077e24 */ /* 0x003fe2000f8e00ff */
[----:B------:R-:W-:Y:S01]  /*ade0*/  UIADD3 UR4, UP0, UR54, 0x470, URZ ;  /* 0x0000047036047890 */ /* 0x000fe2000ff1e03f */
[----:B------:R-:W-:Y:S01]  /*adf0*/  IMAD.MOV.U32 R6, RZ, RZ, 0xa0 ;  /* 0x000000a0ff067424 */ /* 0x000fe200078e00ff */
[----:B------:R-:W-:Y:S01]  /*ae00*/  R2UR UR10, R12 ;  /* 0x000000000c0a72ca */ /* 0x000fe200000e0000 */
[----:B------:R-:W-:Y:S01]  /*ae10*/  IMAD R7, R16, 0x2800, R7 ;  /* 0x0000280010077824 */ /* 0x000fe200078e0207 */
[----:B------:R-:W-:Y:S01]  /*ae20*/  PLOP3.LUT P0, PT, PT, PT, PT, 0x80, 0x0 ;  /* 0x000000000000781c */ /* 0x000fe20003f0f070 */
[----:B------:R-:W-:Y:S01]  /*ae30*/  IMAD R6, R11, R6, UR44 ;  /* 0x0000002c0b067e24 */ /* 0x000fe2000f8e0206 */
[----:B------:R-:W-:Y:S01]  /*ae40*/  UIADD3.X UR5, URZ, UR55, URZ, UP0, !UPT ;  /* 0x000000373f057290 */ /* 0x000fe200087fe43f */
[----:B------:R-:W-:Y:S01]  /*ae50*/  VIADD R5, R9, 0x13270 ;  /* 0x0001327009057836 */ /* 0x000fe20000000000 */
[----:B------:R-:W-:Y:S01]  /*ae60*/  UMOV UR6, 0x0 ;  /* 0x0000000000067882 */ /* 0x000fe20000000000 */
[----:B---3--:R-:W-:Y:S01]  /*ae70*/  VIADD R4, R7, 0x6000 ;  /* 0x0000600007047836 */ /* 0x008fe20000000000 */
[----:B------:R-:W-:-:S08]  /*ae80*/  UMOV UR7, 0x14f00000 ;  /* 0x14f0000000077882 */ /* 0x000fd00000000000 */
.L_x_201:
        /* <DEDUP_REMOVED lines=8> */
[----:B0-----:R-:W-:Y:S05]  /*af10*/  @P0 BRA.U.ANY `(.L_x_201) ;  /* 0xfffffffd00dc0947 */ /* 0x001fea000393ffff */
[----:B------:R-:W0:Y:S01]  /*af20*/  SYNCS.PHASECHK.TRANS64.TRYWAIT P0, [R9+URZ+0x13240], R10 ;  /* 0x0132400a090075a7 */ /* 0x000e22000800017f */
[----:B------:R-:W-:Y:S04]  /*af30*/  BSSY B1, `(.L_x_202) ;  /* 0x0000002000017945 */ /* 0x000fe80003800000 */
[----:B0-----:R-:W-:Y:S05]  /*af40*/  @!P0 BRA `(.L_x_203) ;  /* 0x0000001c003c8947 */ /* 0x001fea0003800000 */
.L_x_258:
[----:B------:R-:W-:Y:S05]  /*af50*/  BSYNC B1 ;  /* 0x0000000000017941 */ /* 0x000fea0003800000 */
.L_x_202:
[----:B------:R-:W-:Y:S01]  /*af60*/  BSSY B1, `(.L_x_204) ;  /* 0x0000009000017945 */ /* 0x000fe20003800000 */
[----:B------:R-:W-:Y:S02]  /*af70*/  IMAD.MOV.U32 R4, RZ, RZ, 0x0 ;  /* 0x00000000ff047424 */ /* 0x000fe400078e00ff */
[----:B------:R-:W-:Y:S01]  /*af80*/  IMAD.MOV.U32 R5, RZ, RZ, 0x14f00000 ;  /* 0x14f00000ff057424 */ /* 0x000fe200078e00ff */
[----:B------:R-:W-:Y:S06]  /*af90*/  @P2 BRA `(.L_x_205) ;  /* 0x0000000000142947 */ /* 0x000fec0003800000 */
[----:B------:R-:W-:Y:S01]  /*afa0*/  ISETP.NE.AND P0, PT, R29, RZ, PT ;  /* 0x000000ff1d00720c */ /* 0x000fe20003f05270 */
[----:B0-2---:R-:W-:-:S04]  /*afb0*/  IMAD.MOV.U32 R10, RZ, RZ, 0x2800 ;  /* 0x00002800ff0a7424 */ /* 0x005fc800078e00ff */
[----:B------:R1:W-:Y:S08]  /*afc0*/  SYNCS.ARRIVE.TRANS64 RZ, [R9+URZ+0x13230], R10 ;  /* 0x0132300a09ff79a7 */ /* 0x0003f0000800003f */
[----:B------:R-:W-:Y:S05]  /*afd0*/  @!P0 BRA `(.L_x_205) ;  /* 0x0000000000048947 */ /* 0x000fea0003800000 */
[----:B------:R-:W-:Y:S01]  /*afe0*/  BPT.TRAP 0x1 ;  /* 0x000000040000795c */ /* 0x000fe20000300000 */
.L_x_205:
[----:B------:R-:W-:Y:S05]  /*aff0*/  BSYNC B1 ;  /* 0x0000000000017941 */ /* 0x000fea0003800000 */
.L_x_204:
[----:B------:R-:W-:Y:S01]  /*b000*/  R2UR UR7, R5 ;  /* 0x00000000050772ca */ /* 0x000fe200000e0000 */
[----:B------:R-:W-:Y:S01]  /*b010*/  UIADD3 UR4, UP0, UR54, 0x370, URZ ;  /* 0x0000037036047890 */ /* 0x000fe2000ff1e03f */
[----:B------:R-:W-:Y:S01]  /*b020*/  R2UR UR10, R12 ;  /* 0x000000000c0a72ca */ /* 0x000fe200000e0000 */
[----:B012---:R-:W-:Y:S01]  /*b030*/  VIADD R9, R9, 0x13230 ;  /* 0x0001323009097836 */ /* 0x007fe20000000000 */
[----:B------:R-:W-:Y:S01]  /*b040*/  R2UR UR12, R19 ;  /* 0x00000000130c72ca */ /* 0x000fe200000e0000 */
[----:B------:R-:W-:Y:S01]  /*b050*/  UIADD3.X UR5, URZ, UR55, URZ, UP0, !UPT ;  /* 0x000000373f057290 */ /* 0x000fe200087fe43f */
[----:B------:R-:W-:Y:S01]  /*b060*/  R2UR UR6, R4 ;  /* 0x00000000040672ca */ /* 0x000fe200000e0000 */
[----:B------:R-:W-:Y:S01]  /*b070*/  VIADD R4, R7, 0xe000 ;  /* 0x0000e00007047836 */ /* 0x000fe20000000000 */
[----:B------:R-:W-:-:S13]  /*b080*/  PLOP3.LUT P0, PT, PT, PT, PT, 0x80, 0x0 ;  /* 0x000000000000781c */ /* 0x000fda0003f0f070 */
.L_x_206:
        /* <DEDUP_REMOVED lines=8> */
[----:B-1----:R-:W-:Y:S05]  /*b110*/  @P0 BRA.U.ANY `(.L_x_206) ;  /* 0xfffffffd00dc0947 */ /* 0x002fea000393ffff */
.L_x_195:
[----:B------:R-:W-:Y:S05]  /*b120*/  BSYNC B0 ;  /* 0x0000000000007941 */ /* 0x000fea0003800000 */
.L_x_194:
[----:B------:R-:W-:-:S06]  /*b130*/  UISETP.NE.AND UP0, UPT, UR41, 0x3, UPT ;  /* 0x000000032900788c */ /* 0x000fcc000bf05270 */
[----:B------:R-:W-:-:S13]  /*b140*/  PLOP3.LUT P0, PT, PT, PT, UP0, 0x80, 0x0 ;  /* 0x000000000000781c */ /* 0x000fda0003f0f008 */
[----:B------:R-:W-:Y:S05]  /*b150*/  @!P0 BRA `(.L_x_207) ;  /* 0x0000000000048947 */ /* 0x000fea0003800000 */
[----:B------:R-:W-:Y:S01]  /*b160*/  BPT.TRAP 0x1 ;  /* 0x000000040000795c */ /* 0x000fe20000300000 */
.L_x_207:
[----:B------:R-:W-:Y:S01]  /*b170*/  LOP3.LUT R5, R8, 0x1, RZ, 0x3c, !PT ;  /* 0x0000000108057812 */ /* 0x000fe200078e3cff */
[----:B------:R-:W-:Y:S01]  /*b180*/  IMAD.U32 R4, RZ, RZ, UR50 ;  /* 0x00000032ff047e24 */ /* 0x000fe2000f8e00ff */
[----:B------:R-:W-:Y:S01]  /*b190*/  LEA R12, R3, UR40, 0x3 ;  /* 0x00000028030c7c11 */ /* 0x000fe2000f8e18ff */
[----:B------:R-:W-:Y:S01]  /*b1a0*/  BSSY B0, `(.L_x_208) ;  /* 0x0000005000007945 */ /* 0x000fe20003800000 */
[----:B------:R-:W-:Y:S02]  /*b1b0*/  SHF.L.U32 R5, R5, 0x1f, RZ ;  /* 0x0000001f05057819 */ /* 0x000fe400000006ff */
[----:B------:R-:W-:Y:S02]  /*b1c0*/  ISETP.NE.AND P0, PT, R4, 0x3, PT ;  /* 0x000000030400780c */ /* 0x000fe40003f05270 */
[----:B------:R-:W1:Y:S02]  /*b1d0*/  SYNCS.PHASECHK.TRANS64.TRYWAIT P2, [R12+URZ+0x13270], R5 ;  /* 0x013270050c0075a7 */ /* 0x000e64000804017f */
[----:B-1----:R-:W-:Y:S09]  /*b1e0*/  @!P2 BRA `(.L_x_209) ;  /* 0x0000001800a8a947 */ /* 0x002ff20003800000 */
.L_x_259:
[----:B------:R-:W-:Y:S05]  /*b1f0*/  BSYNC B0 ;  /* 0x0000000000007941 */ /* 0x000fea0003800000 */
.L_x_208:
[----:B------:R-:W-:Y:S05]  /*b200*/  @!P0 BRA `(.L_x_210) ;  /* 0x0000000000048947 */ /* 0x000fea0003800000 */
[----:B------:R-:W-:Y:S01]  /*b210*/  BPT.TRAP 0x1 ;  /* 0x000000040000795c */ /* 0x000fe20000300000 */
.L_x_210:
[----:B-1----:R-:W-:Y:S01]  /*b220*/  SHF.L.U32 R5, R8, 0x1f, RZ ;  /* 0x0000001f08057819 */ /* 0x002fe200000006ff */
[----:B------:R-:W-:-:S03]  /*b230*/  IMAD R10, R3, 0x2800, RZ ;  /* 0x00002800030a7824 */ /* 0x000fc600078e02ff */
[----:B------:R-:W1:Y:S02]  /*b240*/  SYNCS.PHASECHK.TRANS64.TRYWAIT P2, [R12+URZ+0x13260], R5 ;  /* 0x013260050c0075a7 */ /* 0x000e64000804017f */
[----:B-1----:R-:W-:Y:S05]  /*b250*/  @!P2 BRA `(.L_x_211) ;  /* 0x0000001800a0a947 */ /* 0x002fea0003800000 */
.L_x_260:
[C---:B------:R-:W-:Y:S01]  /*b260*/  LOP3.LUT R3, R10.reuse, R23, RZ, 0xfc, !PT ;  /* 0x000000170a037212 */ /* 0x040fe200078efcff */
[----:B------:R-:W-:Y:S05]  /*b270*/  WARPSYNC.ALL ;  /* 0x0000000000007948 */ /* 0x000fea0003800000 */
[----:B01----:R-:W0:Y:S01]  /*b280*/  LDSM.16.MT88.4 R4, [R3+UR40+0x6000] ;  /* 0x006000280304783b */ /* 0x003e220008004200 */
[----:B------:R-:W-:-:S05]  /*b290*/  LOP3.LUT R13, R10, R22, RZ, 0xfc, !PT ;  /* 0x000000160a0d7212 */ /* 0x000fca00078efcff */
[----:B------:R-:W-:Y:S01]  /*b2a0*/  VIADD R13, R13, UR40 ;  /* 0x000000280d0d7c36 */ /* 0x000fe20008000000 */
[C-C-:B0-----:R-:W-:Y:S02]  /*b2b0*/  PRMT R8, R4.reuse, 0x6420, R5.reuse ;  /* 0x0000642004087816 */ /* 0x141fe40000000005 */
[----:B------:R-:W-:Y:S02]  /*b2c0*/  PRMT R9, R4, 0x7531, R5 ;  /* 0x0000753104097816 */ /* 0x000fe40000000005 */
[C-C-:B------:R-:W-:Y:S02]  /*b2d0*/  PRMT R10, R6.reuse, 0x6420, R7.reuse ;  /* 0x00006420060a7816 */ /* 0x140fe40000000007 */
[----:B------:R-:W-:-:S05]  /*b2e0*/  PRMT R11, R6, 0x7531, R7 ;  /* 0x00007531060b7816 */ /* 0x000fca0000000007 */
[----:B------:R-:W-:Y:S04]  /*b2f0*/  STSM.16.M88.4 [R13+0x1000], R8 ;  /* 0x001000080d007844 */ /* 0x000fe80000000200 */
[----:B------:R-:W0:Y:S02]  /*b300*/  LDSM.16.MT88.4 R4, [R3+UR40+0x6800] ;  /* 0x006800280304783b */ /* 0x000e240008004200 */
[C-C-:B0-----:R-:W-:Y:S02]  /*b310*/  PRMT R8, R4.reuse, 0x6420, R5.reuse ;  /* 0x0000642004087816 */ /* 0x141fe40000000005 */
[----:B------:R-:W-:Y:S02]  /*b320*/  PRMT R9, R4, 0x7531, R5 ;  /* 0x0000753104097816 */ /* 0x000fe40000000005 */
[----:B------:R-:W-:-:S02]  /*b330*/  PRMT R10, R6, 0x6420, R7 ;  /* 0x00006420060a7816 */ /* 0x000fc40000000007 */
        /* <DEDUP_REMOVED lines=25> */
[----:B-1----:R-:W1:Y:S01]  /*b4d0*/  FENCE.VIEW.ASYNC.S ;  /* 0x00000000000073c6 */ /* 0x002e620000000000 */
[----:B------:R-:W-:Y:S05]  /*b4e0*/  @!P0 BRA `(.L_x_212) ;  /* 0x0000000000048947 */ /* 0x000fea0003800000 */
[----:B------:R-:W-:Y:S01]  /*b4f0*/  BPT.TRAP 0x1 ;  /* 0x000000040000795c */ /* 0x000fe20000300000 */
.L_x_212:
[----:B-1----:R-:W-:Y:S01]  /*b500*/  SYNCS.ARRIVE.TRANS64.A1T0 RZ, [R12+URZ+0x13250], RZ ;  /* 0x013250ff0cff79a7 */ /* 0x002fe2000810003f */
[----:B------:R-:W-:Y:S01]  /*b510*/  BAR.SYNC.DEFER_BLOCKING 0x2, 0x80 ;  /* 0x0082000000007b1d */ /* 0x000fe20000010000 */
[----:B------:R-:W-:Y:S01]  /*b520*/  ISETP.GT.AND P0, PT, R2, RZ, PT ;  /* 0x000000ff0200720c */ /* 0x000fe20003f04270 */
[----:B------:R-:W-:Y:S02]  /*b530*/  @!P1 VIADD R3, R12, 0x13280 ;  /* 0x000132800c039836 */ /* 0x000fe40000000000 */
[----:B------:R-:W-:Y:S02]  /*b540*/  VIADD R2, R2, 0xffffffff ;  /* 0xffffffff02027836 */ /* 0x000fe40000000000 */
[----:B0-----:R-:W-:Y:S01]  /*b550*/  IMAD.MOV.U32 R8, RZ, RZ, R17 ;  /* 0x000000ffff087224 */ /* 0x001fe200078e0011 */
[----:B------:R-:W-:-:S04]  /*b560*/  @!P1 PRMT R3, RZ, 0x654, R3 ;  /* 0x00000654ff039816 */ /* 0x000fc80000000003 */
[----:B------:R0:W-:Y:S02]  /*b570*/  @!P1 SYNCS.ARRIVE.TRANS64.RED.A1T0 RZ, [R3+URZ], RZ ;  /* 0x000000ff03ff99a7 */ /* 0x0001e4000810043f */
[----:B0-----:R-:W-:Y:S01]  /*b580*/  IMAD.MOV.U32 R3, RZ, RZ, R16 ;  /* 0x000000ffff037224 */ /* 0x001fe200078e0010 */
[----:B------:R-:W-:Y:S06]  /*b590*/  @P0 BRA `(.L_x_213) ;  /* 0xfffffff400440947 */ /* 0x000fec000383ffff */
.L_x_193:
[----:B------:R-:W-:Y:S04]  /*b5a0*/  BSSY B0, `(.L_x_214) ;  /* 0x000000e000007945 */ /* 0x000fe80003800000 */
[----:B------:R-:W-:Y:S05]  /*b5b0*/  @P1 BRA `(.L_x_215) ;  /* 0x0000000000301947 */ /* 0x000fea0003800000 */
[----:B0-----:R-:W0:Y:S01]  /*b5c0*/  S2R R7, SR_LANEID ;  /* 0x0000000000077919 */ /* 0x001e220000000000 */
[----:B------:R-:W-:Y:S01]  /*b5d0*/  VOTEU.ANY UR4, UPT, PT ;  /* 0x0000000000047886 */ /* 0x000fe200038e0100 */
[----:B-1----:R-:W1:Y:S01]  /*b5e0*/  LDC.64 R2, c[0x0][0xc38] ;  /* 0x00030e00ff027b82 */ /* 0x002e620000000a00 */
        /* <DEDUP_REMOVED lines=8> */
[----:B0-----:R-:W-:-:S07]  /*b670*/  IADD3 R24, R0, UR49, R7 ;  /* 0x0000003100187c10 */ /* 0x001fce000fffe007 */
.L_x_215:
[----:B------:R-:W-:Y:S05]  /*b680*/  BSYNC B0 ;  /* 0x0000000000007941 */ /* 0x000fea0003800000 */
.L_x_214:
[----:B------:R-:W-:-:S06]  /*b690*/  UISETP.NE.AND UP0, UPT, UR41, 0x3, UPT ;  /* 0x000000032900788c */ /* 0x000fcc000bf05270 */
[----:B------:R-:W-:-:S13]  /*b6a0*/  PLOP3.LUT P0, PT, PT, PT, UP0, 0x80, 0x0 ;  /* 0x000000000000781c */ /* 0x000fda0003f0f008 */
[----:B------:R-:W-:Y:S05]  /*b6b0*/  @!P0 BRA `(.L_x_216) ;  /* 0x0000000000048947 */ /* 0x000fea0003800000 */
[----:B------:R-:W-:Y:S01]  /*b6c0*/  BPT.TRAP 0x1 ;  /* 0x000000040000795c */ /* 0x000fe20000300000 */
.L_x_216:
[----:B-1----:R-:W-:Y:S01]  /*b6d0*/  LOP3.LUT R3, R17, 0x1, RZ, 0x3c, !PT ;  /* 0x0000000111037812 */ /* 0x002fe200078e3cff */
[----:B------:R-:W-:Y:S01]  /*b6e0*/  IMAD.U32 R0, RZ, RZ, UR50 ;  /* 0x00000032ff007e24 */ /* 0x000fe2000f8e00ff */
[----:B------:R-:W-:Y:S01]  /*b6f0*/  LEA R2, R16, UR40, 0x3 ;  /* 0x0000002810027c11 */ /* 0x000fe2000f8e18ff */
[----:B------:R-:W-:Y:S01]  /*b700*/  BSSY B0, `(.L_x_217) ;  /* 0x0000005000007945 */ /* 0x000fe20003800000 */
[----:B------:R-:W-:Y:S02]  /*b710*/  SHF.L.U32 R3, R3, 0x1f, RZ ;  /* 0x0000001f03037819 */ /* 0x000fe400000006ff */
[----:B------:R-:W-:Y:S02]  /*b720*/  ISETP.NE.AND P2, PT, R0, 0x3, PT ;  /* 0x000000030000780c */ /* 0x000fe40003f45270 */
[----:B------:R-:W1:Y:S02]  /*b730*/  SYNCS.PHASECHK.TRANS64.TRYWAIT P0, [R2+URZ+0x13270], R3 ;  /* 0x01327003020075a7 */ /* 0x000e64000800017f */
[----:B-1----:R-:W-:Y:S09]  /*b740*/  @!P0 BRA `(.L_x_218) ;  /* 0x0000001400788947 */ /* 0x002ff20003800000 */
.L_x_261:
[----:B------:R-:W-:Y:S05]  /*b750*/  BSYNC B0 ;  /* 0x0000000000007941 */ /* 0x000fea0003800000 */
.L_x_217:
[----:B------:R-:W-:Y:S05]  /*b760*/  @!P2 BRA `(.L_x_219) ;  /* 0x000000000004a947 */ /* 0x000fea0003800000 */
[----:B------:R-:W-:Y:S01]  /*b770*/  BPT.TRAP 0x1 ;  /* 0x000000040000795c */ /* 0x000fe20000300000 */
.L_x_219:
[----:B------:R-:W-:Y:S01]  /*b780*/  SHF.L.U32 R5, R17, 0x1f, RZ ;  /* 0x0000001f11057819 */ /* 0x000fe200000006ff */
[----:B-1----:R-:W-:-:S03]  /*b790*/  IMAD R3, R16, 0x2800, RZ ;  /* 0x0000280010037824 */ /* 0x002fc600078e02ff */
[----:B------:R-:W1:Y:S02]  /*b7a0*/  SYNCS.PHASECHK.TRANS64.TRYWAIT P0, [R2+URZ+0x13260], R5 ;  /* 0x01326005020075a7 */ /* 0x000e64000800017f */
[----:B------:R-:W-:Y:S01]  /*b7b0*/  LOP3.LUT R0, R3, R23, RZ, 0xfc, !PT ;  /* 0x0000001703007212 */ /* 0x000fe200078efcff */
[----:B-1----:R-:W-:Y:S06]  /*b7c0*/  @!P0 BRA `(.L_x_220) ;  /* 0x00000014006c8947 */ /* 0x002fec0003800000 */
.L_x_262:
        /* <DEDUP_REMOVED lines=41> */
.L_x_221:
[----:B-1----:R-:W-:Y:S01]  /*ba60*/  SYNCS.ARRIVE.TRANS64.A1T0 RZ, [R2+URZ+0x13250], RZ ;  /* 0x013250ff02ff79a7 */ /* 0x002fe2000810003f */
[----:B------:R-:W-:Y:S02]  /*ba70*/  @!P1 VIADD R0, R2, 0x13280 ;  /* 0x0001328002009836 */ /* 0x000fe40000000000 */
[----:B------:R-:W-:-:S03]  /*ba80*/  VIADD R16, R16, 0x1 ;  /* 0x0000000110107836 */ /* 0x000fc60000000000 */
[----:B------:R-:W-:Y:S01]  /*ba90*/  @!P1 PRMT R0, RZ, 0x654, R0 ;  /* 0x00000654ff009816 */ /* 0x000fe20000000000 */
[----:B------:R-:W-:Y:S01]  /*baa0*/  BAR.SYNC.DEFER_BLOCKING 0x2, 0x80 ;  /* 0x0082000000007b1d */ /* 0x000fe20000010000 */
[----:B------:R-:W-:-:S04]  /*bab0*/  ISETP.NE.AND P0, PT, R16, 0x2, PT ;  /* 0x000000021000780c */ /* 0x000fc80003f05270 */
[----:B------:R-:W-:Y:S01]  /*bac0*/  SEL R16, R16, RZ, P0 ;  /* 0x000000ff10107207 */ /* 0x000fe20000000000 */
[----:B------:R1:W-:Y:S02]  /*bad0*/  @!P1 SYNCS.ARRIVE.TRANS64.RED.A1T0 RZ, [R0+URZ], RZ ;  /* 0x000000ff00ff99a7 */ /* 0x0003e4000810043f */
[----:B-1----:R-:W-:-:S04]  /*bae0*/  SEL R0, RZ, 0x1, P0 ;  /* 0x00000001ff007807 */ /* 0x002fc80000000000 */
[----:B------:R-:W-:-:S07]  /*baf0*/  LOP3.LUT R17, R17, R0, RZ, 0x3c, !PT ;  /* 0x0000000011117212 */ /* 0x000fce00078e3cff */
.L_x_177:
[----:B------:R-:W-:Y:S05]  /*bb00*/  BSYNC B6 ;  /* 0x0000000000067941 */ /* 0x000fea0003800000 */
.L_x_175:
[----:B------:R-:W2:Y:S02]  /*bb10*/  LDL R0, [R1] ;  /* 0x0000000001007983 */ /* 0x000ea40000100800 */
[----:B--2---:R-:W-:-:S13]  /*bb20*/  LOP3.LUT P0, RZ, R0, 0x2, RZ, 0xc0, !PT ;  /* 0x0000000200ff7812 */ /* 0x004fda000780c0ff */
        /* <DEDUP_REMOVED lines=10> */
.L_x_222:
[C---:B------:R-:W-:Y:S01]  /*bbd0*/  VIADD R5, R29.reuse, UR51 ;  /* 0x000000331d057c36 */ /* 0x040fe20008000000 */
[----:B------:R-:W-:Y:S01]  /*bbe0*/  ISETP.NE.AND P0, PT, R29, 0x1f, PT ;  /* 0x0000001f1d00780c */ /* 0x000fe20003f05270 */
[----:B------:R-:W-:Y:S01]  /*bbf0*/  ULDC UR4, c[0x0][0xc14] ;  /* 0x0003050000047ab9 */ /* 0x000fe20000000800 */
[----:B------:R-:W-:Y:S02]  /*bc00*/  IMAD.MOV.U32 R0, RZ, RZ, RZ ;  /* 0x000000ffff007224 */ /* 0x000fe400078e00ff */
[----:B------:R-:W-:Y:S01]  /*bc10*/  ISETP.GE.OR P1, PT, R5, UR4, !P0 ;  /* 0x0000000405007c0c */ /* 0x000fe2000c726670 */
[----:B------:R-:W-:-:S12]  /*bc20*/  ULDC UR4, c[0x0][0xc14] ;  /* 0x0003050000047ab9 */ /* 0x000fd80000000800 */
[----:B0-----:R-:W0:Y:S02]  /*bc30*/  @!P1 LDC.64 R2, c[0x0][0xc58] ;  /* 0x00031600ff029b82 */ /* 0x001e240000000a00 */
[----:B0-----:R-:W-:-:S05]  /*bc40*/  @!P1 IMAD.WIDE R2, R5, 0x4, R2 ;  /* 0x0000000405029825 */ /* 0x001fca00078e0202 */
[----:B------:R-:W2:Y:S01]  /*bc50*/  @!P1 LDG.E R0, desc[UR52][R2.64] ;  /* 0x0000003402009981 */ /* 0x000ea2000c1e1900 */
[C---:B------:R-:W-:Y:S02]  /*bc60*/  ISETP.NE.AND P1, PT, R29.reuse, RZ, PT ;  /* 0x000000ff1d00720c */ /* 0x040fe40003f25270 */
[C---:B------:R-:W-:Y:S02]  /*bc70*/  ISETP.GE.U32.AND P2, PT, R29.reuse, 0x2, PT ;  /* 0x000000021d00780c */ /* 0x040fe40003f46070 */
        /* <DEDUP_REMOVED lines=8> */
[----:B------:R-:W-:Y:S02]  /*bd00*/  IMAD.IADD R4, R5, 0x1, R4 ;  /* 0x0000000105047824 */ /* 0x000fe400078e0204 */
[----:B------:R-:W-:Y:S04]  /*bd10*/  SHFL.IDX PT, R5, R24, RZ, 0x1f ;  /* 0x00001fff18057589 */ /* 0x000fe800000e0000 */
[----:B------:R-:W0:Y:S02]  /*bd20*/  SHFL.UP PT, R6, R4, 0x4, RZ ;  /* 0x0480000004067989 */ /* 0x000e2400000e00ff */
[----:B0-----:R-:W-:-:S05]  /*bd30*/  SEL R3, R6, RZ, P3 ;  /* 0x000000ff06037207 */ /* 0x001fca0001800000 */
[----:B------:R-:W-:Y:S02]  /*bd40*/  IMAD.IADD R6, R4, 0x1, R3 ;  /* 0x0000000104067824 */ /* 0x000fe400078e0203 */
[----:B------:R-:W-:Y:S04]  /*bd50*/  SHFL.IDX PT, R4, R24, 0x1, 0x1f ;  /* 0x00201f0018047f89 */ /* 0x000fe800000e0000 */
        /* <DEDUP_REMOVED lines=11> */
[----:B------:R-:W-:Y:S05]  /*be10*/  @P6 BRA `(.L_x_224) ;  /* 0x0000000000886947 */ /* 0x000fea0003800000 */
.L_x_228:
[----:B------:R-:W-:-:S04]  /*be20*/  UIADD3 UR51, UR51, 0x1f, URZ ;  /* 0x0000001f33337890 */ /* 0x000fc8000fffe03f */
[----:B------:R-:W-:-:S06]  /*be30*/  UISETP.GE.AND UP0, UPT, UR51, UR4, UPT ;  /* 0x000000043300728c */ /* 0x000fcc000bf06270 */
[----:B------:R-:W-:-:S13]  /*be40*/  PLOP3.LUT P6, PT, PT, PT, UP0, 0x40, 0x0 ;  /* 0x000000000000781c */ /* 0x000fda0003fce808 */
[----:B------:R-:W-:Y:S05]  /*be50*/  @!P6 BRA `(.L_x_225) ;  /* 0x000000040030e947 */ /* 0x000fea0003800000 */
[----:B------:R-:W-:Y:S01]  /*be60*/  VIADD R7, R29, UR51 ;  /* 0x000000331d077c36 */ /* 0x000fe20008000000 */
[----:B------:R-:W-:Y:S01]  /*be70*/  BSSY B0, `(.L_x_226) ;  /* 0x0000007000007945 */ /* 0x000fe20003800000 */
[----:B------:R-:W-:-:S03]  /*be80*/  IMAD.MOV.U32 R0, RZ, RZ, RZ ;  /* 0x000000ffff007224 */ /* 0x000fc600078e00ff */
[----:B------:R-:W-:-:S13]  /*be90*/  ISETP.GE.OR P6, PT, R7, UR4, !P0 ;  /* 0x0000000407007c0c */ /* 0x000fda000c7c6670 */
[----:B------:R-:W-:Y:S05]  /*bea0*/  @P6 BRA `(.L_x_227) ;  /* 0x00000000000c6947 */ /* 0x000fea0003800000 */
[----:B------:R-:W0:Y:S02]  /*beb0*/  LDC.64 R2, c[0x0][0xc58] ;  /* 0x00031600ff027b82 */ /* 0x000e240000000a00 */
[----:B0-----:R-:W-:-:S05]  /*bec0*/  IMAD.WIDE R2, R7, 0x4, R2 ;  /* 0x0000000407027825 */ /* 0x001fca00078e0202 */
[----:B------:R0:W5:Y:S02]  /*bed0*/  LDG.E R0, desc[UR52][R2.64] ;  /* 0x0000003402007981 */ /* 0x000164000c1e1900 */
.L_x_227:
[----:B------:R-:W-:Y:S05]  /*bee0*/  BSYNC B0 ;  /* 0x0000000000007941 */ /* 0x000fea0003800000 */
.L_x_226:
        /* <DEDUP_REMOVED lines=13> */
[----:B0-----:R-:W-:Y:S02]  /*bfc0*/  SEL R9, R2, RZ, P5 ;  /* 0x000000ff02097207 */ /* 0x001fe40002800000 */
[----:B------:R-:W0:Y:S03]  /*bfd0*/  LDC R2, c[0x0][0xc10] ;  /* 0x00030400ff027b82 */ /* 0x000e260000000800 */
[----:B------:R-:W-:-:S05]  /*bfe0*/  IMAD.IADD R3, R8, 0x1, R9 ;  /* 0x0000000108037824 */ /* 0x000fca00078e0209 */
[----:B------:R-:W0:Y:S02]  /*bff0*/  SHFL.IDX PT, R9, R3, 0x1f, 0x1f ;  /* 0x03e01f0003097f89 */ /* 0x000e2400000e0000 */
[----:B0-----:R-:W-:-:S04]  /*c000*/  IMAD R9, R9, R2, RZ ;  /* 0x0000000209097224 */ /* 0x001fc800078e02ff */
[----:B------:R-:W-:-:S05]  /*c010*/  IMAD.IADD R4, R9, 0x1, R4 ;  /* 0x0000000109047824 */ /* 0x000fca00078e0204 */
[----:B------:R-:W-:-:S13]  /*c020*/  ISETP.GT.AND P6, PT, R4, R5, PT ;  /* 0x000000050400720c */ /* 0x000fda0003fc4270 */
[----:B------:R-:W-:Y:S05]  /*c030*/  @!P6 BRA `(.L_x_228) ;  /* 0xfffffffc0078e947 */ /* 0x000fea000383ffff */
.L_x_224:
[----:B------:R-:W-:Y:S02]  /*c040*/  IMAD.IADD R24, R4, 0x1, -R9 ;  /* 0x0000000104187824 */ /* 0x000fe400078e0a09 */
[----:B------:R-:W-:Y:S02]  /*c050*/  IMAD.MOV.U32 R7, RZ, RZ, RZ ;  /* 0x000000ffff077224 */ /* 0x000fe400078e00ff */
        /* <DEDUP_REMOVED lines=11> */
[----:B------:R-:W0:Y:S02]  /*c110*/  F2I.FTZ.U32.TRUNC.NTZ R9, R8 ;  /* 0x0000000800097305 */ /* 0x000e24000021f000 */
[----:B0-----:R-:W-:Y:S01]  /*c120*/  IMAD.MOV R10, RZ, RZ, -R9 ;  /* 0x000000ffff0a7224 */ /* 0x001fe200078e0a09 */
[----:B------:R-:W-:Y:S06]  /*c130*/  @!P0 BRA `(.L_x_229) ;  /* 0x00000000000c8947 */ /* 0x000fec0003800000 */
[----:B------:R-:W-:-:S06]  /*c140*/  UIADD3 UR5, UR4, -0x1, URZ ;  /* 0xffffffff04057890 */ /* 0x000fcc000fffe03f */
[----:B------:R-:W-:-:S05]  /*c150*/  IMAD.U32 R6, RZ, RZ, UR5 ;  /* 0x00000005ff067e24 */ /* 0x000fca000f8e00ff */
[----:B------:R0:W1:Y:S02]  /*c160*/  SHFL.IDX PT, R7, R3, R6, 0x1f ;  /* 0x00001f0603077589 */ /* 0x00006400000e0000 */
.L_x_229:
[----:B0-----:R-:W-:Y:S01]  /*c170*/  IMAD.MOV.U32 R3, RZ, RZ, R10 ;  /* 0x000000ffff037224 */ /* 0x001fe200078e000a */
[----:B------:R-:W-:Y:S01]  /*c180*/  UIADD3 UR51, UR4, UR51, URZ ;  /* 0x0000003304337290 */ /* 0x000fe2000fffe03f */
[----:B-1----:R-:W-:Y:S02]  /*c190*/  IMAD R24, R7, R2, R24 ;  /* 0x0000000207187224 */ /* 0x002fe400078e0218 */
[----:B------:R-:W-:Y:S02]  /*c1a0*/  IMAD R6, R3, R4, RZ ;  /* 0x0000000403067224 */ /* 0x000fe400078e02ff */
[----:B------:R-:W-:Y:S02]  /*c1b0*/  IMAD.IADD R25, R5, 0x1, -R24 ;  /* 0x0000000105197824 */ /* 0x000fe400078e0a18 */
[----:B------:R-:W-:Y:S02]  /*c1c0*/  IMAD.MOV.U32 R2, RZ, RZ, RZ ;  /* 0x000000ffff027224 */ /* 0x000fe400078e00ff */
[----:B------:R-:W-:-:S02]  /*c1d0*/  IMAD.MOV.U32 R3, RZ, RZ, R9 ;  /* 0x000000ffff037224 */ /* 0x000fc400078e0009 */
[----:B------:R-:W-:Y:S01]  /*c1e0*/  IMAD.HI.U32 R9, R9, R6, R2 ;  /* 0x0000000609097227 */ /* 0x000fe200078e0002 */
[----:B------:R-:W-:Y:S02]  /*c1f0*/  IABS R3, R0 ;  /* 0x0000000000037213 */ /* 0x000fe40000000000 */
[----:B------:R-:W-:-:S03]  /*c200*/  IABS R2, R25 ;  /* 0x0000001900027213 */ /* 0x000fc60000000000 */
[----:B------:R-:W-:Y:S02]  /*c210*/  IMAD.MOV R3, RZ, RZ, -R3 ;  /* 0x000000ffff037224 */ /* 0x000fe400078e0a03 */
[----:B------:R-:W-:-:S04]  /*c220*/  IMAD.HI.U32 R9, R9, R2, RZ ;  /* 0x0000000209097227 */ /* 0x000fc800078e00ff */
[----:B------:R-:W-:Y:S01]  /*c230*/  IMAD R3, R9, R3, R2 ;  /* 0x0000000309037224 */ /* 0x000fe200078e0202 */
[----:B------:R-:W-:-:S04]  /*c240*/  LOP3.LUT R2, R25, R0, RZ, 0x3c, !PT ;  /* 0x0000000019027212 */ /* 0x000fc800078e3cff */
[----:B------:R-:W-:Y:S02]  /*c250*/  ISETP.GT.U32.AND P1, PT, R4, R3, PT ;  /* 0x000000030400720c */ /* 0x000fe40003f24070 */
[----:B------:R-:W-:-:S11]  /*c260*/  ISETP.GE.AND P2, PT, R2, RZ, PT ;  /* 0x000000ff0200720c */ /* 0x000fd60003f46270 */
[----:B------:R-:W-:Y:S02]  /*c270*/  @!P1 IMAD.IADD R3, R3, 0x1, -R4 ;  /* 0x0000000103039824 */ /* 0x000fe400078e0a04 */
[----:B------:R-:W-:Y:S01]  /*c280*/  @!P1 VIADD R9, R9, 0x1 ;  /* 0x0000000109099836 */ /* 0x000fe20000000000 */
[----:B------:R-:W-:Y:S02]  /*c290*/  ISETP.NE.AND P1, PT, R0, RZ, PT ;  /* 0x000000ff0000720c */ /* 0x000fe40003f25270 */
[----:B------:R-:W-:-:S13]  /*c2a0*/  ISETP.GE.U32.AND P0, PT, R3, R4, PT ;  /* 0x000000040300720c */ /* 0x000fda0003f06070 */
[----:B------:R-:W-:-:S04]  /*c2b0*/  @P0 VIADD R9, R9, 0x1 ;  /* 0x0000000109090836 */ /* 0x000fc80000000000 */
[----:B------:R-:W-:Y:S01]  /*c2c0*/  @!P2 IMAD.MOV R9, RZ, RZ, -R9 ;  /* 0x000000ffff09a224 */ /* 0x000fe200078e0a09 */
[----:B------:R-:W-:-:S04]  /*c2d0*/  @!P1 LOP3.LUT R9, RZ, R0, RZ, 0x33, !PT ;  /* 0x00000000ff099212 */ /* 0x000fc800078e33ff */
[----:B------:R-:W-:Y:S01]  /*c2e0*/  R2UR UR38, R9 ;  /* 0x00000000092672ca */ /* 0x000fe200000e0000 */
[----:B------:R-:W-:-:S04]  /*c2f0*/  IMAD.MOV R9, RZ, RZ, -R9 ;  /* 0x000000ffff097224 */ /* 0x000fc800078e0a09 */
[----:B------:R-:W-:Y:S01]  /*c300*/  IMAD R25, R0, R9, R25 ;  /* 0x0000000900197224 */ /* 0x000fe200078e0219 */
[----:B------:R-:W-:Y:S09]  /*c310*/  BRA `(.L_x_230) ;  /* 0x0000000000107947 */ /* 0x000ff20003800000 */
.L_x_225:
[----:B------:R-:W-:Y:S01]  /*c320*/  IMAD.MOV.U32 R24, RZ, RZ, R5 ;  /* 0x000000ffff187224 */ /* 0x000fe200078e0005 */
[----:B------:R-:W-:Y:S01]  /*c330*/  ULDC UR51, c[0x0][0xc14] ;  /* 0x0003050000337ab9 */ /* 0x000fe20000000800 */
[----:B------:R-:W-:Y:S01]  /*c340*/  IMAD.MOV.U32 R25, RZ, RZ, RZ ;  /* 0x000000ffff197224 */ /* 0x000fe200078e00ff */
[----:B------:R-:W-:-:S06]  /*c350*/  UMOV UR38, URZ ;  /* 0x0000003f00267c82 */ /* 0x000fcc0008000000 */
.L_x_230:
[----:B------:R-:W-:Y:S01]  /*c360*/  BAR.SYNC.DEFER_BLOCKING 0x4, 0x200 ;  /* 0x0108000000007b1d */ /* 0x000fe20000010000 */
[----:B------:R-:W-:Y:S01]  /*c370*/  ISETP.NE.AND P0, PT, R29, RZ, PT ;  /* 0x000000ff1d00720c */ /* 0x000fe20003f05270 */
[----:B------:R-:W-:Y:S02]  /*c380*/  IMAD.U32 R6, RZ, RZ, UR38 ;  /* 0x00000026ff067e24 */ /* 0x000fe4000f8e00ff */
[----:B------:R-:W-:Y:S02]  /*c390*/  IMAD.U32 R7, RZ, RZ, UR51 ;  /* 0x00000033ff077e24 */ /* 0x000fe4000f8e00ff */
[----:B------:R-:W-:Y:S02]  /*c3a0*/  IMAD.MOV.U32 R4, RZ, RZ, R24 ;  /* 0x000000ffff047224 */ /* 0x000fe400078e0018 */
[----:B------:R-:W-:-:S06]  /*c3b0*/  IMAD.MOV.U32 R5, RZ, RZ, R25 ;  /* 0x000000ffff057224 */ /* 0x000fcc00078e0019 */
[----:B------:R-:W0:Y:S01]  /*c3c0*/  @!P0 S2R R3, SR_CgaCtaId ;  /* 0x0000000000038919 */ /* 0x000e220000008800 */
[----:B------:R-:W-:-:S04]  /*c3d0*/  @!P0 MOV R0, 0x400 ;  /* 0x0000040000008802 */ /* 0x000fc80000000f00 */
[----:B0-----:R-:W-:-:S05]  /*c3e0*/  @!P0 LEA R0, R3, R0, 0x18 ;  /* 0x0000000003008211 */ /* 0x001fca00078ec0ff */
[----:B------:R0:W-:Y:S01]  /*c3f0*/  @!P0 STS.128 [R0+0x132d0], R4 ;  /* 0x0132d00400008388 */ /* 0x0001e20000000c00 */
[----:B------:R-:W-:Y:S06]  /*c400*/  BAR.ARV 0x5, 0x200 ;  /* 0x0148000000007b1d */ /* 0x000fec0000002000 */
.L_x_223:
[----:B------:R-:W-:Y:S02]  /*c410*/  ULDC UR4, c[0x0][0xc14] ;  /* 0x0003050000047ab9 */ /* 0x000fe40000000800 */
[----:B------:R-:W-:-:S06]  /*c420*/  UISETP.GE.AND UP0, UPT, UR51, UR4, UPT ;  /* 0x000000043300728c */ /* 0x000fcc000bf06270 */
[----:B------:R-:W-:-:S13]  /*c430*/  PLOP3.LUT P0, PT, PT, PT, UP0, 0x80, 0x0 ;  /* 0x000000000000781c */ /* 0x000fda0003f0f008 */
[----:B------:R-:W-:Y:S05]  /*c440*/  @!P0 BRA `(.L_x_231) ;  /* 0xffffffd0006c8947 */ /* 0x000fea000383ffff */
.L_x_173:
[----:B0-----:R-:W0:Y:S01]  /*c450*/  S2R R5, SR_CgaCtaId ;  /* 0x0000000000057919 */ /* 0x001e220000008800 */
[----:B------:R-:W-:Y:S01]  /*c460*/  VIADD R28, R28, 0x1 ;  /* 0x000000011c1c7836 */ /* 0x000fe20000000000 */
[----:B------:R-:W-:Y:S01]  /*c470*/  MOV R2, 0x400 ;  /* 0x0000040000027802 */ /* 0x000fe20000000f00 */
[----:B------:R-:W-:Y:S03]  /*c480*/  BSSY B0, `(.L_x_232) ;  /* 0x0000008000007945 */ /* 0x000fe60003800000 */
[----:B------:R-:W-:-:S04]  /*c490*/  LEA.HI R0, R28, R28, RZ, 0x1 ;  /* 0x0000001c1c007211 */ /* 0x000fc800078f08ff */
[----:B------:R-:W-:-:S05]  /*c4a0*/  LOP3.LUT R3, R0, 0xfffffffe, RZ, 0xc0, !PT ;  /* 0xfffffffe00037812 */ /* 0x000fca00078ec0ff */
[----:B------:R-:W-:-:S05]  /*c4b0*/  IMAD.IADD R0, R28, 0x1, -R3 ;  /* 0x000000011c007824 */ /* 0x000fca00078e0a03 */
[----:B------:R-:W-:Y:S02]  /*c4c0*/  SHF.L.U32 R0, R0, 0x1f, RZ ;  /* 0x0000001f00007819 */ /* 0x000fe400000006ff */
[----:B0-----:R-:W-:-:S04]  /*c4d0*/  LEA R7, R5, R2, 0x18 ;  /* 0x0000000205077211 */ /* 0x001fc800078ec0ff */
[----:B------:R-:W0:Y:S02]  /*c4e0*/  SYNCS.PHASECHK.TRANS64.TRYWAIT P0, [R7+URZ+0x13220], R0 ;  /* 0x01322000070075a7 */ /* 0x000e24000800017f */
[----:B0-----:R-:W-:Y:S05]  /*c4f0*/  @!P0 BRA `(.L_x_233) ;  /* 0x0000000800348947 */ /* 0x001fea0003800000 */
.L_x_263:
[----:B------:R-:W-:Y:S05]  /*c500*/  BSYNC B0 ;  /* 0x0000000000007941 */ /* 0x000fea0003800000 */
.L_x_232:
[----:B------:R-:W-:-:S03]  /*c510*/  UMOV UR4, 0xffffffff ;  /* 0xffffffff00047882 */ /* 0x000fc60000000000 */
[----:B------:R-:W-:Y:S05]  /*c520*/  BRA.DIV UR4, `(.L_x_234) ;  /* 0x0000000a043c7947 */ /* 0x000fea000b800000 */
[----:B0-----:R-:W0:Y:S02]  /*c530*/  S2R R0, SR_TID.X ;  /* 0x0000000000007919 */ /* 0x001e240000002100 */
[----:B0-----:R-:W-:-:S04]  /*c540*/  SHF.R.U32.HI R0, RZ, 0x5, R0 ;  /* 0x00000005ff007819 */ /* 0x001fc80000011600 */
[----:B------:R-:W-:-:S05]  /*c550*/  LOP3.LUT R0, R0, 0x3, RZ, 0xc0, !PT ;  /* 0x0000000300007812 */ /* 0x000fca00078ec0ff */
[----:B------:R0:W1:Y:S02]  /*c560*/  SHFL.IDX PT, R14, R0, RZ, 0x1f ;  /* 0x00001fff000e7589 */ /* 0x00006400000e0000 */
.L_x_266:
[----:B-1----:R-:W-:Y:S01]  /*c570*/  ISETP.NE.AND P0, PT, R14, RZ, PT ;  /* 0x000000ff0e00720c */ /* 0x002fe20003f05270 */
[----:B------:R-:W-:-:S12]  /*c580*/  BSSY B0, `(.L_x_235) ;  /* 0x000002b000007945 */ /* 0x000fd80003800000 */
[----:B------:R-:W-:Y:S05]  /*c590*/  @P0 BRA `(.L_x_236) ;  /* 0x0000000000a40947 */ /* 0x000fea0003800000 */
[----:B------:R-:W-:-:S03]  /*c5a0*/  UMOV UR4, 0xffffffff ;  /* 0xffffffff00047882 */ /* 0x000fc60000000000 */
[----:B------:R-:W-:Y:S05]  /*c5b0*/  BRA.DIV UR4, `(.L_x_237) ;  /* 0x0000000a044c7947 */ /* 0x000fea000b800000 */
[----:B------:R-:W-:-:S13]  /*c5c0*/  ELECT P6, URZ, PT ;  /* 0x00000000003f782f */ /* 0x000fda00038c0000 */
.L_x_269:
[----:B------:R-:W-:Y:S05]  /*c5d0*/  @!P6 BRA `(.L_x_236) ;  /* 0x000000000094e947 */ /* 0x000fea0003800000 */
[----:B------:R-:W-:-:S06]  /*c5e0*/  ULOP3.LUT UR4, UR48, 0x2, URZ, 0xfc, !UPT ;  /* 0x0000000230047892 */ /* 0x000fcc000f8efc3f */
[----:B0-----:R-:W-:-:S05]  /*c5f0*/  IMAD.U32 R0, RZ, RZ, UR4 ;  /* 0x00000004ff007e24 */ /* 0x001fca000f8e00ff */
[----:B------:R-:W-:-:S13]  /*c600*/  ISETP.NE.AND P0, PT, R0, 0x3, PT ;  /* 0x000000030000780c */ /* 0x000fda0003f05270 */
[----:B------:R-:W-:Y:S05]  /*c610*/  @!P0 BRA `(.L_x_238) ;  /* 0x0000000000048947 */ /* 0x000fea0003800000 */
[----:B------:R-:W-:Y:S01]  /*c620*/  BPT.TRAP 0x1 ;  /* 0x000000040000795c */ /* 0x000fe20000300000 */
.L_x_238:
[----:B------:R-:W-:Y:S01]  /*c630*/  VIADD R3, R7, 0x13240 ;  /* 0x0001324007037836 */ /* 0x000fe20000000000 */
[----:B------:R-:W-:Y:S01]  /*c640*/  SHF.L.U32 R4, R17, 0x1f, RZ ;  /* 0x0000001f11047819 */ /* 0x000fe200000006ff */
[C---:B------:R-:W-:Y:S02]  /*c650*/  VIADD R0, R16.reuse, 0x1 ;  /* 0x0000000110007836 */ /* 0x040fe40000000000 */
[----:B------:R-:W-:-:S03]  /*c660*/  IMAD R5, R16, 0x8, R3 ;  /* 0x0000000810057824 */ /* 0x000fc600078e0203 */
[C---:B------:R-:W-:Y:S01]  /*c670*/  ISETP.NE.AND P2, PT, R0.reuse, 0x2, PT ;  /* 0x000000020000780c */ /* 0x040fe20003f45270 */
[----:B------:R-:W0:Y:S03]  /*c680*/  SYNCS.PHASECHK.TRANS64.TRYWAIT P1, [R5+URZ], R4 ;  /* 0x00000004050075a7 */ /* 0x000e26000802017f */
[----:B------:R-:W-:Y:S02]  /*c690*/  SEL R2, RZ, 0x1, P2 ;  /* 0x00000001ff027807 */ /* 0x000fe40001000000 */
[----:B------:R-:W-:Y:S02]  /*c6a0*/  SEL R6, R0, RZ, P2 ;  /* 0x000000ff00067207 */ /* 0x000fe40001000000 */
[----:B------:R-:W-:-:S03]  /*c6b0*/  LOP3.LUT R0, R17, R2, RZ, 0x3c, !PT ;  /* 0x0000000211007212 */ /* 0x000fc600078e3cff */
[----:B------:R-:W-:Y:S01]  /*c6c0*/  IMAD R3, R6, 0x8, R3 ;  /* 0x0000000806037824 */ /* 0x000fe200078e0203 */
[----:B------:R-:W-:Y:S01]  /*c6d0*/  SHF.L.U32 R0, R0, 0x1f, RZ ;  /* 0x0000001f00007819 */ /* 0x000fe200000006ff */
[----:B0-----:R-:W-:Y:S06]  /*c6e0*/  @!P1 BRA `(.L_x_239) ;  /* 0x0000000800209947 */ /* 0x001fec0003800000 */
.L_x_270:
[----:B------:R-:W1:Y:S02]  /*c6f0*/  SYNCS.PHASECHK.TRANS64.TRYWAIT P1, [R3+URZ], R0 ;  /* 0x00000000030075a7 */ /* 0x000e64000802017f */
[----:B-1----:R-:W-:Y:S05]  /*c700*/  @!P1 BRA `(.L_x_240) ;  /* 0x00000008002c9947 */ /* 0x002fea0003800000 */
.L_x_271:
[----:B------:R-:W-:Y:S05]  /*c710*/  @!P0 BRA `(.L_x_241) ;  /* 0x0000000000048947 */ /* 0x000fea0003800000 */
[----:B------:R-:W-:Y:S01]  /*c720*/  BPT.TRAP 0x1 ;  /* 0x000000040000795c */ /* 0x000fe20000300000 */
.L_x_241:
[----:B-1----:R-:W-:-:S04]  /*c730*/  IMAD R3, R16, 0x8, R7 ;  /* 0x0000000810037824 */ /* 0x002fc800078e0207 */
[----:B------:R-:W1:Y:S02]  /*c740*/  SYNCS.PHASECHK.TRANS64.TRYWAIT P1, [R3+URZ+0x13260], R4 ;  /* 0x01326004030075a7 */ /* 0x000e64000802017f */
[----:B-1----:R-:W-:Y:S05]  /*c750*/  @!P1 BRA `(.L_x_242) ;  /* 0x00000008002c9947 */ /* 0x002fea0003800000 */
.L_x_272:
[----:B------:R-:W-:Y:S05]  /*c760*/  @!P0 BRA `(.L_x_243) ;  /* 0x0000000000048947 */ /* 0x000fea0003800000 */
[----:B------:R-:W-:Y:S01]  /*c770*/  BPT.TRAP 0x1 ;  /* 0x000000040000795c */ /* 0x000fe20000300000 */
.L_x_243:
[----:B0-----:R-:W-:-:S04]  /*c780*/  IMAD R5, R6, 0x8, R7 ;  /* 0x0000000806057824 */ /* 0x001fc800078e0207 */
[----:B------:R-:W0:Y:S02]  /*c790*/  SYNCS.PHASECHK.TRANS64.TRYWAIT P1, [R5+URZ+0x13260], R0 ;  /* 0x01326000050075a7 */ /* 0x000e24000802017f */
[----:B0-----:R-:W-:Y:S05]  /*c7a0*/  @!P1 BRA `(.L_x_244) ;  /* 0x00000008002c9947 */ /* 0x001fea0003800000 */
.L_x_273:
[----:B------:R-:W-:Y:S05]  /*c7b0*/  @!P0 BRA `(.L_x_245) ;  /* 0x0000000000048947 */ /* 0x000fea0003800000 */
[----:B------:R-:W-:Y:S01]  /*c7c0*/  BPT.TRAP 0x1 ;  /* 0x000000040000795c */ /* 0x000fe20000300000 */
.L_x_245:
[----:B------:R-:W2:Y:S02]  /*c7d0*/  SYNCS.PHASECHK.TRANS64.TRYWAIT P0, [R3+URZ+0x13280], R4 ;  /* 0x01328004030075a7 */ /* 0x000ea4000800017f */
[----:B--2---:R-:W-:Y:S05]  /*c7e0*/  @!P0 BRA `(.L_x_246) ;  /* 0x0000000800308947 */ /* 0x004fea0003800000 */
.L_x_247:
[----:B---3--:R3:W4:Y:S02]  /*c7f0*/  SYNCS.PHASECHK.TRANS64.TRYWAIT P0, [R5+URZ+0x13280], R0 ;  /* 0x01328000050075a7 */ /* 0x008724000800017f */
[----:B----4-:R-:W-:Y:S05]  /*c800*/  @!P0 NANOSLEEP.SYNCS 0x989680 ;  /* 0x009896800000895d */ /* 0x010fea0003900000 */
[----:B------:R-:W4:Y:S02]  /*c810*/  @!P0 SYNCS.PHASECHK.TRANS64 P0, [R5+URZ+0x13280], R0 ;  /* 0x01328000050085a7 */ /* 0x000f24000800007f */
[----:B----4-:R-:W-:Y:S05]  /*c820*/  @!P0 BRA `(.L_x_247) ;  /* 0xfffffffc00f08947 */ /* 0x010fea000383ffff */
.L_x_236:
[----:B------:R-:W-:Y:S05]  /*c830*/  BSYNC B0 ;  /* 0x0000000000007941 */ /* 0x000fea0003800000 */
.L_x_235:
[----:B------:R-:W-:Y:S05]  /*c840*/  EXIT ;  /* 0x000000000000794d */ /* 0x000fea0003800000 */
.L_x_123:
[----:B0-----:R0:W1:Y:S02]  /*c850*/  SYNCS.PHASECHK.TRANS64.TRYWAIT P1, [R0+URZ+0x13200], R3 ;  /* 0x01320003000075a7 */ /* 0x001064000802017f */
[----:B-1----:R-:W-:Y:S05]  /*c860*/  @!P1 NANOSLEEP.SYNCS 0x989680 ;  /* 0x009896800000995d */ /* 0x002fea0003900000 */
[----:B------:R-:W1:Y:S02]  /*c870*/  @!P1 SYNCS.PHASECHK.TRANS64 P1, [R0+URZ+0x13200], R3 ;  /* 0x01320003000095a7 */ /* 0x000e64000802007f */
[----:B-1----:R-:W-:Y:S05]  /*c880*/  @!P1 BRA `(.L_x_123) ;  /* 0xfffffffc00f09947 */ /* 0x002fea000383ffff */
[----:B------:R-:W-:Y:S05]  /*c890*/  BRA `(.L_x_248) ;  /* 0xffffff5000087947 */ /* 0x000fea000383ffff */
.L_x_127:
[----:B--2---:R2:W3:Y:S02]  /*c8a0*/  SYNCS.PHASECHK.TRANS64.TRYWAIT P1, [R5+URZ+0x13230], R4 ;  /* 0x01323004050075a7 */ /* 0x0044e4000802017f */
[----:B---3--:R-:W-:Y:S05]  /*c8b0*/  @!P1 NANOSLEEP.SYNCS 0x989680 ;  /* 0x009896800000995d */ /* 0x008fea0003900000 */
[----:B------:R-:W3:Y:S02]  /*c8c0*/  @!P1 SYNCS.PHASECHK.TRANS64 P1, [R5+URZ+0x13230], R4 ;  /* 0x01323004050095a7 */ /* 0x000ee4000802007f */
[----:B---3--:R-:W-:Y:S05]  /*c8d0*/  @!P1 BRA `(.L_x_127) ;  /* 0xfffffffc00f09947 */ /* 0x008fea000383ffff */
[----:B------:R-:W-:Y:S05]  /*c8e0*/  BRA `(.L_x_126) ;  /* 0xffffff5000487947 */ /* 0x000fea000383ffff */
.L_x_132:
[----:B-1----:R1:W2:Y:S02]  /*c8f0*/  SYNCS.PHASECHK.TRANS64.TRYWAIT P1, [R5+URZ+0x13230], R4 ;  /* 0x01323004050075a7 */ /* 0x0022a4000802017f */
[----:B--2---:R-:W-:Y:S05]  /*c900*/  @!P1 NANOSLEEP.SYNCS 0x989680 ;  /* 0x009896800000995d */ /* 0x004fea0003900000 */
[----:B------:R-:W2:Y:S02]  /*c910*/  @!P1 SYNCS.PHASECHK.TRANS64 P1, [R5+URZ+0x13230], R4 ;  /* 0x01323004050095a7 */ /* 0x000ea4000802007f */
[----:B--2---:R-:W-:Y:S05]  /*c920*/  @!P1 BRA `(.L_x_132) ;  /* 0xfffffffc00f09947 */ /* 0x004fea000383ffff */
[----:B------:R-:W-:Y:S05]  /*c930*/  BRA `(.L_x_131) ;  /* 0xffffff7800687947 */ /* 0x000fea000383ffff */
.L_x_136:
[----:B-1----:R-:W-:-:S04]  /*c940*/  IMAD.U32 R13, RZ, RZ, UR12 ;  /* 0x0000000cff0d7e24 */ /* 0x002fc8000f8e00ff */
[----:B------:R1:W2:Y:S03]  /*c950*/  SYNCS.PHASECHK.TRANS64.TRYWAIT P1, [R13+URZ+0x13250], R4 ;  /* 0x013250040d0075a7 */ /* 0x0002a6000802017f */
[----:B--2---:R-:W-:Y:S05]  /*c960*/  @!P1 NANOSLEEP.SYNCS 0x989680 ;  /* 0x009896800000995d */ /* 0x004fea0003900000 */
[----:B------:R-:W2:Y:S02]  /*c970*/  @!P1 SYNCS.PHASECHK.TRANS64 P1, [R13+URZ+0x13250], R4 ;  /* 0x013250040d0095a7 */ /* 0x000ea4000802007f */
[----:B--2---:R-:W-:Y:S05]  /*c980*/  @!P1 BRA `(.L_x_136) ;  /* 0xfffffffc00ec9947 */ /* 0x004fea000383ffff */
[----:B------:R-:W-:Y:S05]  /*c990*/  BRA `(.L_x_135) ;  /* 0xffffff7c00787947 */ /* 0x000fea000383ffff */
.L_x_142:
[----:B-1----:R1:W2:Y:S02]  /*c9a0*/  SYNCS.PHASECHK.TRANS64.TRYWAIT P1, [R20+URZ+0x13250], R3 ;  /* 0x01325003140075a7 */ /* 0x0022a4000802017f */
[----:B--2---:R-:W-:Y:S05]  /*c9b0*/  @!P1 NANOSLEEP.SYNCS 0x989680 ;  /* 0x009896800000995d */ /* 0x004fea0003900000 */
[----:B------:R-:W2:Y:S02]  /*c9c0*/  @!P1 SYNCS.PHASECHK.TRANS64 P1, [R20+URZ+0x13250], R3 ;  /* 0x01325003140095a7 */ /* 0x000ea4000802007f */
[----:B--2---:R-:W-:Y:S05]  /*c9d0*/  @!P1 BRA `(.L_x_142) ;  /* 0xfffffffc00f09947 */ /* 0x004fea000383ffff */
[----:B------:R-:W-:Y:S05]  /*c9e0*/  BRA `(.L_x_141) ;  /* 0xffffff9800c87947 */ /* 0x000fea000383ffff */
.L_x_182:
[----:B------:R-:W-:Y:S02]  /*c9f0*/  IMAD.MOV.U32 R13, RZ, RZ, R7 ;  /* 0x000000ffff0d7224 */ /* 0x000fe400078e0007 */
[----:B------:R-:W-:Y:S02]  /*ca00*/  IMAD.MOV.U32 R12, RZ, RZ, RZ ;  /* 0x000000ffff0c7224 */ /* 0x000fe400078e00ff */
[----:B------:R-:W-:Y:S02]  /*ca10*/  IMAD.MOV.U32 R11, RZ, RZ, 0x1f ;  /* 0x0000001fff0b7424 */ /* 0x000fe400078e00ff */
[----:B------:R-:W-:-:S07]  /*ca20*/  IMAD.MOV.U32 R15, RZ, RZ, -0x1 ;  /* 0xffffffffff0f7424 */ /* 0x000fce00078e00ff */
[----:B------:R-:W-:Y:S05]  /*ca30*/  WARPSYNC.COLLECTIVE R15, `(.L_x_249) ;  /* 0x000000000f087348 */ /* 0x000fea0003c00000 */
[----:B------:R0:W1:Y:S02]  /*ca40*/  SHFL.IDX P6, R14, R13, R12, R11 ;  /* 0x0000000c0d0e7389 */ /* 0x00006400000c000b */
[----:B01----:R-:W-:Y:S01]  /*ca50*/  ENDCOLLECTIVE ;  /* 0x000000000000791b */ /* 0x003fe20003800000 */
.L_x_249:
[----:B------:R-:W-:Y:S05]  /*ca60*/  BRA `(.L_x_250) ;  /* 0xffffffd8004c7947 */ /* 0x000fea000383ffff */
.L_x_184:
[----:B------:R-:W-:Y:S01]  /*ca70*/  BSSY B0, `(.L_x_251) ;  /* 0x0000006000007945 */ /* 0x000fe20003800000 */
[----:B------:R-:W-:-:S07]  /*ca80*/  IMAD.MOV.U32 R15, RZ, RZ, -0x1 ;  /* 0xffffffffff0f7424 */ /* 0x000fce00078e00ff */
[----:B------:R-:W-:Y:S05]  /*ca90*/  WARPSYNC.COLLECTIVE R15, `(.L_x_252) ;  /* 0x000000000f0c7348 */ /* 0x000fea0003c00000 */
[----:B------:R-:W-:Y:S02]  /*caa0*/  ELECT P6, UR62, PT ;  /* 0x00000000003e782f */ /* 0x000fe400038c0000 */
[----:B------:R-:W-:Y:S01]  /*cab0*/  MOV R14, UR62 ;  /* 0x0000003e000e7c02 */ /* 0x000fe20008000f00 */
[----:B------:R-:W-:Y:S10]  /*cac0*/  ENDCOLLECTIVE ;  /* 0x000000000000791b */ /* 0x000ff40003800000 */
.L_x_252:
[----:B------:R-:W-:Y:S05]  /*cad0*/  BSYNC B0 ;  /* 0x0000000000007941 */ /* 0x000fea0003800000 */
.L_x_251:
[----:B------:R-:W-:Y:S05]  /*cae0*/  BRA `(.L_x_253) ;  /* 0xffffffd8004c7947 */ /* 0x000fea000383ffff */
.L_x_187:
[----:B0-----:R0:W1:Y:S02]  /*caf0*/  SYNCS.PHASECHK.TRANS64.TRYWAIT P2, [R5+URZ+0x13280], R2 ;  /* 0x01328002050075a7 */ /* 0x001064000804017f */
[----:B-1----:R-:W-:Y:S05]  /*cb00*/  @!P2 NANOSLEEP.SYNCS 0x989680 ;  /* 0x009896800000a95d */ /* 0x002fea0003900000 */
[----:B------:R-:W1:Y:S02]  /*cb10*/  @!P2 SYNCS.PHASECHK.TRANS64 P2, [R5+URZ+0x13280], R2 ;  /* 0x013280020500a5a7 */ /* 0x000e64000804007f */
[----:B-1----:R-:W-:Y:S05]  /*cb20*/  @!P2 BRA `(.L_x_187) ;  /* 0xfffffffc00f0a947 */ /* 0x002fea000383ffff */
[----:B------:R-:W-:Y:S05]  /*cb30*/  BRA `(.L_x_254) ;  /* 0xffffffd800a47947 */ /* 0x000fea000383ffff */
.L_x_189:
[----:B-1----:R1:W2:Y:S02]  /*cb40*/  SYNCS.PHASECHK.TRANS64.TRYWAIT P2, [R5+URZ+0x13240], R2 ;  /* 0x01324002050075a7 */ /* 0x0022a4000804017f */
[----:B--2---:R-:W-:Y:S05]  /*cb50*/  @!P2 NANOSLEEP.SYNCS 0x989680 ;  /* 0x009896800000a95d */ /* 0x004fea0003900000 */
[----:B------:R-:W2:Y:S02]  /*cb60*/  @!P2 SYNCS.PHASECHK.TRANS64 P2, [R5+URZ+0x13240], R2 ;  /* 0x013240020500a5a7 */ /* 0x000ea4000804007f */
[----:B--2---:R-:W-:Y:S05]  /*cb70*/  @!P2 BRA `(.L_x_189) ;  /* 0xfffffffc00f0a947 */ /* 0x004fea000383ffff */
[----:B------:R-:W-:Y:S05]  /*cb80*/  BRA `(.L_x_255) ;  /* 0xffffffd800f47947 */ /* 0x000fea000383ffff */
.L_x_192:
[----:B-1----:R-:W-:-:S04]  /*cb90*/  IMAD.U32 R3, RZ, RZ, UR40 ;  /* 0x00000028ff037e24 */ /* 0x002fc8000f8e00ff */
[----:B------:R1:W2:Y:S03]  /*cba0*/  SYNCS.PHASECHK.TRANS64.TRYWAIT P0, [R3+URZ+0x13220], R2 ;  /* 0x01322002030075a7 */ /* 0x0002a6000800017f */
[----:B--2---:R-:W-:Y:S05]  /*cbb0*/  @!P0 NANOSLEEP.SYNCS 0x989680 ;  /* 0x009896800000895d */ /* 0x004fea0003900000 */
[----:B------:R-:W2:Y:S02]  /*cbc0*/  @!P0 SYNCS.PHASECHK.TRANS64 P0, [R3+URZ+0x13220], R2 ;  /* 0x01322002030085a7 */ /* 0x000ea4000800007f */
[----:B--2---:R-:W-:Y:S05]  /*cbd0*/  @!P0 BRA `(.L_x_192) ;  /* 0xfffffffc00ec8947 */ /* 0x004fea000383ffff */
[----:B------:R-:W-:Y:S05]  /*cbe0*/  BRA `(.L_x_256) ;  /* 0xffffffdc00907947 */ /* 0x000fea000383ffff */
.L_x_198:
[----:B--2---:R2:W3:Y:S02]  /*cbf0*/  SYNCS.PHASECHK.TRANS64.TRYWAIT P0, [R9+URZ+0x13280], R10 ;  /* 0x0132800a090075a7 */ /* 0x0044e4000800017f */
[----:B---3--:R-:W-:Y:S05]  /*cc00*/  @!P0 NANOSLEEP.SYNCS 0x989680 ;  /* 0x009896800000895d */ /* 0x008fea0003900000 */
[----:B------:R-:W3:Y:S02]  /*cc10*/  @!P0 SYNCS.PHASECHK.TRANS64 P0, [R9+URZ+0x13280], R10 ;  /* 0x0132800a090085a7 */ /* 0x000ee4000800007f */
[----:B---3--:R-:W-:Y:S05]  /*cc20*/  @!P0 BRA `(.L_x_198) ;  /* 0xfffffffc00f08947 */ /* 0x008fea000383ffff */
[----:B------:R-:W-:Y:S05]  /*cc30*/  BRA `(.L_x_257) ;  /* 0xffffffe000387947 */ /* 0x000fea000383ffff */
.L_x_203:
[----:B0-----:R0:W1:Y:S02]  /*cc40*/  SYNCS.PHASECHK.TRANS64.TRYWAIT P0, [R9+URZ+0x13240], R10 ;  /* 0x0132400a090075a7 */ /* 0x001064000800017f */
[----:B-1----:R-:W-:Y:S05]  /*cc50*/  @!P0 NANOSLEEP.SYNCS 0x989680 ;  /* 0x009896800000895d */ /* 0x002fea0003900000 */
[----:B------:R-:W1:Y:S02]  /*cc60*/  @!P0 SYNCS.PHASECHK.TRANS64 P0, [R9+URZ+0x13240], R10 ;  /* 0x0132400a090085a7 */ /* 0x000e64000800007f */
[----:B-1----:R-:W-:Y:S05]  /*cc70*/  @!P0 BRA `(.L_x_203) ;  /* 0xfffffffc00f08947 */ /* 0x002fea000383ffff */
[----:B------:R-:W-:Y:S05]  /*cc80*/  BRA `(.L_x_258) ;  /* 0xffffffe000b07947 */ /* 0x000fea000383ffff */
.L_x_209:
[----:B-1----:R1:W2:Y:S02]  /*cc90*/  SYNCS.PHASECHK.TRANS64.TRYWAIT P2, [R12+URZ+0x13270], R5 ;  /* 0x013270050c0075a7 */ /* 0x0022a4000804017f */
[----:B--2---:R-:W-:Y:S05]  /*cca0*/  @!P2 NANOSLEEP.SYNCS 0x989680 ;  /* 0x009896800000a95d */ /* 0x004fea0003900000 */
[----:B------:R-:W2:Y:S02]  /*ccb0*/  @!P2 SYNCS.PHASECHK.TRANS64 P2, [R12+URZ+0x13270], R5 ;  /* 0x013270050c00a5a7 */ /* 0x000ea4000804007f */
[----:B--2---:R-:W-:Y:S05]  /*ccc0*/  @!P2 BRA `(.L_x_209) ;  /* 0xfffffffc00f0a947 */ /* 0x004fea000383ffff */
[----:B------:R-:W-:Y:S05]  /*ccd0*/  BRA `(.L_x_259) ;  /* 0xffffffe400447947 */ /* 0x000fea000383ffff */
.L_x_211:
[----:B-1----:R1:W2:Y:S02]  /*cce0*/  SYNCS.PHASECHK.TRANS64.TRYWAIT P2, [R12+URZ+0x13260], R5 ;  /* 0x013260050c0075a7 */ /* 0x0022a4000804017f */
[----:B--2---:R-:W-:Y:S05]  /*ccf0*/  @!P2 NANOSLEEP.SYNCS 0x989680 ;  /* 0x009896800000a95d */ /* 0x004fea0003900000 */
[----:B------:R-:W2:Y:S02]  /*cd00*/  @!P2 SYNCS.PHASECHK.TRANS64 P2, [R12+URZ+0x13260], R5 ;  /* 0x013260050c00a5a7 */ /* 0x000ea4000804007f */
[----:B--2---:R-:W-:Y:S05]  /*cd10*/  @!P2 BRA `(.L_x_211) ;  /* 0xfffffffc00f0a947 */ /* 0x004fea000383ffff */
[----:B------:R-:W-:Y:S05]  /*cd20*/  BRA `(.L_x_260) ;  /* 0xffffffe4004c7947 */ /* 0x000fea000383ffff */
.L_x_218:
[----:B-1----:R1:W2:Y:S02]  /*cd30*/  SYNCS.PHASECHK.TRANS64.TRYWAIT P0, [R2+URZ+0x13270], R3 ;  /* 0x01327003020075a7 */ /* 0x0022a4000800017f */
[----:B--2---:R-:W-:Y:S05]  /*cd40*/  @!P0 NANOSLEEP.SYNCS 0x989680 ;  /* 0x009896800000895d */ /* 0x004fea0003900000 */
[----:B------:R-:W2:Y:S02]  /*cd50*/  @!P0 SYNCS.PHASECHK.TRANS64 P0, [R2+URZ+0x13270], R3 ;  /* 0x01327003020085a7 */ /* 0x000ea4000800007f */
[----:B--2---:R-:W-:Y:S05]  /*cd60*/  @!P0 BRA `(.L_x_218) ;  /* 0xfffffffc00f08947 */ /* 0x004fea000383ffff */
[----:B------:R-:W-:Y:S05]  /*cd70*/  BRA `(.L_x_261) ;  /* 0xffffffe800747947 */ /* 0x000fea000383ffff */
.L_x_220:
[----:B-1----:R1:W2:Y:S02]  /*cd80*/  SYNCS.PHASECHK.TRANS64.TRYWAIT P0, [R2+URZ+0x13260], R5 ;  /* 0x01326005020075a7 */ /* 0x0022a4000800017f */
[----:B--2---:R-:W-:Y:S05]  /*cd90*/  @!P0 NANOSLEEP.SYNCS 0x989680 ;  /* 0x009896800000895d */ /* 0x004fea0003900000 */
[----:B------:R-:W2:Y:S02]  /*cda0*/  @!P0 SYNCS.PHASECHK.TRANS64 P0, [R2+URZ+0x13260], R5 ;  /* 0x01326005020085a7 */ /* 0x000ea4000800007f */
[----:B--2---:R-:W-:Y:S05]  /*cdb0*/  @!P0 BRA `(.L_x_220) ;  /* 0xfffffffc00f08947 */ /* 0x004fea000383ffff */
[----:B------:R-:W-:Y:S05]  /*cdc0*/  BRA `(.L_x_262) ;  /* 0xffffffe800807947 */ /* 0x000fea000383ffff */
.L_x_233:
[----:B0-----:R0:W1:Y:S02]  /*cdd0*/  SYNCS.PHASECHK.TRANS64.TRYWAIT P0, [R7+URZ+0x13220], R0 ;  /* 0x01322000070075a7 */ /* 0x001064000800017f */
[----:B-1----:R-:W-:Y:S05]  /*cde0*/  @!P0 NANOSLEEP.SYNCS 0x989680 ;  /* 0x009896800000895d */ /* 0x002fea0003900000 */
[----:B------:R-:W1:Y:S02]  /*cdf0*/  @!P0 SYNCS.PHASECHK.TRANS64 P0, [R7+URZ+0x13220], R0 ;  /* 0x01322000070085a7 */ /* 0x000e64000800007f */
[----:B-1----:R-:W-:Y:S05]  /*ce00*/  @!P0 BRA `(.L_x_233) ;  /* 0xfffffffc00f08947 */ /* 0x002fea000383ffff */
[----:B------:R-:W-:Y:S05]  /*ce10*/  BRA `(.L_x_263) ;  /* 0xfffffff400b87947 */ /* 0x000fea000383ffff */
.L_x_234:
[----:B------:R-:W1:Y:S01]  /*ce20*/  S2R R2, SR_TID.X ;  /* 0x0000000000027919 */ /* 0x000e620000002100 */
[----:B------:R-:W-:Y:S01]  /*ce30*/  BSSY B0, `(.L_x_264) ;  /* 0x000000a000007945 */ /* 0x000fe20003800000 */
[----:B------:R-:W-:Y:S02]  /*ce40*/  IMAD.MOV.U32 R12, RZ, RZ, RZ ;  /* 0x000000ffff0c7224 */ /* 0x000fe400078e00ff */
[----:B------:R-:W-:Y:S02]  /*ce50*/  IMAD.MOV.U32 R11, RZ, RZ, 0x1f ;  /* 0x0000001fff0b7424 */ /* 0x000fe400078e00ff */
[----:B------:R-:W-:Y:S01]  /*ce60*/  IMAD.MOV.U32 R15, RZ, RZ, -0x1 ;  /* 0xffffffffff0f7424 */ /* 0x000fe200078e00ff */
[----:B-1----:R-:W-:-:S04]  /*ce70*/  SHF.R.U32.HI R2, RZ, 0x5, R2 ;  /* 0x00000005ff027819 */ /* 0x002fc80000011602 */
[----:B------:R-:W-:-:S05]  /*ce80*/  LOP3.LUT R2, R2, 0x3, RZ, 0xc0, !PT ;  /* 0x0000000302027812 */ /* 0x000fca00078ec0ff */
[----:B------:R-:W-:-:S07]  /*ce90*/  IMAD.MOV.U32 R13, RZ, RZ, R2 ;  /* 0x000000ffff0d7224 */ /* 0x000fce00078e0002 */
[----:B0-----:R-:W-:Y:S05]  /*cea0*/  WARPSYNC.COLLECTIVE R15, `(.L_x_265) ;  /* 0x000000000f087348 */ /* 0x001fea0003c00000 */
[----:B------:R1:W2:Y:S02]  /*ceb0*/  SHFL.IDX P6, R14, R13, R12, R11 ;  /* 0x0000000c0d0e7389 */ /* 0x0002a400000c000b */
[----:B012---:R-:W-:Y:S01]  /*cec0*/  ENDCOLLECTIVE ;  /* 0x000000000000791b */ /* 0x007fe20003800000 */
.L_x_265:
[----:B------:R-:W-:Y:S05]  /*ced0*/  BSYNC B0 ;  /* 0x0000000000007941 */ /* 0x000fea0003800000 */
.L_x_264:
[----:B------:R-:W-:Y:S05]  /*cee0*/  BRA `(.L_x_266) ;  /* 0xfffffff400a07947 */ /* 0x000fea000383ffff */
.L_x_237:
[----:B------:R-:W-:Y:S01]  /*cef0*/  BSSY B1, `(.L_x_267) ;  /* 0x0000006000017945 */ /* 0x000fe20003800000 */
[----:B------:R-:W-:-:S07]  /*cf00*/  IMAD.MOV.U32 R15, RZ, RZ, -0x1 ;  /* 0xffffffffff0f7424 */ /* 0x000fce00078e00ff */
[----:B0-----:R-:W-:Y:S05]  /*cf10*/  WARPSYNC.COLLECTIVE R15, `(.L_x_268) ;  /* 0x000000000f0c7348 */ /* 0x001fea0003c00000 */
[----:B------:R-:W-:Y:S02]  /*cf20*/  ELECT P6, UR62, PT ;  /* 0x00000000003e782f */ /* 0x000fe400038c0000 */
[----:B------:R-:W-:Y:S01]  /*cf30*/  MOV R14, UR62 ;  /* 0x0000003e000e7c02 */ /* 0x000fe20008000f00 */
[----:B0-----:R-:W-:Y:S10]  /*cf40*/  ENDCOLLECTIVE ;  /* 0x000000000000791b */ /* 0x001ff40003800000 */
.L_x_268:
[----:B------:R-:W-:Y:S05]  /*cf50*/  BSYNC B1 ;  /* 0x0000000000017941 */ /* 0x000fea0003800000 */
.L_x_267:
[----:B------:R-:W-:Y:S05]  /*cf60*/  BRA `(.L_x_269) ;  /* 0xfffffff400987947 */ /* 0x000fea000383ffff */
.L_x_239:
[----:B0-----:R0:W1:Y:S02]  /*cf70*/  SYNCS.PHASECHK.TRANS64.TRYWAIT P1, [R5+URZ], R4 ;  /* 0x00000004050075a7 */ /* 0x001064000802017f */
[----:B-1----:R-:W-:Y:S05]  /*cf80*/  @!P1 NANOSLEEP.SYNCS 0x989680 ;  /* 0x009896800000995d */ /* 0x002fea0003900000 */
[----:B------:R-:W1:Y:S02]  /*cf90*/  @!P1 SYNCS.PHASECHK.TRANS64 P1, [R5+URZ], R4 ;  /* 0x00000004050095a7 */ /* 0x000e64000802007f */
[----:B-1----:R-:W-:Y:S05]  /*cfa0*/  @!P1 BRA `(.L_x_239) ;  /* 0xfffffffc00f09947 */ /* 0x002fea000383ffff */
[----:B------:R-:W-:Y:S05]  /*cfb0*/  BRA `(.L_x_270) ;  /* 0xfffffff400cc7947 */ /* 0x000fea000383ffff */
.L_x_240:
[----:B-1----:R1:W2:Y:S02]  /*cfc0*/  SYNCS.PHASECHK.TRANS64.TRYWAIT P1, [R3+URZ], R0 ;  /* 0x00000000030075a7 */ /* 0x0022a4000802017f */
[----:B--2---:R-:W-:Y:S05]  /*cfd0*/  @!P1 NANOSLEEP.SYNCS 0x989680 ;  /* 0x009896800000995d */ /* 0x004fea0003900000 */
[----:B------:R-:W2:Y:S02]  /*cfe0*/  @!P1 SYNCS.PHASECHK.TRANS64 P1, [R3+URZ], R0 ;  /* 0x00000000030095a7 */ /* 0x000ea4000802007f */
[----:B--2---:R-:W-:Y:S05]  /*cff0*/  @!P1 BRA `(.L_x_240) ;  /* 0xfffffffc00f09947 */ /* 0x004fea000383ffff */
[----:B------:R-:W-:Y:S05]  /*d000*/  BRA `(.L_x_271) ;  /* 0xfffffff400c07947 */ /* 0x000fea000383ffff */
.L_x_242:
[----:B-1----:R1:W2:Y:S02]  /*d010*/  SYNCS.PHASECHK.TRANS64.TRYWAIT P1, [R3+URZ+0x13260], R4 ;  /* 0x01326004030075a7 */ /* 0x0022a4000802017f */
[----:B--2---:R-:W-:Y:S05]  /*d020*/  @!P1 NANOSLEEP.SYNCS 0x989680 ;  /* 0x009896800000995d */ /* 0x004fea0003900000 */
[----:B------:R-:W2:Y:S02]  /*d030*/  @!P1 SYNCS.PHASECHK.TRANS64 P1, [R3+URZ+0x13260], R4 ;  /* 0x01326004030095a7 */ /* 0x000ea4000802007f */
[----:B--2---:R-:W-:Y:S05]  /*d040*/  @!P1 BRA `(.L_x_242) ;  /* 0xfffffffc00f09947 */ /* 0x004fea000383ffff */
[----:B------:R-:W-:Y:S05]  /*d050*/  BRA `(.L_x_272) ;  /* 0xfffffff400c07947 */ /* 0x000fea000383ffff */
.L_x_244:
[----:B0-----:R0:W2:Y:S02]  /*d060*/  SYNCS.PHASECHK.TRANS64.TRYWAIT P1, [R5+URZ+0x13260], R0 ;  /* 0x01326000050075a7 */ /* 0x0010a4000802017f */
[----:B--2---:R-:W-:Y:S05]  /*d070*/  @!P1 NANOSLEEP.SYNCS 0x989680 ;  /* 0x009896800000995d */ /* 0x004fea0003900000 */
[----:B------:R-:W2:Y:S02]  /*d080*/  @!P1 SYNCS.PHASECHK.TRANS64 P1, [R5+URZ+0x13260], R0 ;  /* 0x01326000050095a7 */ /* 0x000ea4000802007f */
[----:B--2---:R-:W-:Y:S05]  /*d090*/  @!P1 BRA `(.L_x_244) ;  /* 0xfffffffc00f09947 */ /* 0x004fea000383ffff */
[----:B------:R-:W-:Y:S05]  /*d0a0*/  BRA `(.L_x_273) ;  /* 0xfffffff400c07947 */ /* 0x000fea000383ffff */
.L_x_246:
[----:B--2---:R2:W3:Y:S02]  /*d0b0*/  SYNCS.PHASECHK.TRANS64.TRYWAIT P0, [R3+URZ+0x13280], R4 ;  /* 0x01328004030075a7 */ /* 0x0044e4000800017f */
[----:B---3--:R-:W-:Y:S05]  /*d0c0*/  @!P0 NANOSLEEP.SYNCS 0x989680 ;  /* 0x009896800000895d */ /* 0x008fea0003900000 */
[----:B------:R-:W3:Y:S02]  /*d0d0*/  @!P0 SYNCS.PHASECHK.TRANS64 P0, [R3+URZ+0x13280], R4 ;  /* 0x01328004030085a7 */ /* 0x000ee4000800007f */
[----:B---3--:R-:W-:Y:S05]  /*d0e0*/  @!P0 BRA `(.L_x_246) ;  /* 0xfffffffc00f08947 */ /* 0x008fea000383ffff */
[----:B------:R-:W-:Y:S05]  /*d0f0*/  BRA `(.L_x_247) ;  /* 0xfffffff400bc7947 */ /* 0x000fea000383ffff */
.L_x_274:
        /* <DEDUP_REMOVED lines=16> */
.L_x_2164:


//--------------------- .text._ZN7cutlass13device_kernelIN5flash11enable_sm90INS1_16FlashAttnFwdSm90INS1_25CollectiveMainloopFwdSm90ILi2EN4cute5tupleIJNS5_1CILi1EEES8_S8_EEENS6_IJNS7_ILi192EEENS7_ILi160EEENS7_ILi64EEEEEELi64ENS_12float_e4m3_tEfNS_4arch4Sm90ELb0ELb0ELb0ELb1ELb0ELb1ELb0ELb1ELb1ELb0ELb0ELb0EEENS1_21CollectiveEpilogueFwdINS6_IJSA_SC_SB_EEES9_NS_10bfloat16_tESG_Li384ELb1ELb0ELb0ELb1EEENS1_36VarlenDynamicPersistentTileSchedulerILi192ELi160ELi384ELi128ELb0ELb0ELb1ELb0ELb1ELb1EEEEEEEEEvNT_6ParamsE --------------------------
	.section	.text._ZN7cutlass13device_kernelIN5flash11enable_sm90INS1_16FlashAttnFwdSm90INS1_25CollectiveMainloopFwdSm90ILi2EN4cute5tupleIJNS5_1CILi1EEES8_S8_EEENS6_IJNS7_ILi192EEENS7_ILi160EEENS7_ILi64EEEEEELi64ENS_12float_e4m3_tEfNS_4arch4Sm90ELb0ELb0ELb0ELb1ELb0ELb1ELb0ELb1ELb1ELb0ELb0ELb0EEENS1_21CollectiveEpilogueFwdINS6_IJSA_SC_SB_EEES9_NS_10bfloat16_tESG_Li384ELb1ELb0ELb0ELb1EEENS1_36VarlenDynamicPersistentTileSchedulerILi192ELi160ELi384ELi128ELb0ELb0ELb1ELb0ELb1ELb1EEEEEEEEEvNT_6ParamsE,"ax",@progbits
	.align	128
.text._ZN7cutlass13device_kernelIN5flash11enable_sm90INS1_16FlashAttnFwdSm90INS1_25CollectiveMainloopFwdSm90ILi2EN4cute5tupleIJNS5_1CILi1EEES8_S8_EEENS6_IJNS7_ILi192EEENS7_ILi160EEENS7_ILi64EEEEEELi64ENS_12float_e4m3_tEfNS_4arch4Sm90ELb0ELb0ELb0ELb1ELb0ELb1ELb0ELb1ELb1ELb0ELb0ELb0EEENS1_21CollectiveEpilogueFwdINS6_IJSA_SC_SB_EEES9_NS_10bfloat16_tESG_Li384ELb1ELb0ELb0ELb1EEENS1_36VarlenDynamicPersistentTileSchedulerILi192ELi160ELi384ELi128ELb0ELb0ELb1ELb0ELb1ELb1EEEEEEEEEvNT_6ParamsE:
        .type           _ZN7cutlass13device_kernelIN5flash11enable_sm90INS1_16FlashAttnFwdSm90INS1_25CollectiveMainloopFwdSm90ILi2EN4cute5tupleIJNS5_1CILi1EEES8_S8_EEENS6_IJNS7_ILi192EEENS7_ILi160EEENS7_ILi64EEEEEELi64ENS_12float_e4m3_tEfNS_4arch4Sm90ELb0ELb0ELb0ELb1ELb0ELb1ELb0ELb1ELb1ELb0ELb0ELb0EEENS1_21CollectiveEpilogueFwdINS6_IJSA_SC_SB_EEES9_NS_10bfloat16_tESG_Li384ELb1ELb0ELb0ELb1EEENS1_36VarlenDynamicPersistentTileSchedulerILi192ELi160ELi384ELi128ELb0ELb0ELb1ELb0ELb1ELb1EEEEEEEEEvNT_6ParamsE,@function
        .size           _ZN7cutlass13device_kernelIN5flash11enable_sm90INS1_16FlashAttnFwdSm90INS1_25CollectiveMainloopFwdSm90ILi2EN4cute5tupleIJNS5_1CILi1EEES8_S8_EEENS6_IJNS7_ILi192EEENS7_ILi160EEENS7_ILi64EEEEEELi64ENS_12float_e4m3_tEfNS_4arch4Sm90ELb0ELb0ELb0ELb1ELb0ELb1ELb0ELb1ELb1ELb0ELb0ELb0EEENS1_21CollectiveEpilogueFwdINS6_IJSA_SC_SB_EEES9_NS_10bfloat16_tESG_Li384ELb1ELb0ELb0ELb1EEENS1_36VarlenDynamicPersistentTileSchedulerILi192ELi160ELi384ELi128ELb0ELb0ELb1ELb0ELb1ELb1EEEEEEEEEvNT_6ParamsE,(.L_x_2165 - _ZN7cutlass13device_kernelIN5flash11enable_sm90INS1_16FlashAttnFwdSm90INS1_25CollectiveMainloopFwdSm90ILi2EN4cute5tupleIJNS5_1CILi1EEES8_S8_EEENS6_IJNS7_ILi192EEENS7_ILi160EEENS7_ILi64EEEEEELi64ENS_12float_e4m3_tEfNS_4arch4Sm90ELb0ELb0ELb0ELb1ELb0ELb1ELb0ELb1ELb1ELb0ELb0ELb0EEENS1_21CollectiveEpilogueFwdINS6_IJSA_SC_SB_EEES9_NS_10bfloat16_tESG_Li384ELb1ELb0ELb0ELb1EEENS1_36VarlenDynamicPersistentTileSchedulerILi192ELi160ELi384ELi128ELb0ELb0ELb1ELb0ELb1ELb1EEEEEEEEEvNT_6ParamsE)
        .other          _ZN7cutlass13device_kernelIN5flash11enable_sm90INS1_16FlashAttnFwdSm90INS1_25CollectiveMainloopFwdSm90ILi2EN4cute5tupleIJNS5_1CILi1EEES8_S8_EEENS6_IJNS7_ILi192EEENS7_ILi160EEENS7_ILi64EEEEEELi64ENS_12float_e4m3_tEfNS_4arch4Sm90ELb0ELb0ELb0ELb1ELb0ELb1ELb0ELb1ELb1ELb0ELb0ELb0EEENS1_21CollectiveEpilogueFwdINS6_IJSA_SC_SB_EEES9_NS_10bfloat16_tESG_Li384ELb1ELb0ELb0ELb1EEENS1_36VarlenDynamicPersistentTileSchedulerILi192ELi160ELi384ELi128ELb0ELb0ELb1ELb0ELb1ELb1EEEEEEEEEvNT_6ParamsE,@"STO_CUDA_ENTRY STV_DEFAULT"
_ZN7cutlass13device_kernelIN5flash11enable_sm90INS1_16FlashAttnFwdSm90INS1_25CollectiveMainloopFwdSm90ILi2EN4cute5tupleIJNS5_1CILi1EEES8_S8_EEENS6_IJNS7_ILi192EEENS7_ILi160EEENS7_ILi64EEEEEELi64ENS_12float_e4m3_tEfNS_4arch4Sm90ELb0ELb0ELb0ELb1ELb0ELb1ELb0ELb1ELb1ELb0ELb0ELb0EEENS1_21CollectiveEpilogueFwdINS6_IJSA_SC_SB_EEES9_NS_10bfloat16_tESG_Li384ELb1ELb0ELb0ELb1EEENS1_36VarlenDynamicPersistentTileSchedulerILi192ELi160ELi384ELi128ELb0ELb0ELb1ELb0ELb1ELb1EEEEEEEEEvNT_6ParamsE:
[----:B------:R-:W0:Y:S02]  /*0000*/  LDC R1, c[0x0][0x28] ;  /* 0x00000a00ff017b82 */ /* 0x000e240000000800 */
[----:B0-----:R-:W-:Y:S01]  /*0010*/  VIADD R1, R1, 0xffffffa0 ;  /* 0xffffffa001017836 */ /* 0x001fe20000000000 */
[----:B------:R-:W0:Y:S01]  /*0020*/  S2R R3, SR_TID.X ;  /* 0x0000000000037919 */ /* 0x000e220000002100 */
[----:B------:R-:W-:Y:S01]  /*0030*/  ELECT P0, URZ, PT ;  /* 0x00000000003f782f */ /* 0x000fe20003800000 */
[----:B------:R-:W-:Y:S01]  /*0040*/  BSSY B0, `(.L_x_275) ;  /* 0x0000017000007945 */ /* 0x000fe20003800000 */
[--C-:B0-----:R-:W-:Y:S02]  /*0050*/  SHF.R.U32.HI R0, RZ, 0x5, R3.reuse ;  /* 0x00000005ff007819 */ /* 0x101fe40000011603 */
[----:B------:R-:W-:-:S03]  /*0060*/  SHF.R.U32.HI R3, RZ, 0x7, R3 ;  /* 0x00000007ff037819 */ /* 0x000fc60000011603 */
[----:B------:R-:W0:Y:S02]  /*0070*/  SHFL.IDX PT, R2, R0, RZ, 0x1f ;  /* 0x00001fff00027589 */ /* 0x000e2400000e0000 */
[----:B0-----:R-:W-:-:S13]  /*0080*/  ISETP.EQ.AND P0, PT, R2, RZ, P0 ;  /* 0x000000ff0200720c */ /* 0x001fda0000702270 */
[----:B------:R-:W-:Y:S05]  /*0090*/  @!P0 BRA `(.L_x_276) ;  /* 0x0000000000448947 */ /* 0x000fea0003800000 */
[----:B------:R-:W-:Y:S02]  /*00a0*/  ULDC.64 UR4, c[0x0][0x198] ;  /* 0x0000660000047ab9 */ /* 0x000fe40000000a00 */
[----:B------:R-:W-:Y:S02]  /*00b0*/  UIADD3 UR6, UP0, UR4, 0x270, URZ ;  /* 0x0000027004067890 */ /* 0x000fe4000ff1e03f */
[----:B------:R-:W-:Y:S02]  /*00c0*/  UIADD3 UR8, UP1, UR4, 0x370, URZ ;  /* 0x0000037004087890 */ /* 0x000fe4000ff3e03f */
[----:B------:R-:W-:Y:S02]  /*00d0*/  UIADD3 UR10, UP2, UR4, 0x470, URZ ;  /* 0x00000470040a7890 */ /* 0x000fe4000ff5e03f */
[----:B------:R-:W-:Y:S02]  /*00e0*/  UIADD3 UR12, UP3, UR4, 0x570, URZ ;  /* 0x00000570040c7890 */ /* 0x000fe4000ff7e03f */
[----:B------:R-:W-:-:S02]  /*00f0*/  UIADD3 UR4, UP4, UR4, 0x670, URZ ;  /* 0x0000067004047890 */ /* 0x000fc4000ff9e03f */
[----:B------:R-:W-:Y:S02]  /*0100*/  UIADD3.X UR7, URZ, UR5, URZ, UP0, !UPT ;  /* 0x000000053f077290 */ /* 0x000fe400087fe43f */
[----:B------:R-:W-:Y:S02]  /*0110*/  UIADD3.X UR9, URZ, UR5, URZ, UP1, !UPT ;  /* 0x000000053f097290 */ /* 0x000fe40008ffe43f */
[----:B------:R-:W-:Y:S02]  /*0120*/  UIADD3.X UR11, URZ, UR5, URZ, UP2, !UPT ;  /* 0x000000053f0b7290 */ /* 0x000fe400097fe43f */
[----:B------:R-:W-:Y:S02]  /*0130*/  UIADD3.X UR13, URZ, UR5, URZ, UP3, !UPT ;  /* 0x000000053f0d7290 */ /* 0x000fe40009ffe43f */
[----:B------:R-:W-:Y:S01]  /*0140*/  UIADD3.X UR5, URZ, UR5, URZ, UP4, !UPT ;  /* 0x000000053f057290 */ /* 0x000fe2000a7fe43f */
[----:B------:R0:W-:Y:S02]  /*0150*/  UTMACCTL.PF [UR6] ;  /* 0x00000000060079b9 */ /* 0x0001e40008040000 */
[----:B------:R0:W-:Y:S02]  /*0160*/  UTMACCTL.PF [UR8] ;  /* 0x00000000080079b9 */ /* 0x0001e40008040000 */
[----:B------:R0:W-:Y:S02]  /*0170*/  UTMACCTL.PF [UR10] ;  /* 0x000000000a0079b9 */ /* 0x0001e40008040000 */
[----:B------:R0:W-:Y:S02]  /*0180*/  UTMACCTL.PF [UR12] ;  /* 0x000000000c0079b9 */ /* 0x0001e40008040000 */
[----:B------:R0:W-:Y:S02]  /*0190*/  UTMACCTL.PF [UR4] ;  /* 0x00000000040079b9 */ /* 0x0001e40008040000 */
[----:B0-----:R-:W-:Y:S01]  /*01a0*/  NOP ;  /* 0x0000000000007918 */ /* 0x001fe20000000000 */
.L_x_276:
[----:B------:R-:W-:Y:S05]  /*01b0*/  BSYNC B0 ;  /* 0x0000000000007941 */ /* 0x000fea0003800000 */
.L_x_275:
        /* <DEDUP_REMOVED lines=41> */
.L_x_277:
        /* <DEDUP_REMOVED lines=22> */
.L_x_278:
        /* <DEDUP_REMOVED lines=18> */
.L_x_279:
        /* <DEDUP_REMOVED lines=22> */
.L_x_280:
        /* <DEDUP_REMOVED lines=22> */
.L_x_281:
[----:B------:R-:W-:Y:S01]  /*0990*/  PLOP3.LUT P0, PT, PT, PT, UP0, 0x80, 0x0 ;  /* 0x000000000000781c */ /* 0x000fe20003f0f008 */
[----:B------:R-:W-:Y:S01]  /*09a0*/  UMOV UR37, 0x1 ;  /* 0x0000000100257882 */ /* 0x000fe20000000000 */
[----:B------:R-:W-:Y:S01]  /*09b0*/  NOP ;  /* 0x0000000000007918 */ /* 0x000fe20000000000 */
[----:B------:R-:W-:Y:S01]  /*09c0*/  USEL UR37, UR37, 0x2, !UP0 ;  /* 0x0000000225257887 */ /* 0x000fe2000c000000 */
[----:B------:R-:W-:Y:S01]  /*09d0*/  BSSY B8, `(.L_x_282) ;  /* 0x0001377000087945 */ /* 0x000fe20003800000 */
[----:B------:R-:W-:Y:S01]  /*09e0*/  ULDC.64 UR42, c[0x0][0x208] ;  /* 0x00008200002a7ab9 */ /* 0x000fe20000000a00 */
[----:B012-4-:R-:W-:Y:S07]  /*09f0*/  BAR.SYNC.DEFER_BLOCKING 0x0 ;  /* 0x0000000000007b1d */ /* 0x017fee0000010000 */
[----:B------:R-:W-:Y:S05]  /*0a00*/  @!P0 BRA `(.L_x_283) ;  /* 0x000000e400d88947 */ /* 0x000fea0003800000 */
.L_x_284:
[----:B------:R-:W-:-:S08]  /*0a10*/  NOP ;  /* 0x0000000000007918 */ /* 0x000fd00000000000 */
[----:B------:R-:W0:Y:S02]  /*0a20*/  USETMAXREG.TRY_ALLOC.CTAPOOL UP0, 0xa0 ;  /* 0x000000a0000079c8 */ /* 0x000e240008000600 */
[----:B0-----:R-:W-:-:S13]  /*0a30*/  PLOP3.LUT P0, PT, PT, PT, UP0, 0x80, 0x0 ;  /* 0x000000000000781c */ /* 0x001fda0003f0f008 */
[----:B------:R-:W-:Y:S05]  /*0a40*/  @!P0 BRA `(.L_x_284) ;  /* 0xfffffffc00f08947 */ /* 0x000fea000383ffff */
[----:B------:R-:W0:Y:S08]  /*0a50*/  S2UR UR4, SR_CgaCtaId ;  /* 0x00000000000479c3 */ /* 0x000e300000008800 */
[----:B------:R-:W-:Y:S06]  /*0a60*/  BAR.ARV 0x8, 0x1a0 ;  /* 0x0206800000007b1d */ /* 0x000fec0000002000 */
[----:B------:R-:W-:-:S02]  /*0a70*/  MOV R16, 0x400 ;  /* 0x0000040000107802 */ /* 0x000fc40000000f00 */
[----:B------:R-:W-:Y:S01]  /*0a80*/  BAR.SYNC.DEFER_BLOCKING 0x5, 0x200 ;  /* 0x0148000000007b1d */ /* 0x000fe20000010000 */
[----:B0-----:R-:W-:-:S05]  /*0a90*/  IMAD.U32 R0, RZ, RZ, UR4 ;  /* 0x00000004ff007e24 */ /* 0x001fca000f8e00ff */
[----:B------:R-:W-:Y:S01]  /*0aa0*/  ULDC UR4, c[0x0][0xc14] ;  /* 0x0003050000047ab9 */ /* 0x000fe20000000800 */
[----:B------:R-:W-:Y:S01]  /*0ab0*/  LEA R16, R0, R16, 0x18 ;  /* 0x0000001000107211 */ /* 0x000fe200078ec0ff */
[----:B------:R-:W-:Y:S04]  /*0ac0*/  STL [R1+0x14], R0 ;  /* 0x0000140001007387 */ /* 0x000fe80000100800 */
[----:B------:R-:W0:Y:S01]  /*0ad0*/  LDS.128 R24, [R16+0x132d0] ;  /* 0x0132d00010187984 */ /* 0x000e220000000c00 */
[----:B------:R-:W-:Y:S06]  /*0ae0*/  BAR.ARV 0x4, 0x200 ;  /* 0x0108000000007b1d */ /* 0x000fec0000002000 */
[----:B0-----:R-:W-:-:S13]  /*0af0*/  ISETP.GE.AND P0, PT, R27, UR4, PT ;  /* 0x000000041b007c0c */ /* 0x001fda000bf06270 */
[----:B------:R-:W-:Y:S05]  /*0b00*/  @P0 BRA `(.L_x_285) ;  /* 0x00000134008c0947 */ /* 0x000fea0003800000 */
[----:B------:R-:W0:Y:S01]  /*0b10*/  S2R R0, SR_TID.X ;  /* 0x0000000000007919 */ /* 0x000e220000002100 */
[----:B------:R-:W-:Y:S01]  /*0b20*/  CS2R R156, SRZ ;  /* 0x00000000009c7805 */ /* 0x000fe2000001ff00 */
[----:B------:R-:W-:Y:S01]  /*0b30*/  ULOP3.LUT UR36, UR37, 0x1, URZ, 0xfc, !UPT ;  /* 0x0000000125247892 */ /* 0x000fe2000f8efc3f */
[----:B0-----:R-:W-:-:S05]  /*0b40*/  VIADD R14, R0, 0xffffff80 ;  /* 0xffffff80000e7836 */ /* 0x001fca0000000000 */
[----:B------:R-:W-:-:S04]  /*0b50*/  SHF.R.S32.HI R0, RZ, 0x1f, R14 ;  /* 0x0000001fff007819 */ /* 0x000fc8000001140e */
[CC--:B------:R-:W-:Y:S02]  /*0b60*/  LEA.HI R2, R0.reuse, R14.reuse, RZ, 0x7 ;  /* 0x0000000e00027211 */ /* 0x0c0fe400078f38ff */
[-C--:B------:R-:W-:Y:S02]  /*0b70*/  LEA.HI R3, R0, R14.reuse, RZ, 0x5 ;  /* 0x0000000e00037211 */ /* 0x080fe400078f28ff */
[----:B------:R-:W-:Y:S02]  /*0b80*/  LOP3.LUT R5, R2, 0xffffff80, RZ, 0xc0, !PT ;  /* 0xffffff8002057812 */ /* 0x000fe400078ec0ff */
[----:B------:R-:W-:Y:S01]  /*0b90*/  LEA.HI R7, R0, R14, RZ, 0x4 ;  /* 0x0000000e00077211 */ /* 0x000fe200078f20ff */
[----:B------:R-:W-:Y:S01]  /*0ba0*/  IMAD.SHL.U32 R4, R3, 0x20, RZ ;  /* 0x0000002003047824 */ /* 0x000fe200078e00ff */
[----:B------:R-:W-:Y:S01]  /*0bb0*/  SHF.R.S32.HI R15, RZ, 0x7, R2 ;  /* 0x00000007ff0f7819 */ /* 0x000fe20000011402 */
[----:B------:R-:W-:Y:S01]  /*0bc0*/  IMAD.IADD R17, R14, 0x1, -R5 ;  /* 0x000000010e117824 */ /* 0x000fe200078e0a05 */
[----:B------:R-:W-:-:S02]  /*0bd0*/  LOP3.LUT R3, R7, 0x3fffff0, RZ, 0xc0, !PT ;  /* 0x03fffff007037812 */ /* 0x000fc400078ec0ff */
[----:B------:R-:W-:Y:S02]  /*0be0*/  LOP3.LUT R6, R4, 0xfffffc00, RZ, 0xc0, !PT ;  /* 0xfffffc0004067812 */ /* 0x000fe400078ec0ff */
[----:B------:R-:W-:Y:S01]  /*0bf0*/  SHF.R.S32.HI R9, RZ, 0x1f, R17 ;  /* 0x0000001fff097819 */ /* 0x000fe20000011411 */
[C---:B------:R-:W-:Y:S01]  /*0c00*/  IMAD.IADD R3, R14.reuse, 0x1, -R3 ;  /* 0x000000010e037824 */ /* 0x040fe200078e0a03 */
[----:B------:R-:W-:Y:S02]  /*0c10*/  LEA.HI R4, R14, R14, RZ, 0x1 ;  /* 0x0000000e0e047211 */ /* 0x000fe400078f08ff */
[----:B------:R-:W-:Y:S01]  /*0c20*/  LEA.HI R11, R9, R17, RZ, 0x2 ;  /* 0x00000011090b7211 */ /* 0x000fe200078f10ff */
[----:B------:R-:W-:Y:S01]  /*0c30*/  IMAD R10, R3, 0x40, R6 ;  /* 0x00000040030a7824 */ /* 0x000fe200078e0206 */
[----:B------:R-:W-:Y:S02]  /*0c40*/  SHF.R.S32.HI R23, RZ, 0x1, R4 ;  /* 0x00000001ff177819 */ /* 0x000fe40000011404 */
[----:B------:R-:W-:-:S02]  /*0c50*/  SHF.R.S32.HI R12, RZ, 0x2, R11 ;  /* 0x00000002ff0c7819 */ /* 0x000fc4000001140b */
[----:B------:R-:W-:Y:S02]  /*0c60*/  SHF.R.S32.HI R13, RZ, 0x1f, R11 ;  /* 0x0000001fff0d7819 */ /* 0x000fe4000001140b */
[----:B------:R-:W-:Y:S02]  /*0c70*/  LEA.HI R3, R0, R14, RZ, 0x2 ;  /* 0x0000000e00037211 */ /* 0x000fe400078f10ff */
[----:B------:R-:W-:Y:S02]  /*0c80*/  SHF.R.S32.HI R8, RZ, 0x4, R7 ;  /* 0x00000004ff087819 */ /* 0x000fe40000011407 */
[----:B------:R-:W-:Y:S02]  /*0c90*/  LEA.HI R5, R4, R23, RZ, 0x1 ;  /* 0x0000001704057211 */ /* 0x000fe400078f08ff */
[----:B------:R-:W-:Y:S02]  /*0ca0*/  LEA.HI R13, R13, R12, RZ, 0x3 ;  /* 0x0000000c0d0d7211 */ /* 0x000fe400078f18ff */
[----:B------:R-:W-:-:S02]  /*0cb0*/  SHF.R.S32.HI R2, RZ, 0x2, R3 ;  /* 0x00000002ff027819 */ /* 0x000fc40000011403 */
[----:B------:R-:W-:Y:S02]  /*0cc0*/  LEA.HI R7, R7, R8, RZ, 0x1 ;  /* 0x0000000807077211 */ /* 0x000fe400078f08ff */
[----:B------:R-:W-:Y:S01]  /*0cd0*/  LOP3.LUT R6, R5, 0x3fffffe, RZ, 0xc0, !PT ;  /* 0x03fffffe05067812 */ /* 0x000fe200078ec0ff */
[----:B------:R-:W-:Y:S01]  /*0ce0*/  IMAD.HI R5, R15, 0x55555556, RZ ;  /* 0x555555560f057827 */ /* 0x000fe200078e02ff */
[----:B------:R-:W-:Y:S02]  /*0cf0*/  SHF.R.S32.HI R3, RZ, 0x1f, R3 ;  /* 0x0000001fff037819 */ /* 0x000fe40000011403 */
[----:B------:R-:W-:Y:S01]  /*0d00*/  LOP3.LUT R13, R13, 0xfffffff8, RZ, 0xc0, !PT ;  /* 0xfffffff80d0d7812 */ /* 0x000fe200078ec0ff */
[----:B------:R-:W-:Y:S01]  /*0d10*/  IMAD.IADD R6, R23, 0x1, -R6 ;  /* 0x0000000117067824 */ /* 0x000fe200078e0a06 */
[----:B------:R-:W-:Y:S02]  /*0d20*/  LEA.HI R9, R9, R17, RZ, 0x5 ;  /* 0x0000001109097211 */ /* 0x000fe400078f28ff */
[----:B------:R-:W-:Y:S01]  /*0d30*/  LOP3.LUT R7, R7, 0x1ffffffe, RZ, 0xc0, !PT ;  /* 0x1ffffffe07077812 */ /* 0x000fe200078ec0ff */
[----:B------:R-:W-:Y:S01]  /*0d40*/  IMAD.IADD R12, R12, 0x1, -R13 ;  /* 0x000000010c0c7824 */ /* 0x000fe200078e0a0d */
[----:B------:R-:W-:Y:S01]  /*0d50*/  LEA.HI R3, R3, R2, RZ, 0x2 ;  /* 0x0000000203037211 */ /* 0x000fe200078f10ff */
[C---:B------:R-:W-:Y:S01]  /*0d60*/  IMAD R6, R8.reuse, 0x8, R6 ;  /* 0x0000000808067824 */ /* 0x040fe200078e0206 */
[----:B------:R-:W-:Y:S01]  /*0d70*/  LOP3.LUT R11, R11, 0x7ffffffc, RZ, 0xc0, !PT ;  /* 0x7ffffffc0b0b7812 */ /* 0x000fe200078ec0ff */
[----:B------:R-:W-:Y:S01]  /*0d80*/  IMAD.IADD R7, R8, 0x1, -R7 ;  /* 0x0000000108077824 */ /* 0x000fe200078e0a07 */
[----:B------:R-:W-:Y:S01]  /*0d90*/  LEA.HI R5, R5, R5, RZ, 0x1 ;  /* 0x0000000505057211 */ /* 0x000fe200078f08ff */
[----:B------:R-:W-:Y:S01]  /*0da0*/  IMAD.MOV.U32 R8, RZ, RZ, -0x2 ;  /* 0xfffffffeff087424 */ /* 0x000fe200078e00ff */
[----:B------:R-:W-:Y:S01]  /*0db0*/  SHF.R.S32.HI R9, RZ, 0x5, R9 ;  /* 0x00000005ff097819 */ /* 0x000fe20000011409 */
[----:B------:R-:W-:Y:S01]  /*0dc0*/  IMAD.IADD R11, R17, 0x1, -R11 ;  /* 0x00000001110b7824 */ /* 0x000fe200078e0a0b */
[----:B------:R-:W-:Y:S01]  /*0dd0*/  LOP3.LUT R3, R3, 0xfffffffc, RZ, 0xc0, !PT ;  /* 0xfffffffc03037812 */ /* 0x000fe200078ec0ff */
[----:B------:R-:W-:Y:S01]  /*0de0*/  IMAD R5, R5, -0x3, R15 ;  /* 0xfffffffd05057824 */ /* 0x000fe200078e020f */
[----:B------:R-:W-:Y:S01]  /*0df0*/  LOP3.LUT R4, R4, 0xfffffffe, RZ, 0xc0, !PT ;  /* 0xfffffffe04047812 */ /* 0x000fe200078ec0ff */
[----:B------:R-:W-:Y:S01]  /*0e00*/  IMAD R12, R9, 0x10, R12 ;  /* 0x00000010090c7824 */ /* 0x000fe200078e020c */
[----:B------:R-:W-:Y:S01]  /*0e10*/  LEA.HI R0, R0, R14, RZ, 0x3 ;  /* 0x0000000e00007211 */ /* 0x000fe200078f18ff */
[----:B------:R-:W-:-:S02]  /*0e20*/  IMAD R9, R7, 0x8, R10 ;  /* 0x0000000807097824 */ /* 0x000fc400078e020a */
[----:B------:R-:W-:Y:S02]  /*0e30*/  IMAD.IADD R2, R2, 0x1, -R3 ;  /* 0x0000000102027824 */ /* 0x000fe400078e0a03 */
[----:B------:R-:W-:Y:S01]  /*0e40*/  IMAD R7, R11, R8, 0xa0 ;  /* 0x000000a00b077424 */ /* 0x000fe200078e0208 */
[----:B------:R-:W-:Y:S01]  /*0e50*/  STL [R1+0x58], R9 ;  /* 0x0000580901007387 */ /* 0x000fe20000100800 */
[----:B------:R-:W-:Y:S02]  /*0e60*/  IMAD R3, R5, 0x40, R12 ;  /* 0x0000004005037824 */ /* 0x000fe400078e020c */
[----:B------:R-:W-:Y:S01]  /*0e70*/  IMAD.MOV.U32 R17, RZ, RZ, RZ ;  /* 0x000000ffff117224 */ /* 0x000fe200078e00ff */
[----:B------:R0:W-:Y:S04]  /*0e80*/  STL [R1+0x48], R2 ;  /* 0x0000480201007387 */ /* 0x0001e80000100800 */
[----:B------:R-:W-:Y:S04]  /*0e90*/  STL [R1+0x50], R7 ;  /* 0x0000500701007387 */ /* 0x000fe80000100800 */
[----:B------:R1:W-:Y:S01]  /*0ea0*/  STL [R1+0x54], R3 ;  /* 0x0000540301007387 */ /* 0x0003e20000100800 */
[----:B0-----:R-:W-:-:S03]  /*0eb0*/  IMAD.SHL.U32 R2, R2, 0x80, RZ ;  /* 0x0000008002027824 */ /* 0x001fc600078e00ff */
[----:B------:R-:W-:Y:S04]  /*0ec0*/  STL [R1+0x38], RZ ;  /* 0x000038ff01007387 */ /* 0x000fe80000100800 */
[----:B------:R-:W-:Y:S01]  /*0ed0*/  STL [R1], RZ ;  /* 0x000000ff01007387 */ /* 0x000fe20000100800 */
[----:B-1----:R-:W-:Y:S01]  /*0ee0*/  IMAD.IADD R3, R14, 0x1, -R4 ;  /* 0x000000010e037824 */ /* 0x002fe200078e0a04 */
[----:B------:R-:W-:-:S03]  /*0ef0*/  SHF.R.S32.HI R4, RZ, 0x3, R0 ;  /* 0x00000003ff047819 */ /* 0x000fc60000011400 */
[----:B------:R-:W-:Y:S01]  /*0f00*/  IMAD.SHL.U32 R18, R3, 0x10, RZ ;  /* 0x0000001003127824 */ /* 0x000fe200078e00ff */
[----:B------:R-:W-:Y:S02]  /*0f10*/  LOP3.LUT R3, R2, 0x180, RZ, 0xc0, !PT ;  /* 0x0000018002037812 */ /* 0x000fe400078ec0ff */
[----:B------:R-:W-:Y:S02]  /*0f20*/  LOP3.LUT R2, R0, 0x1ffffff8, RZ, 0xc0, !PT ;  /* 0x1ffffff800027812 */ /* 0x000fe400078ec0ff */
[----:B------:R-:W-:Y:S01]  /*0f30*/  LOP3.LUT R0, R3, 0x10, R18, 0xf8, !PT ;  /* 0x0000001003007812 */ /* 0x000fe200078ef812 */
[----:B------:R0:W-:Y:S01]  /*0f40*/  STL [R1+0x18], R3 ;  /* 0x0000180301007387 */ /* 0x0001e20000100800 */
[----:B------:R-:W-:Y:S01]  /*0f50*/  SHF.R.U32.HI R5, RZ, 0x3, R3 ;  /* 0x00000003ff057819 */ /* 0x000fe20000011603 */
[----:B------:R-:W-:Y:S02]  /*0f60*/  IMAD.IADD R2, R14, 0x1, -R2 ;  /* 0x000000010e027824 */ /* 0x000fe400078e0a02 */
[----:B------:R1:W-:Y:S01]  /*0f70*/  STL [R1+0x8], R4 ;  /* 0x0000080401007387 */ /* 0x0003e20000100800 */
[----:B------:R-:W-:-:S03]  /*0f80*/  LOP3.LUT R0, R0, R5, RZ, 0x3c, !PT ;  /* 0x0000000500007212 */ /* 0x000fc600078e3cff */
[----:B------:R2:W-:Y:S01]  /*0f90*/  STL [R1+0x1c], R5 ;  /* 0x00001c0501007387 */ /* 0x0005e20000100800 */
[----:B0-----:R-:W-:Y:S01]  /*0fa0*/  LOP3.LUT R3, R3, 0x30, R18, 0xf8, !PT ;  /* 0x0000003003037812 */ /* 0x001fe200078ef812 */
[----:B-1----:R-:W-:-:S03]  /*0fb0*/  IMAD.SHL.U32 R4, R6, 0x40, RZ ;  /* 0x0000004006047824 */ /* 0x002fc600078e00ff */
[----:B------:R-:W-:Y:S02]  /*0fc0*/  LOP3.LUT R3, R3, R5, RZ, 0x3c, !PT ;  /* 0x0000000503037212 */ /* 0x000fe400078e3cff */
[----:B------:R-:W-:Y:S01]  /*0fd0*/  SHF.R.S32.HI R6, RZ, 0x1f, R23 ;  /* 0x0000001fff067819 */ /* 0x000fe20000011417 */
[----:B--2---:R-:W-:Y:S01]  /*0fe0*/  IMAD.SHL.U32 R5, R2, 0x8, RZ ;  /* 0x0000000802057824 */ /* 0x004fe200078e00ff */
[----:B------:R0:W-:Y:S01]  /*0ff0*/  STL [R1+0x20], R4 ;  /* 0x0000200401007387 */ /* 0x0001e20000100800 */
[----:B------:R-:W-:Y:S01]  /*1000*/  IMAD.IADD R2, R4, 0x1, R0 ;  /* 0x0000000104027824 */ /* 0x000fe200078e0200 */
[----:B------:R-:W-:Y:S02]  /*1010*/  IADD3 R0, R16, R4, R3 ;  /* 0x0000000410007210 */ /* 0x000fe40007ffe003 */
[----:B------:R0:W-:Y:S04]  /*1020*/  STL [R1+0x2c], R5 ;  /* 0x00002c0501007387 */ /* 0x0001e80000100800 */
[----:B------:R0:W-:Y:S04]  /*1030*/  STL [R1+0x4c], R0 ;  /* 0x00004c0001007387 */ /* 0x0001e80000100800 */
[----:B------:R0:W-:Y:S02]  /*1040*/  STL [R1+0x4], R2 ;  /* 0x0000040201007387 */ /* 0x0001e40000100800 */
.L_x_398:
[----:B0-----:R-:W0:Y:S01]  /*1050*/  LDC.64 R2, c[0x0][0xc60] ;  /* 0x00031800ff027b82 */ /* 0x001e220000000a00 */
[----:B------:R-:W-:Y:S01]  /*1060*/  ULDC.64 UR4, c[0x0][0xa28] ;  /* 0x00028a0000047ab9 */ /* 0x000fe20000000a00 */
[----:B------:R-:W-:Y:S01]  /*1070*/  ULDC.64 UR8, c[0x0][0xa18] ;  /* 0x0002860000087ab9 */ /* 0x000fe20000000a00 */
[----:B------:R-:W-:Y:S01]  /*1080*/  ULDC.64 UR6, c[0x0][0xa08] ;  /* 0x0002820000067ab9 */ /* 0x000fe20000000a00 */
[----:B0-----:R-:W-:-:S05]  /*1090*/  IMAD.WIDE R2, R27, 0x4, R2 ;  /* 0x000000041b027825 */ /* 0x001fca00078e0202 */
[----:B--2---:R-:W2:Y:S01]  /*10a0*/  LDG.E R0, desc[UR42][R2.64] ;  /* 0x0000002a02007981 */ /* 0x004ea2000c1e1900 */
[----:B------:R-:W-:Y:S01]  /*10b0*/  ISETP.NE.U32.AND P2, PT, RZ, UR4, PT ;  /* 0x00000004ff007c0c */ /* 0x000fe2000bf45070 */
[----:B---3-5:R-:W-:Y:S01]  /*10c0*/  IMAD.MOV.U32 R9, RZ, RZ, RZ ;  /* 0x000000ffff097224 */ /* 0x028fe200078e00ff */
[----:B------:R-:W-:Y:S01]  /*10d0*/  ISETP.NE.U32.AND P1, PT, RZ, UR8, PT ;  /* 0x00000008ff007c0c */ /* 0x000fe2000bf25070 */
[----:B------:R-:W-:Y:S01]  /*10e0*/  IMAD.MOV.U32 R31, RZ, RZ, RZ ;  /* 0x000000ffff1f7224 */ /* 0x000fe200078e00ff */
[----:B------:R-:W-:Y:S02]  /*10f0*/  ISETP.NE.AND.EX P2, PT, RZ, UR5, PT, P2 ;  /* 0x00000005ff007c0c */ /* 0x000fe4000bf45320 */
[----:B------:R-:W-:Y:S02]  /*1100*/  ISETP.NE.AND.EX P1, PT, RZ, UR9, PT, P1 ;  /* 0x00000009ff007c0c */ /* 0x000fe4000bf25310 */
[----:B------:R-:W-:-:S04]  /*1110*/  ISETP.NE.U32.AND P0, PT, RZ, UR6, PT ;  /* 0x00000006ff007c0c */ /* 0x000fc8000bf05070 */
[----:B------:R-:W-:Y:S02]  /*1120*/  ISETP.NE.AND.EX P0, PT, RZ, UR7, PT, P0 ;  /* 0x00000007ff007c0c */ /* 0x000fe4000bf05300 */
[----:B--2-4-:R-:W-:Y:S01]  /*1130*/  SHF.R.S32.HI R4, RZ, 0x1f, R0 ;  /* 0x0000001fff047819 */ /* 0x014fe20000011400 */
[C---:B------:R-:W-:Y:S02]  /*1140*/  IMAD.SHL.U32 R34, R0.reuse, 0x4, RZ ;  /* 0x0000000400227824 */ /* 0x040fe400078e00ff */
[C---:B------:R-:W-:Y:S01]  /*1150*/  @P2 LEA R2, P3, R0.reuse, UR4, 0x2 ;  /* 0x0000000400022c11 */ /* 0x040fe2000f8610ff */
[----:B------:R-:W-:Y:S01]  /*1160*/  STL [R1+0x24], R0 ;  /* 0x0000240001007387 */ /* 0x000fe20000100800 */
[C-C-:B------:R-:W-:Y:S02]  /*1170*/  SHF.L.U64.HI R30, R0.reuse, 0x2, R4.reuse ;  /* 0x00000002001e7819 */ /* 0x140fe40000010204 */
[----:B------:R-:W-:Y:S01]  /*1180*/  @P2 LEA.HI.X R3, R0, UR5, R4, 0x2, P3 ;  /* 0x0000000500032c11 */ /* 0x000fe200098f1404 */
[----:B------:R0:W-:Y:S01]  /*1190*/  STL [R1+0x3c], R4 ;  /* 0x00003c0401007387 */ /* 0x0001e20000100800 */
[----:B------:R-:W-:Y:S01]  /*11a0*/  IADD3 R6, P4, R34, UR6, RZ ;  /* 0x0000000622067c10 */ /* 0x000fe2000ff9e0ff */
[----:B------:R-:W-:-:S02]  /*11b0*/  ULDC UR4, c[0x0][0x288] ;  /* 0x0000a20000047ab9 */ /* 0x000fc40000000800 */
[----:B------:R1:W5:Y:S01]  /*11c0*/  @P2 LDG.E R9, desc[UR42][R2.64] ;  /* 0x0000002a02092981 */ /* 0x000362000c1e1900 */
[----:B------:R-:W-:Y:S01]  /*11d0*/  IMAD.U32 R27, RZ, RZ, UR4 ;  /* 0x00000004ff1b7e24 */ /* 0x000fe2000f8e00ff */
[----:B------:R-:W-:Y:S01]  /*11e0*/  IADD3.X R7, R30, UR7, RZ, P4, !PT ;  /* 0x000000071e077c10 */ /* 0x000fe2000a7fe4ff */
[----:B------:R-:W-:Y:S01]  /*11f0*/  ULDC.64 UR4, c[0x0][0x3f8] ;  /* 0x0000fe0000047ab9 */ /* 0x000fe20000000a00 */
[----:B------:R1:W-:Y:S01]  /*1200*/  STL [R1+0x30], R34 ;  /* 0x0000302201007387 */ /* 0x0003e20000100800 */
[----:B0-----:R-:W-:-:S03]  /*1210*/  @P1 IADD3 R4, P2, R34, UR8, RZ ;  /* 0x0000000822041c10 */ /* 0x001fc6000ff5e0ff */
[----:B------:R1:W5:Y:S01]  /*1220*/  @P0 LDG.E R31, desc[UR42][R6.64] ;  /* 0x0000002a061f0981 */ /* 0x000362000c1e1900 */
[----:B------:R-:W-:Y:S01]  /*1230*/  @P1 IADD3.X R5, R30, UR9, RZ, P2, !PT ;  /* 0x000000091e051c10 */ /* 0x000fe200097fe4ff */
[----:B------:R-:W-:Y:S02]  /*1240*/  UISETP.NE.U32.AND UP0, UPT, UR4, URZ, UPT ;  /* 0x0000003f0400728c */ /* 0x000fe4000bf05070 */
[----:B------:R1:W-:Y:S01]  /*1250*/  STL [R1+0x34], R30 ;  /* 0x0000341e01007387 */ /* 0x0003e20000100800 */
[----:B------:R-:W-:Y:S01]  /*1260*/  ULDC.64 UR8, c[0x0][0xa20] ;  /* 0x0002880000087ab9 */ /* 0x000fe20000000a00 */
[----:B------:R-:W-:Y:S02]  /*1270*/  ULDC UR4, c[0x0][0x404] ;  /* 0x0001010000047ab9 */ /* 0x000fe40000000800 */
[----:B------:R1:W5:Y:S04]  /*1280*/  @P1 LDG.E R27, desc[UR42][R4.64] ;  /* 0x0000002a041b1981 */ /* 0x000368000c1e1900 */
[----:B------:R1:W-:Y:S04]  /*1290*/  STL [R1+0x40], R25 ;  /* 0x0000401901007387 */ /* 0x0003e80000100800 */
[----:B------:R1:W-:Y:S01]  /*12a0*/  STL [R1+0x28], R26 ;  /* 0x0000281a01007387 */ /* 0x0003e20000100800 */
[----:B------:R-:W-:Y:S01]  /*12b0*/  UISETP.NE.AND.EX UP0, UPT, UR5, URZ, UPT, UP0 ;  /* 0x0000003f0500728c */ /* 0x000fe2000bf05300 */
[----:B------:R-:W-:-:S02]  /*12c0*/  ISETP.NE.U32.AND P2, PT, RZ, UR8, PT ;  /* 0x00000008ff007c0c */ /* 0x000fc4000bf45070 */
[----:B------:R-:W-:Y:S01]  /*12d0*/  ULDC UR5, c[0x0][0x2e0] ;  /* 0x0000b80000057ab9 */ /* 0x000fe20000000800 */
[----:B------:R-:W-:Y:S01]  /*12e0*/  USEL UR4, UR4, 0x1, UP0 ;  /* 0x0000000104047887 */ /* 0x000fe20008000000 */
[----:B------:R-:W-:-:S03]  /*12f0*/  ISETP.NE.AND.EX P2, PT, RZ, UR9, PT, P2 ;  /* 0x00000009ff007c0c */ /* 0x000fc6000bf45320 */
[----:B------:R-:W-:-:S03]  /*1300*/  UIMAD UR4, UR4, UR5, URZ ;  /* 0x00000005040472a4 */ /* 0x000fc6000f8e023f */
[----:B------:R-:W-:Y:S01]  /*1310*/  ULDC UR5, c[0x0][0x338] ;  /* 0x0000ce0000057ab9 */ /* 0x000fe20000000800 */
[----:B------:R-:W-:Y:S01]  /*1320*/  IMAD.MOV.U32 R29, RZ, RZ, R0 ;  /* 0x000000ffff1d7224 */ /* 0x000fe200078e0000 */
[----:B-1----:R-:W-:Y:S07]  /*1330*/  @P1 BRA `(.L_x_286) ;  /* 0x0000000000241947 */ /* 0x002fee0003800000 */
[----:B------:R-:W-:Y:S02]  /*1340*/  ULDC.64 UR6, c[0x0][0xa00] ;  /* 0x0002800000067ab9 */ /* 0x000fe40000000a00 */
[----:B------:R-:W-:-:S04]  /*1350*/  ISETP.NE.U32.AND P1, PT, RZ, UR6, PT ;  /* 0x00000006ff007c0c */ /* 0x000fc8000bf25070 */
[----:B------:R-:W-:-:S13]  /*1360*/  ISETP.NE.AND.EX P1, PT, RZ, UR7, PT, P1 ;  /* 0x00000007ff007c0c */ /* 0x000fda000bf25310 */
[----:B------:R-:W-:Y:S05]  /*1370*/  @!P1 BRA `(.L_x_286) ;  /* 0x0000000000149947 */ /* 0x000fea0003800000 */
[----:B------:R-:W0:Y:S02]  /*1380*/  LDC.64 R2, c[0x0][0xa00] ;  /* 0x00028000ff027b82 */ /* 0x000e240000000a00 */
[----:B0-----:R-:W-:-:S05]  /*1390*/  IMAD.WIDE R2, R29, 0x4, R2 ;  /* 0x000000041d027825 */ /* 0x001fca00078e0202 */
[----:B-----5:R-:W2:Y:S04]  /*13a0*/  LDG.E R27, desc[UR42][R2.64] ;  /* 0x0000002a021b7981 */ /* 0x020ea8000c1e1900 */
[----:B------:R-:W2:Y:S02]  /*13b0*/  LDG.E R0, desc[UR42][R2.64+0x4] ;  /* 0x0000042a02007981 */ /* 0x000ea4000c1e1900 */
[----:B--2---:R-:W-:-:S07]  /*13c0*/  IMAD.IADD R27, R0, 0x1, -R27 ;  /* 0x00000001001b7824 */ /* 0x004fce00078e0a1b */
.L_x_286:
[----:B------:R-:W-:Y:S02]  /*13d0*/  IMAD.U32 R33, RZ, RZ, UR5 ;  /* 0x00000005ff217e24 */ /* 0x000fe4000f8e00ff */
[----:B------:R-:W-:Y:S01]  /*13e0*/  IMAD.U32 R28, RZ, RZ, UR4 ;  /* 0x00000004ff1c7e24 */ /* 0x000fe2000f8e00ff */
[----:B------:R-:W-:Y:S06]  /*13f0*/  @!P2 BRA `(.L_x_287) ;  /* 0x000000000010a947 */ /* 0x000fec0003800000 */
[----:B------:R-:W-:-:S04]  /*1400*/  IADD3 R2, P0, R34, UR8, RZ ;  /* 0x0000000822027c10 */ /* 0x000fc8000ff1e0ff */
[----:B------:R-:W-:-:S05]  /*1410*/  IADD3.X R3, R30, UR9, RZ, P0, !PT ;  /* 0x000000091e037c10 */ /* 0x000fca00087fe4ff */
[----:B------:R0:W5:Y:S01]  /*1420*/  LDG.E R28, desc[UR42][R2.64] ;  /* 0x0000002a021c7981 */ /* 0x000162000c1e1900 */
[----:B------:R-:W-:Y:S05]  /*1430*/  BRA `(.L_x_288) ;  /* 0x0000000000107947 */ /* 0x000fea0003800000 */
.L_x_287:
[----:B------:R-:W-:Y:S05]  /*1440*/  @!P0 BRA `(.L_x_288) ;  /* 0x00000000000c8947 */ /* 0x000fea0003800000 */
[----:B------:R-:W2:Y:S04]  /*1450*/  LDG.E R3, desc[UR42][R6.64] ;  /* 0x0000002a06037981 */ /* 0x000ea8000c1e1900 */
[----:B------:R-:W2:Y:S02]  /*1460*/  LDG.E R28, desc[UR42][R6.64+0x4] ;  /* 0x0000042a061c7981 */ /* 0x000ea4000c1e1900 */
[----:B--2---:R-:W-:-:S07]  /*1470*/  IMAD.IADD R28, R28, 0x1, -R3 ;  /* 0x000000011c1c7824 */ /* 0x004fce00078e0a03 */
.L_x_288:
[----:B------:R-:W-:Y:S02]  /*1480*/  ULDC.64 UR4, c[0x0][0xa10] ;  /* 0x0002840000047ab9 */ /* 0x000fe40000000a00 */
[----:B------:R-:W-:-:S04]  /*1490*/  ISETP.NE.U32.AND P0, PT, RZ, UR4, PT ;  /* 0x00000004ff007c0c */ /* 0x000fc8000bf05070 */
[----:B------:R-:W-:Y:S01]  /*14a0*/  ISETP.NE.AND.EX P0, PT, RZ, UR5, PT, P0 ;  /* 0x00000005ff007c0c */ /* 0x000fe2000bf05300 */
[----:B-----5:R-:W-:Y:S01]  /*14b0*/  IMAD.IADD R9, R28, 0x1, -R9 ;  /* 0x000000011c097824 */ /* 0x020fe200078e0a09 */
[----:B------:R-:W-:-:S11]  /*14c0*/  ULDC.64 UR4, c[0x0][0xa30] ;  /* 0x00028c0000047ab9 */ /* 0x000fd60000000a00 */
[----:B0-----:R-:W0:Y:S02]  /*14d0*/  @P0 LDC.64 R2, c[0x0][0xa10] ;  /* 0x00028400ff020b82 */ /* 0x001e240000000a00 */
[----:B0-----:R-:W-:-:S05]  /*14e0*/  @P0 IMAD.WIDE R2, R29, 0x4, R2 ;  /* 0x000000041d020825 */ /* 0x001fca00078e0202 */
[----:B------:R-:W2:Y:S04]  /*14f0*/  @P0 LDG.E R0, desc[UR42][R2.64] ;  /* 0x0000002a02000981 */ /* 0x000ea8000c1e1900 */
[----:B------:R0:W2:Y:S01]  /*1500*/  @P0 LDG.E R7, desc[UR42][R2.64+0x4] ;  /* 0x0000042a02070981 */ /* 0x0000a2000c1e1900 */
[----:B------:R-:W-:Y:S01]  /*1510*/  ISETP.NE.U32.AND P1, PT, RZ, UR4, PT ;  /* 0x00000004ff007c0c */ /* 0x000fe2000bf25070 */
[----:B------:R-:W-:-:S03]  /*1520*/  IMAD.MOV.U32 R24, RZ, RZ, R28 ;  /* 0x000000ffff187224 */ /* 0x000fc600078e001c */
[----:B------:R-:W-:Y:S01]  /*1530*/  ISETP.NE.AND.EX P1, PT, RZ, UR5, PT, P1 ;  /* 0x00000005ff007c0c */ /* 0x000fe2000bf25310 */
[----:B0-----:R-:W-:-:S12]  /*1540*/  IMAD.MOV R2, RZ, RZ, -R9 ;  /* 0x000000ffff027224 */ /* 0x001fd800078e0a09 */
[----:B------:R-:W-:-:S04]  /*1550*/  @P1 IADD3 R4, P2, R34, UR4, RZ ;  /* 0x0000000422041c10 */ /* 0x000fc8000ff5e0ff */
[----:B------:R-:W-:Y:S02]  /*1560*/  @P1 IADD3.X R5, R30, UR5, RZ, P2, !PT ;  /* 0x000000051e051c10 */ /* 0x000fe400097fe4ff */
[----:B------:R-:W-:-:S03]  /*1570*/  VIMNMX R2, RZ, R2, !PT ;  /* 0x00000002ff027248 */ /* 0x000fc60007fe0100 */
[----:B------:R0:W5:Y:S01]  /*1580*/  @P1 LDG.E R24, desc[UR42][R4.64] ;  /* 0x0000002a04181981 */ /* 0x000162000c1e1900 */
[----:B--2---:R-:W-:-:S04]  /*1590*/  @P0 IMAD.IADD R33, R7, 0x1, -R0 ;  /* 0x0000000107210824 */ /* 0x004fc800078e0a00 */
[----:B------:R-:W-:-:S04]  /*15a0*/  IMAD.IADD R105, R9, 0x1, R33 ;  /* 0x0000000109697824 */ /* 0x000fc800078e0221 */
[----:B------:R-:W-:-:S04]  /*15b0*/  VIADD R0, R105, 0x9f ;  /* 0x0000009f69007836 */ /* 0x000fc80000000000 */
[----:B------:R-:W-:-:S05]  /*15c0*/  IMAD.HI R0, R0, 0x66666667, RZ ;  /* 0x6666666700007827 */ /* 0x000fca00078e02ff */
[----:B------:R-:W-:-:S04]  /*15d0*/  SHF.R.U32.HI R3, RZ, 0x1f, R0 ;  /* 0x0000001fff037819 */ /* 0x000fc80000011600 */
[----:B------:R-:W-:-:S05]  /*15e0*/  LEA.HI.SX32 R104, R0, R3, 0x1a ;  /* 0x0000000300687211 */ /* 0x000fca00078fd2ff */
[----:B------:R-:W-:-:S05]  /*15f0*/  IMAD R0, R104, 0xa0, -R9 ;  /* 0x000000a068007824 */ /* 0x000fca00078e0a09 */
[----:B0-----:R-:W-:-:S04]  /*1600*/  VIMNMX R5, R0, R33, PT ;  /* 0x0000002100057248 */ /* 0x001fc80003fe0100 */
[----:B------:R-:W-:Y:S01]  /*1610*/  ISETP.GT.AND P0, PT, R5, R2, PT ;  /* 0x000000020500720c */ /* 0x000fe20003f04270 */
[----:B------:R-:W-:-:S05]  /*1620*/  IMAD.WIDE.U32 R2, R2, -0x33333333, RZ ;  /* 0xcccccccd02027825 */ /* 0x000fca00078e00ff */
[----:B------:R-:W-:-:S05]  /*1630*/  SHF.R.U32.HI R32, RZ, 0x7, R3 ;  /* 0x00000007ff207819 */ /* 0x000fca0000011603 */
[----:B------:R-:W-:Y:S02]  /*1640*/  IMAD.MOV.U32 R2, RZ, RZ, R32 ;  /* 0x000000ffff027224 */ /* 0x000fe400078e0020 */
[----:B------:R-:W-:-:S04]  /*1650*/  @P0 VIADD R0, R5, 0x9f ;  /* 0x0000009f05000836 */ /* 0x000fc80000000000 */
[----:B------:R-:W-:-:S05]  /*1660*/  @P0 IMAD.HI R0, R0, 0x66666667, RZ ;  /* 0x6666666700000827 */ /* 0x000fca00078e02ff */
[----:B------:R-:W-:-:S04]  /*1670*/  @P0 SHF.R.U32.HI R3, RZ, 0x1f, R0 ;  /* 0x0000001fff030819 */ /* 0x000fc80000011600 */
[----:B------:R-:W-:Y:S02]  /*1680*/  @P0 LEA.HI.SX32 R2, R0, R3, 0x1a ;  /* 0x0000000300020211 */ /* 0x000fe400078fd2ff */
[----:B------:R-:W-:Y:S02]  /*1690*/  PLOP3.LUT P0, PT, PT, PT, PT, 0x80, 0x0 ;  /* 0x000000000000781c */ /* 0x000fe40003f0f070 */
[----:B------:R-:W-:-:S13]  /*16a0*/  ISETP.GT.AND P1, PT, R2, R32, PT ;  /* 0x000000200200720c */ /* 0x000fda0003f24270 */
[----:B------:R-:W-:Y:S05]  /*16b0*/  @!P1 BRA `(.L_x_289) ;  /* 0x00000034000c9947 */ /* 0x000fea0003800000 */
[----:B------:R-:W-:Y:S01]  /*16c0*/  VIADD R0, R16, 0xe000 ;  /* 0x0000e00010007836 */ /* 0x000fe20000000000 */
[----:B------:R-:W-:Y:S04]  /*16d0*/  BSSY B6, `(.L_x_290) ;  /* 0x0000013000067945 */ /* 0x000fe80003800000 */
[----:B------:R-:W-:-:S13]  /*16e0*/  LOP3.LUT P0, RZ, R0, 0x1bf, RZ, 0xc0, !PT ;  /* 0x000001bf00ff7812 */ /* 0x000fda000780c0ff */
[----:B------:R-:W-:Y:S05]  /*16f0*/  @!P0 BRA `(.L_x_291) ;  /* 0x0000000000408947 */ /* 0x000fea0003800000 */
        /* <DEDUP_REMOVED lines=15> */
[----:B-1---5:R-:W-:Y:S05]  /*17f0*/  CALL.ABS.NOINC R14 ;  /* 0x000000000e007343 */ /* 0x022fea0003c00000 */
.L_x_291:
[----:B------:R-:W-:Y:S05]  /*1800*/  BSYNC B6 ;  /* 0x0000000000067941 */ /* 0x000fea0003800000 */
.L_x_290:
        /* <DEDUP_REMOVED lines=11> */
[----:B------:R-:W-:Y:S01]  /*18c0*/  IMAD.U32 R10, RZ, RZ, UR6 ;  /* 0x00000006ff0a7e24 */ /* 0x000fe2000f8e00ff */
[----:B------:R-:W-:Y:S01]  /*18d0*/  MOV R12, 0x1 ;  /* 0x00000001000c7802 */ /* 0x000fe20000000f00 */
[----:B------:R-:W-:Y:S02]  /*18e0*/  IMAD.U32 R6, RZ, RZ, UR4 ;  /* 0x00000004ff067e24 */ /* 0x000fe4000f8e00ff */
[----:B------:R-:W-:-:S02]  /*18f0*/  IMAD.U32 R7, RZ, RZ, UR5 ;  /* 0x00000005ff077e24 */ /* 0x000fc4000f8e00ff */
[----:B------:R-:W-:Y:S02]  /*1900*/  IMAD.U32 R11, RZ, RZ, UR7 ;  /* 0x00000007ff0b7e24 */ /* 0x000fe4000f8e00ff */
[----:B------:R-:W-:Y:S02]  /*1910*/  IMAD.MOV.U32 R8, RZ, RZ, 0x70 ;  /* 0x00000070ff087424 */ /* 0x000fe400078e00ff */
[----:B0-----:R-:W-:-:S07]  /*1920*/  IMAD.MOV.U32 R13, RZ, RZ, RZ ;  /* 0x000000ffff0d7224 */ /* 0x001fce00078e00ff */
[----:B------:R-:W-:-:S07]  /*1930*/  LEPC R20, `(.L_x_293) ;  /* 0x000000001014794e */ /* 0x000fce0000000000 */
[----:B-1---5:R-:W-:Y:S05]  /*1940*/  CALL.ABS.NOINC R14 ;  /* 0x000000000e007343 */ /* 0x022fea0003c00000 */
.L_x_293:
[----:B------:R-:W-:Y:S05]  /*1950*/  BSYNC B6 ;  /* 0x0000000000067941 */ /* 0x000fea0003800000 */
.L_x_292:
[----:B------:R-:W-:Y:S01]  /*1960*/  ULDC.64 UR4, c[0x0][0x9f8] ;  /* 0x00027e0000047ab9 */ /* 0x000fe20000000a00 */
[----:B------:R-:W0:Y:S01]  /*1970*/  LDC R0, c[0x0][0x428] ;  /* 0x00010a00ff007b82 */ /* 0x000e220000000800 */
[----:B------:R-:W-:-:S07]  /*1980*/  ISETP.NE.U32.AND P0, PT, RZ, UR4, PT ;  /* 0x00000004ff007c0c */ /* 0x000fce000bf05070 */
[----:B------:R-:W1:Y:S01]  /*1990*/  LDC.64 R48, c[0x0][0x2f0] ;  /* 0x0000bc00ff307b82 */ /* 0x000e620000000a00 */
[----:B------:R-:W-:Y:S01]  /*19a0*/  ISETP.NE.AND.EX P0, PT, RZ, UR5, PT, P0 ;  /* 0x00000005ff007c0c */ /* 0x000fe2000bf05300 */
[----:B------:R-:W-:Y:S01]  /*19b0*/  IMAD.IADD R56, R31, 0x1, R28 ;  /* 0x000000011f387824 */ /* 0x000fe200078e021c */
[----:B------:R-:W-:Y:S01]  /*19c0*/  ULDC.64 UR6, c[0x0][0xa08] ;  /* 0x0002820000067ab9 */ /* 0x000fe20000000a00 */
[----:B------:R-:W-:Y:S01]  /*19d0*/  IMAD.MOV.U32 R3, RZ, RZ, R26 ;  /* 0x000000ffff037224 */ /* 0x000fe200078e001a */
[----:B------:R-:W2:Y:S03]  /*19e0*/  LDL R28, [R1+0x1c] ;  /* 0x00001c00011c7983 */ /* 0x000ea60000100800 */
[----:B------:R-:W3:Y:S01]  /*19f0*/  LDC.64 R42, c[0x0][0x3d8] ;  /* 0x0000f600ff2a7b82 */ /* 0x000ee20000000a00 */
[----:B------:R-:W4:Y:S05]  /*1a00*/  LDL R14, [R1+0x20] ;  /* 0x00002000010e7983 */ /* 0x000f2a0000100800 */
[----:B------:R-:W-:-:S02]  /*1a10*/  @P0 IADD3 R4, P1, R34, UR4, RZ ;  /* 0x0000000422040c10 */ /* 0x000fc4000ff3e0ff */
[----:B------:R-:W-:Y:S01]  /*1a20*/  SHF.R.S32.HI R13, RZ, 0x1f, R56 ;  /* 0x0000001fff0d7819 */ /* 0x000fe20000011438 */
[----:B------:R-:W2:Y:S01]  /*1a30*/  LDL R34, [R1+0x48] ;  /* 0x0000480001227983 */ /* 0x000ea20000100800 */
[----:B------:R-:W-:Y:S01]  /*1a40*/  @P0 IADD3.X R5, R30, UR5, RZ, P1, !PT ;  /* 0x000000051e050c10 */ /* 0x000fe20008ffe4ff */
[----:B------:R-:W-:Y:S01]  /*1a50*/  ULDC.64 UR4, c[0x0][0x2f8] ;  /* 0x0000be0000047ab9 */ /* 0x000fe20000000a00 */
[----:B------:R-:W3:Y:S03]  /*1a60*/  LDC R31, c[0x0][0x3d4] ;  /* 0x0000f500ff1f7b82 */ /* 0x000ee60000000800 */
[----:B------:R1:W4:Y:S01]  /*1a70*/  @P0 LDG.E R29, desc[UR42][R4.64] ;  /* 0x0000002a041d0981 */ /* 0x000322000c1e1900 */
[----:B0-----:R-:W-:Y:S01]  /*1a80*/  ISETP.NE.AND P0, PT, R0, 0x1, PT ;  /* 0x000000010000780c */ /* 0x001fe20003f05270 */
[-C--:B-1----:R-:W-:Y:S01]  /*1a90*/  IMAD R6, R13, R48.reuse, RZ ;  /* 0x000000300d067224 */ /* 0x082fe200078e02ff */
[----:B------:R-:W-:Y:S01]  /*1aa0*/  SHF.R.S32.HI R19, RZ, 0x1f, R18 ;  /* 0x0000001fff137819 */ /* 0x000fe20000011412 */
[----:B------:R-:W0:Y:S01]  /*1ab0*/  S2R R10, SR_TID.X ;  /* 0x00000000000a7919 */ /* 0x000e220000002100 */
[----:B------:R-:W1:Y:S01]  /*1ac0*/  LDC.64 R36, c[0x0][0x3e8] ;  /* 0x0000fa00ff247b82 */ /* 0x000e620000000a00 */
[----:B------:R-:W-:Y:S01]  /*1ad0*/  SHF.R.S32.HI R30, RZ, 0x1f, R23 ;  /* 0x0000001fff1e7819 */ /* 0x000fe20000011417 */
[----:B------:R-:W-:-:S07]  /*1ae0*/  IMAD.WIDE.U32 R4, R56, R48, RZ ;  /* 0x0000003038047225 */ /* 0x000fce00078e00ff */
[----:B------:R-:W3:Y:S08]  /*1af0*/  @P0 LDC R7, c[0x0][0x42c] ;  /* 0x00010b00ff070b82 */ /* 0x000ef00000000800 */
[----:B------:R-:W1:Y:S01]  /*1b00*/  @P0 LDC R9, c[0x0][0x430] ;  /* 0x00010c00ff090b82 */ /* 0x000e620000000800 */
[----:B------:R-:W2:Y:S01]  /*1b10*/  S2R R35, SR_TID.X ;  /* 0x0000000000237919 */ /* 0x000ea20000002100 */
[----:B0-----:R-:W-:-:S02]  /*1b20*/  VIADD R20, R10, 0xffffff80 ;  /* 0xffffff800a147836 */ /* 0x001fc40000000000 */
[----:B---3--:R-:W-:-:S03]  /*1b30*/  @P0 IMAD.HI.U32 R0, R26, R7, RZ ;  /* 0x000000071a000227 */ /* 0x008fc600078e00ff */
[----:B------:R-:W-:Y:S01]  /*1b40*/  LEA.HI R10, R20, R20, RZ, 0x1 ;  /* 0x00000014140a7211 */ /* 0x000fe200078f08ff */
[----:B------:R-:W-:-:S03]  /*1b50*/  IMAD R7, R56, R49, R6 ;  /* 0x0000003138077224 */ /* 0x000fc600078e0206 */
[----:B------:R-:W-:Y:S01]  /*1b60*/  LOP3.LUT R10, R10, 0xfffffffe, RZ, 0xc0, !PT ;  /* 0xfffffffe0a0a7812 */ /* 0x000fe200078ec0ff */
[----:B------:R-:W-:Y:S01]  /*1b70*/  IMAD.IADD R5, R5, 0x1, R7 ;  /* 0x0000000105057824 */ /* 0x000fe200078e0207 */
[----:B-1----:R-:W-:Y:S02]  /*1b80*/  @P0 SHF.R.U32.HI R3, RZ, R9, R0 ;  /* 0x00000009ff030219 */ /* 0x002fe40000011600 */
[----:B------:R-:W-:Y:S01]  /*1b90*/  ISETP.NE.U32.AND P0, PT, RZ, UR6, PT ;  /* 0x00000006ff007c0c */ /* 0x000fe2000bf05070 */
[----:B------:R-:W-:Y:S01]  /*1ba0*/  IMAD.IADD R10, R20, 0x1, -R10 ;  /* 0x00000001140a7824 */ /* 0x000fe200078e0a0a */
[----:B------:R-:W-:Y:S01]  /*1bb0*/  SHF.R.S32.HI R0, RZ, 0x1f, R3 ;  /* 0x0000001fff007819 */ /* 0x000fe20000011403 */
[----:B------:R-:W-:Y:S01]  /*1bc0*/  IMAD.WIDE.U32 R4, R3, UR4, R4 ;  /* 0x0000000403047c25 */ /* 0x000fe2000f8e0004 */
[----:B------:R-:W-:Y:S01]  /*1bd0*/  ISETP.NE.AND.EX P0, PT, RZ, UR7, PT, P0 ;  /* 0x00000007ff007c0c */ /* 0x000fe2000bf05300 */
[----:B------:R-:W-:Y:S02]  /*1be0*/  ULDC.64 UR6, c[0x0][0x320] ;  /* 0x0000c80000067ab9 */ /* 0x000fe40000000a00 */
[----:B------:R-:W-:-:S02]  /*1bf0*/  IMAD R6, R0, UR4, RZ ;  /* 0x0000000400067c24 */ /* 0x000fc4000f8e02ff */
[----:B------:R-:W-:Y:S02]  /*1c00*/  IMAD R0, R0, UR6, RZ ;  /* 0x0000000600007c24 */ /* 0x000fe4000f8e02ff */
[C---:B------:R-:W-:Y:S01]  /*1c10*/  IMAD R9, R3.reuse, UR5, R6 ;  /* 0x0000000503097c24 */ /* 0x040fe2000f8e0206 */
[----:B------:R-:W-:Y:S01]  /*1c20*/  ULDC.64 UR4, c[0x0][0x300] ;  /* 0x0000c00000047ab9 */ /* 0x000fe20000000a00 */
[----:B------:R-:W-:Y:S02]  /*1c30*/  IMAD R11, R3, UR7, R0 ;  /* 0x00000007030b7c24 */ /* 0x000fe4000f8e0200 */
[----:B------:R-:W-:Y:S01]  /*1c40*/  IMAD.IADD R5, R5, 0x1, R9 ;  /* 0x0000000105057824 */ /* 0x000fe200078e0209 */
[----:B------:R-:W-:Y:S01]  /*1c50*/  ISETP.GE.AND P2, PT, R18, R31, PT ;  /* 0x0000001f1200720c */ /* 0x000fe20003f46270 */
[----:B------:R-:W-:-:S04]  /*1c60*/  IMAD.WIDE.U32 R6, R3, UR6, R18 ;  /* 0x0000000603067c25 */ /* 0x000fc8000f8e0012 */
[----:B------:R-:W-:Y:S02]  /*1c70*/  IMAD.SHL.U32 R52, R10, 0x8, RZ ;  /* 0x000000080a347824 */ /* 0x000fe400078e00ff */
[----:B------:R-:W-:-:S04]  /*1c80*/  IMAD.WIDE.U32 R20, R23, R48, R18 ;  /* 0x0000003017147225 */ /* 0x000fc800078e0012 */
[----:B------:R-:W-:Y:S01]  /*1c90*/  IMAD.IADD R7, R7, 0x1, R11 ;  /* 0x0000000107077824 */ /* 0x000fe200078e020b */
[----:B----4-:R-:W-:Y:S02]  /*1ca0*/  SHF.R.S32.HI R0, RZ, 0x1f, R29 ;  /* 0x0000001fff007819 */ /* 0x010fe4000001141d */
[----:B------:R-:W-:Y:S02]  /*1cb0*/  SEL R9, R29, RZ, !P0 ;  /* 0x000000ff1d097207 */ /* 0x000fe40004000000 */
[----:B------:R-:W3:Y:S01]  /*1cc0*/  LDL R29, [R1+0x18] ;  /* 0x00001800011d7983 */ /* 0x000ee20000100800 */
[----:B------:R-:W-:Y:S02]  /*1cd0*/  SEL R0, R0, RZ, !P0 ;  /* 0x000000ff00007207 */ /* 0x000fe40004000000 */
[----:B------:R-:W-:-:S04]  /*1ce0*/  IMAD.WIDE.U32 R54, R9, UR4, R4 ;  /* 0x0000000409367c25 */ /* 0x000fc8000f8e0004 */
[----:B------:R-:W-:Y:S02]  /*1cf0*/  IMAD R8, R0, UR4, RZ ;  /* 0x0000000400087c24 */ /* 0x000fe4000f8e02ff */
[----:B------:R-:W-:Y:S02]  /*1d00*/  IMAD R4, R30, R48, RZ ;  /* 0x000000301e047224 */ /* 0x000fe400078e02ff */
[----:B------:R-:W-:Y:S01]  /*1d10*/  IMAD R3, R9, UR5, R8 ;  /* 0x0000000509037c24 */ /* 0x000fe2000f8e0208 */
[----:B------:R-:W-:Y:S01]  /*1d20*/  ULDC.64 UR4, c[0x0][0x328] ;  /* 0x0000ca0000047ab9 */ /* 0x000fe20000000a00 */
[----:B------:R-:W-:Y:S01]  /*1d30*/  SEL R11, R31, RZ, P2 ;  /* 0x000000ff1f0b7207 */ /* 0x000fe20001000000 */
[----:B------:R-:W-:Y:S01]  /*1d40*/  IMAD R8, R0, UR4, RZ ;  /* 0x0000000400087c24 */ /* 0x000fe2000f8e02ff */
[----:B------:R-:W-:Y:S01]  /*1d50*/  SHF.R.S32.HI R53, RZ, 0x1f, R52 ;  /* 0x0000001fff357819 */ /* 0x000fe20000011434 */
[----:B------:R-:W-:Y:S02]  /*1d60*/  IMAD R5, R23, R49, R4 ;  /* 0x0000003117057224 */ /* 0x000fe400078e0204 */
[----:B------:R-:W-:Y:S01]  /*1d70*/  IMAD.IADD R0, R55, 0x1, R3 ;  /* 0x0000000137007824 */ /* 0x000fe200078e0203 */
[----:B------:R-:W-:Y:S01]  /*1d80*/  IADD3 R3, P0, R54, R20, RZ ;  /* 0x0000001436037210 */ /* 0x000fe20007f1e0ff */
[----:B------:R-:W-:-:S02]  /*1d90*/  IMAD R4, R30, R42, RZ ;  /* 0x0000002a1e047224 */ /* 0x000fc400078e02ff */
[C---:B------:R-:W-:Y:S01]  /*1da0*/  IMAD.WIDE.U32 R50, R9.reuse, UR4, R6 ;  /* 0x0000000409327c25 */ /* 0x040fe2000f8e0006 */
[----:B------:R-:W-:Y:S01]  /*1db0*/  IADD3.X R20, R0, R21, R5, P0, !PT ;  /* 0x0000001500147210 */ /* 0x000fe200007fe405 */
[----:B------:R-:W-:Y:S02]  /*1dc0*/  ULDC UR4, c[0x0][0x2e4] ;  /* 0x0000b90000047ab9 */ /* 0x000fe40000000800 */
[----:B------:R-:W-:Y:S02]  /*1dd0*/  IMAD R6, R30, R36, RZ ;  /* 0x000000241e067224 */ /* 0x000fe400078e02ff */
[----:B------:R-:W-:Y:S02]  /*1de0*/  IMAD.IADD R11, R18, 0x1, R11 ;  /* 0x00000001120b7824 */ /* 0x000fe400078e020b */
[----:B------:R-:W-:Y:S02]  /*1df0*/  IMAD R75, R9, UR5, R8 ;  /* 0x00000005094b7c24 */ /* 0x000fe4000f8e0208 */
[----:B------:R-:W-:-:S02]  /*1e00*/  IMAD R15, R23, R43, R4 ;  /* 0x0000002b170f7224 */ /* 0x000fc400078e0204 */
[----:B------:R-:W-:Y:S01]  /*1e10*/  IMAD.WIDE.U32 R8, R23, R42, R18 ;  /* 0x0000002a17087225 */ /* 0x000fe200078e0012 */
[----:B------:R-:W-:-:S03]  /*1e20*/  SHF.R.S32.HI R10, RZ, 0x1f, R11 ;  /* 0x0000001fff0a7819 */ /* 0x000fc6000001140b */
[----:B------:R-:W-:-:S04]  /*1e30*/  IMAD.WIDE.U32 R4, R23, R42, R52 ;  /* 0x0000002a17047225 */ /* 0x000fc800078e0034 */
[C---:B------:R-:W-:Y:S02]  /*1e40*/  IMAD R21, R23.reuse, R37, R6 ;  /* 0x0000002517157224 */ /* 0x040fe400078e0206 */
[----:B------:R-:W-:-:S04]  /*1e50*/  IMAD.WIDE.U32 R40, R23, R36, R18 ;  /* 0x0000002417287225 */ /* 0x000fc800078e0012 */
[----:B------:R-:W-:-:S04]  /*1e60*/  IMAD.WIDE.U32 R6, R23, R36, R52 ;  /* 0x0000002417067225 */ /* 0x000fc800078e0034 */
[----:B------:R-:W-:Y:S02]  /*1e70*/  IMAD.IADD R9, R15, 0x1, R9 ;  /* 0x000000010f097824 */ /* 0x000fe400078e0209 */
[----:B------:R-:W-:Y:S01]  /*1e80*/  IMAD.IADD R5, R5, 0x1, R15 ;  /* 0x0000000105057824 */ /* 0x000fe200078e020f */
[----:B-----5:R-:W-:Y:S01]  /*1e90*/  SHF.R.S32.HI R15, RZ, 0x1f, R24 ;  /* 0x0000001fff0f7819 */ /* 0x020fe20000011418 */
[----:B------:R-:W-:Y:S02]  /*1ea0*/  IMAD.IADD R41, R21, 0x1, R41 ;  /* 0x0000000115297824 */ /* 0x000fe400078e0229 */
[----:B------:R-:W-:Y:S01]  /*1eb0*/  IMAD.IADD R7, R7, 0x1, R21 ;  /* 0x0000000107077824 */ /* 0x000fe200078e0215 */
[----:B------:R-:W-:Y:S01]  /*1ec0*/  LEA.HI R21, R10, R11, RZ, 0x4 ;  /* 0x0000000b0a157211 */ /* 0x000fe200078f20ff */
[-C--:B------:R-:W-:Y:S02]  /*1ed0*/  IMAD R12, R15, R42.reuse, RZ ;  /* 0x0000002a0f0c7224 */ /* 0x080fe400078e02ff */
[----:B------:R-:W-:Y:S01]  /*1ee0*/  IMAD.WIDE.U32 R44, R24, R42, R4 ;  /* 0x0000002a182c7225 */ /* 0x000fe200078e0004 */
[----:B--2---:R-:W-:-:S03]  /*1ef0*/  LOP3.LUT P4, RZ, R34, 0x2, RZ, 0xc0, !PT ;  /* 0x0000000222ff7812 */ /* 0x004fc6000788c0ff */
[----:B------:R-:W-:Y:S01]  /*1f00*/  IMAD R15, R15, R36, RZ ;  /* 0x000000240f0f7224 */ /* 0x000fe200078e02ff */
[----:B------:R-:W-:Y:S01]  /*1f10*/  LOP3.LUT R22, R22, 0xfffffffb, RZ, 0xc0, !PT ;  /* 0xfffffffb16167812 */ /* 0x000fe200078ec0ff */
[----:B------:R-:W-:Y:S01]  /*1f20*/  IMAD R59, R49, 0xa0, RZ ;  /* 0x000000a0313b7824 */ /* 0x000fe200078e02ff */
[----:B------:R-:W-:Y:S01]  /*1f30*/  SHF.R.U32.HI R35, RZ, 0x7, R35 ;  /* 0x00000007ff237819 */ /* 0x000fe20000011623 */
[C---:B------:R-:W-:Y:S01]  /*1f40*/  IMAD R65, R24.reuse, R43, R12 ;  /* 0x0000002b18417224 */ /* 0x040fe200078e020c */
[----:B------:R-:W-:Y:S01]  /*1f50*/  IADD3 R56, P0, R23, R56, RZ ;  /* 0x0000003817387210 */ /* 0x000fe20007f1e0ff */
[----:B------:R-:W-:Y:S01]  /*1f60*/  IMAD R11, R43, 0xa0, RZ ;  /* 0x000000a02b0b7824 */ /* 0x000fe200078e02ff */
[----:B------:R-:W-:Y:S01]  /*1f70*/  LOP3.LUT R64, R21, 0xfffffff0, RZ, 0xc0, !PT ;  /* 0xfffffff015407812 */ /* 0x000fe200078ec0ff */
[----:B------:R-:W-:-:S04]  /*1f80*/  IMAD.WIDE.U32 R46, R24, R42, R8 ;  /* 0x0000002a182e7225 */ /* 0x000fc800078e0008 */
[C---:B------:R-:W-:Y:S02]  /*1f90*/  IMAD R15, R24.reuse, R37, R15 ;  /* 0x00000025180f7224 */ /* 0x040fe400078e020f */
[----:B------:R-:W-:Y:S02]  /*1fa0*/  IMAD R61, R37, 0xa0, RZ ;  /* 0x000000a0253d7824 */ /* 0x000fe400078e02ff */
[----:B------:R-:W-:-:S04]  /*1fb0*/  IMAD.WIDE.U32 R40, R24, R36, R40 ;  /* 0x0000002418287225 */ /* 0x000fc800078e0028 */
[----:B------:R-:W-:-:S04]  /*1fc0*/  IMAD.WIDE.U32 R38, R24, R36, R6 ;  /* 0x0000002418267225 */ /* 0x000fc800078e0006 */
[----:B------:R-:W-:Y:S02]  /*1fd0*/  VIADD R34, R18, 0x20 ;  /* 0x0000002012227836 */ /* 0x000fe40000000000 */
[----:B------:R-:W-:Y:S01]  /*1fe0*/  IMAD.WIDE.U32 R48, R48, 0xa0, RZ ;  /* 0x000000a030307825 */ /* 0x000fe200078e00ff */
[----:B------:R-:W-:-:S03]  /*1ff0*/  @P2 LOP3.LUT R22, R22, 0x4, RZ, 0xfc, !PT ;  /* 0x0000000416162812 */ /* 0x000fc600078efcff */
[----:B------:R-:W-:-:S04]  /*2000*/  IMAD.WIDE.U32 R42, R42, 0xa0, RZ ;  /* 0x000000a02a2a7825 */ /* 0x000fc800078e00ff */
[----:B------:R-:W-:Y:S01]  /*2010*/  IMAD.WIDE.U32 R36, R36, 0xa0, RZ ;  /* 0x000000a024247825 */ /* 0x000fe200078e00ff */
[----:B------:R-:W-:Y:S02]  /*2020*/  ISETP.GE.AND P3, PT, R18, UR4, PT ;  /* 0x0000000412007c0c */ /* 0x000fe4000bf66270 */
[----:B------:R-:W-:Y:S01]  /*2030*/  ISETP.GE.AND P2, PT, R34, UR4, PT ;  /* 0x0000000422007c0c */ /* 0x000fe2000bf46270 */
[----:B------:R-:W-:Y:S01]  /*2040*/  IMAD.IADD R62, R65, 0x1, R47 ;  /* 0x00000001413e7824 */ /* 0x000fe200078e022f */
[----:B------:R-:W-:Y:S01]  /*2050*/  SHF.R.S32.HI R73, RZ, 0x1f, R64 ;  /* 0x0000001fff497819 */ /* 0x000fe20000011440 */
[----:B------:R-:W-:Y:S02]  /*2060*/  VIADD R35, R35, 0x8 ;  /* 0x0000000823237836 */ /* 0x000fe40000000000 */
[----:B------:R-:W-:Y:S02]  /*2070*/  IMAD.SHL.U32 R58, R31, 0x2, RZ ;  /* 0x000000021f3a7824 */ /* 0x000fe400078e00ff */
[----:B------:R-:W-:-:S02]  /*2080*/  IMAD.X R57, R30, 0x1, R13, P0 ;  /* 0x000000011e397824 */ /* 0x000fc400000e060d */
[----:B------:R-:W-:Y:S02]  /*2090*/  IMAD.IADD R59, R49, 0x1, R59 ;  /* 0x00000001313b7824 */ /* 0x000fe400078e023b */
[----:B------:R-:W-:Y:S02]  /*20a0*/  IMAD.IADD R60, R43, 0x1, R11 ;  /* 0x000000012b3c7824 */ /* 0x000fe400078e020b */
[----:B------:R-:W-:Y:S02]  /*20b0*/  IMAD.IADD R61, R37, 0x1, R61 ;  /* 0x00000001253d7824 */ /* 0x000fe400078e023d */
[----:B------:R-:W-:Y:S02]  /*20c0*/  IMAD.IADD R63, R15, 0x1, R41 ;  /* 0x000000010f3f7824 */ /* 0x000fe400078e0229 */
[----:B------:R-:W-:Y:S02]  /*20d0*/  IMAD.IADD R65, R45, 0x1, R65 ;  /* 0x000000012d417824 */ /* 0x000fe400078e0241 */
[----:B------:R-:W-:-:S02]  /*20e0*/  IMAD.IADD R72, R39, 0x1, R15 ;  /* 0x0000000127487824 */ /* 0x000fc400078e020f */
[----:B------:R-:W-:Y:S01]  /*20f0*/  IMAD.IADD R75, R51, 0x1, R75 ;  /* 0x00000001334b7824 */ /* 0x000fe200078e024b */
[----:B---3--:R-:W-:-:S04]  /*2100*/  LOP3.LUT R4, R29, 0x30, R21, 0xf8, !PT ;  /* 0x000000301d047812 */ /* 0x008fc800078ef815 */
[----:B------:R-:W-:-:S05]  /*2110*/  LOP3.LUT R4, R4, R28, RZ, 0x3c, !PT ;  /* 0x0000001c04047212 */ /* 0x000fca00078e3cff */
[----:B------:R-:W-:-:S07]  /*2120*/  IMAD.IADD R74, R14, 0x1, R4 ;  /* 0x000000010e4a7824 */ /* 0x000fce00078e0204 */
.L_x_323:
[----:B0-----:R-:W2:Y:S01]  /*2130*/  LDL R4, [R1+0x4] ;  /* 0x0000040001047983 */ /* 0x001ea20000100800 */
[----:B----4-:R-:W0:Y:S01]  /*2140*/  LDC.64 R66, c[0x0][0x2d8] ;  /* 0x0000b600ff427b82 */ /* 0x010e220000000a00 */
[----:B------:R-:W-:Y:S01]  /*2150*/  VIADD R2, R2, 0xffffffff ;  /* 0xffffffff02027836 */ /* 0x000fe20000000000 */
[----:B------:R-:W-:Y:S01]  /*2160*/  LOP3.LUT R22, R22, 0xfffffffd, RZ, 0xc0, !PT ;  /* 0xfffffffd16167812 */ /* 0x000fe200078ec0ff */
[----:B------:R-:W-:Y:S05]  /*2170*/  YIELD ;  /* 0x0000000000007946 */ /* 0x000fea0003800000 */
[----:B------:R-:W1:Y:S01]  /*2180*/  LDC R31, c[0x0][0x3d4] ;  /* 0x0000f500ff1f7b82 */ /* 0x000e620000000800 */
[----:B------:R-:W-:Y:S01]  /*2190*/  SHF.R.S32.HI R11, RZ, 0x1f, R2 ;  /* 0x0000001fff0b7819 */ /* 0x000fe20000011402 */
[----:B------:R-:W-:Y:S01]  /*21a0*/  IMAD R5, R59, R2, RZ ;  /* 0x000000023b057224 */ /* 0x000fe200078e02ff */
[----:B------:R-:W-:Y:S01]  /*21b0*/  ISETP.GT.AND P5, PT, R2, R32, PT ;  /* 0x000000200200720c */ /* 0x000fe20003fa4270 */
[----:B---3--:R-:W-:Y:S01]  /*21c0*/  IMAD.WIDE.U32 R14, R48, R2, RZ ;  /* 0x00000002300e7225 */ /* 0x008fe200078e00ff */
[----:B------:R-:W-:Y:S03]  /*21d0*/  BSSY B0, `(.L_x_294) ;  /* 0x0000255000007945 */ /* 0x000fe60003800000 */
[----:B------:R-:W-:-:S04]  /*21e0*/  IMAD R7, R11, R48, R5 ;  /* 0x000000300b077224 */ /* 0x000fc800078e0205 */
[----:B------:R-:W-:Y:S01]  /*21f0*/  IMAD.IADD R69, R15, 0x1, R7 ;  /* 0x000000010f457824 */ /* 0x000fe200078e0207 */
[----:B0-----:R-:W-:-:S03]  /*2200*/  IADD3 R12, P0, P1, R14, R66, R3 ;  /* 0x000000420e0c7210 */ /* 0x001fc6000791e003 */
[----:B------:R-:W-:Y:S02]  /*2210*/  @P5 LOP3.LUT R22, R22, 0x2, RZ, 0xfc, !PT ;  /* 0x0000000216165812 */ /* 0x000fe400078efcff */
[----:B------:R-:W-:Y:S02]  /*2220*/  IADD3.X R13, R69, R67, R20, P0, P1 ;  /* 0x00000043450d7210 */ /* 0x000fe400007e2414 */
[----:B-1----:R-:W-:Y:S01]  /*2230*/  ISETP.GE.AND P0, PT, R31, 0x1, PT ;  /* 0x000000011f00780c */ /* 0x002fe20003f06270 */
[----:B--2---:R-:W-:-:S04]  /*2240*/  IMAD R77, R17, 0x2800, R4 ;  /* 0x00002800114d7824 */ /* 0x004fc800078e0204 */
[C---:B------:R-:W-:Y:S02]  /*2250*/  VIADD R5, R77.reuse, 0x20 ;  /* 0x000000204d057836 */ /* 0x040fe40000000000 */
[----:B------:R-:W-:Y:S02]  /*2260*/  @P4 VIADD R5, R77, 0xffffffe0 ;  /* 0xffffffe04d054836 */ /* 0x000fe40000000000 */
[C---:B------:R-:W-:Y:S02]  /*2270*/  IMAD.IADD R77, R16.reuse, 0x1, R77 ;  /* 0x00000001104d7824 */ /* 0x040fe400078e024d */
[----:B------:R-:W-:Y:S02]  /*2280*/  IMAD.IADD R76, R16, 0x1, R5 ;  /* 0x00000001104c7824 */ /* 0x000fe400078e0205 */
[----:B------:R-:W-:Y:S05]  /*2290*/  @!P0 BRA `(.L_x_295) ;  /* 0x0000002000d88947 */ /* 0x000fea0003800000 */
[----:B------:R-:W-:Y:S01]  /*22a0*/  ULDC.U8 UR4, c[0x0][0x3f0] ;  /* 0x0000fc0000047ab9 */ /* 0x000fe20000000000 */
[-C--:B------:R-:W-:Y:S01]  /*22b0*/  IMAD R5, R60, R2.reuse, RZ ;  /* 0x000000023c057224 */ /* 0x080fe200078e02ff */
[----:B------:R-:W-:Y:S01]  /*22c0*/  ISETP.NE.AND P0, PT, RZ, UR4, PT ;  /* 0x00000004ff007c0c */ /* 0x000fe2000bf05270 */
[----:B------:R-:W-:Y:S02]  /*22d0*/  IMAD R7, R61, R2, RZ ;  /* 0x000000023d077224 */ /* 0x000fe400078e02ff */
[C---:B------:R-:W-:Y:S02]  /*22e0*/  IMAD R9, R11.reuse, R42, R5 ;  /* 0x0000002a0b097224 */ /* 0x040fe400078e0205 */
[----:B------:R-:W-:Y:S02]  /*22f0*/  IMAD R11, R11, R36, R7 ;  /* 0x000000240b0b7224 */ /* 0x000fe400078e0207 */
[----:B------:R-:W-:-:S04]  /*2300*/  IMAD.WIDE.U32 R4, R42, R2, RZ ;  /* 0x000000022a047225 */ /* 0x000fc800078e00ff */
[----:B------:R-:W-:-:S04]  /*2310*/  IMAD.WIDE.U32 R6, R36, R2, RZ ;  /* 0x0000000224067225 */ /* 0x000fc800078e00ff */
[----:B------:R-:W-:Y:S02]  /*2320*/  IMAD.IADD R30, R5, 0x1, R9 ;  /* 0x00000001051e7824 */ /* 0x000fe400078e0209 */
[----:B------:R-:W-:Y:S01]  /*2330*/  IMAD.IADD R68, R7, 0x1, R11 ;  /* 0x0000000107447824 */ /* 0x000fe200078e020b */
[----:B------:R-:W-:Y:S06]  /*2340*/  @!P0 BRA `(.L_x_296) ;  /* 0x0000001000388947 */ /* 0x000fec0003800000 */
[----:B------:R-:W-:Y:S01]  /*2350*/  IMAD R8, R2, -0xa0, R33 ;  /* 0xffffff6002087824 */ /* 0x000fe200078e0221 */
[----:B------:R-:W-:Y:S01]  /*2360*/  BSSY B1, `(.L_x_297) ;  /* 0x0000017000017945 */ /* 0x000fe20003800000 */
[----:B------:R-:W-:Y:S02]  /*2370*/  CS2R R14, SRZ ;  /* 0x00000000000e7805 */ /* 0x000fe4000001ff00 */
[----:B------:R-:W-:Y:S02]  /*2380*/  CS2R R10, SRZ ;  /* 0x00000000000a7805 */ /* 0x000fe4000001ff00 */
[----:B------:R-:W-:Y:S02]  /*2390*/  CS2R R28, SRZ ;  /* 0x00000000001c7805 */ /* 0x000fe4000001ff00 */
[----:B------:R-:W-:-:S04]  /*23a0*/  VIMNMX R8, R8, 0xa0, PT ;  /* 0x000000a008087848 */ /* 0x000fc80003fe0100 */
[----:B------:R-:W-:Y:S02]  /*23b0*/  ISETP.GE.AND P1, PT, R23, R8, PT ;  /* 0x000000081700720c */ /* 0x000fe40003f26270 */
[----:B------:R-:W-:-:S11]  /*23c0*/  CS2R R8, SRZ ;  /* 0x0000000000087805 */ /* 0x000fd6000001ff00 */
[----:B------:R-:W-:Y:S05]  /*23d0*/  @P1 BRA `(.L_x_298) ;  /* 0x00000000003c1947 */ /* 0x000fea0003800000 */
[----:B------:R-:W-:Y:S01]  /*23e0*/  ULDC.64 UR4, c[0x0][0x3c8] ;  /* 0x0000f20000047ab9 */ /* 0x000fe20000000a00 */
[----:B------:R-:W-:Y:S01]  /*23f0*/  VIADD R8, R52, 0x10 ;  /* 0x0000001034087836 */ /* 0x000fe20000000000 */
[----:B------:R-:W-:-:S04]  /*2400*/  IADD3 R4, P0, P5, R44, UR4, R4 ;  /* 0x000000042c047c10 */ /* 0x000fc8000fd1e004 */
[----:B------:R-:W-:Y:S01]  /*2410*/  IADD3.X R5, R65, UR5, R30, P0, P5 ;  /* 0x0000000541057c10 */ /* 0x000fe200087ea41e */
[----:B------:R-:W-:Y:S02]  /*2420*/  ULDC.64 UR4, c[0x0][0x3e0] ;  /* 0x0000f80000047ab9 */ /* 0x000fe40000000a00 */
[----:B------:R-:W-:-:S04]  /*2430*/  IADD3 R6, P0, P5, R38, UR4, R6 ;  /* 0x0000000426067c10 */ /* 0x000fc8000fd1e006 */
[----:B------:R-:W-:Y:S02]  /*2440*/  IADD3.X R7, R72, UR5, R68, P0, P5 ;  /* 0x0000000548077c10 */ /* 0x000fe400087ea444 */
[----:B------:R-:W-:Y:S02]  /*2450*/  ISETP.GE.AND P0, PT, R52, R31, PT ;  /* 0x0000001f3400720c */ /* 0x000fe40003f06270 */
[----:B------:R-:W-:-:S11]  /*2460*/  CS2R R10, SRZ ;  /* 0x00000000000a7805 */ /* 0x000fd6000001ff00 */
[----:B------:R0:W5:Y:S04]  /*2470*/  @!P0 LDG.E.64 R14, desc[UR42][R4.64] ;  /* 0x0000002a040e8981 */ /* 0x000168000c1e1b00 */
[----:B------:R0:W5:Y:S01]  /*2480*/  @!P0 LDG.E.64 R28, desc[UR42][R6.64] ;  /* 0x0000002a061c8981 */ /* 0x000162000c1e1b00 */
[----:B------:R-:W-:Y:S02]  /*2490*/  ISETP.GE.AND P0, PT, R8, R31, PT ;  /* 0x0000001f0800720c */ /* 0x000fe40003f06270 */
[----:B------:R-:W-:-:S11]  /*24a0*/  CS2R R8, SRZ ;  /* 0x0000000000087805 */ /* 0x000fd6000001ff00 */
[----:B------:R0:W5:Y:S04]  /*24b0*/  @!P0 LDG.E.64 R8, desc[UR42][R4.64+0x10] ;  /* 0x0000102a04088981 */ /* 0x000168000c1e1b00 */
[----:B------:R0:W5:Y:S02]  /*24c0*/  @!P0 LDG.E.64 R10, desc[UR42][R6.64+0x10] ;  /* 0x0000102a060a8981 */ /* 0x000164000c1e1b00 */
.L_x_298:
[----:B------:R-:W-:Y:S05]  /*24d0*/  BSYNC B1 ;  /* 0x0000000000017941 */ /* 0x000fea0003800000 */
.L_x_297:
[----:B------:R-:W-:Y:S01]  /*24e0*/  UISETP.NE.AND UP0, UPT, UR36, 0x3, UPT ;  /* 0x000000032400788c */ /* 0x000fe2000bf05270 */
[----:B-----5:R-:W-:Y:S02]  /*24f0*/  IMAD.MOV.U32 R30, RZ, RZ, R8 ;  /* 0x000000ffff1e7224 */ /* 0x020fe400078e0008 */
[----:B------:R-:W-:Y:S02]  /*2500*/  IMAD.MOV.U32 R85, RZ, RZ, R14 ;  /* 0x000000ffff557224 */ /* 0x000fe400078e000e */
[----:B------:R-:W-:Y:S01]  /*2510*/  IMAD.MOV.U32 R66, RZ, RZ, R10 ;  /* 0x000000ffff427224 */ /* 0x000fe200078e000a */
[----:B------:R-:W-:Y:S01]  /*2520*/  PLOP3.LUT P0, PT, PT, PT, UP0, 0x80, 0x0 ;  /* 0x000000000000781c */ /* 0x000fe20003f0f008 */
[----:B------:R-:W-:-:S12]  /*2530*/  IMAD.MOV.U32 R83, RZ, RZ, R28 ;  /* 0x000000ffff537224 */ /* 0x000fd800078e001c */
[----:B------:R-:W-:Y:S05]  /*2540*/  @!P0 BRA `(.L_x_299) ;  /* 0x0000000000048947 */ /* 0x000fea0003800000 */
[----:B------:R-:W-:Y:S01]  /*2550*/  BPT.TRAP 0x1 ;  /* 0x000000040000795c */ /* 0x000fe20000300000 */
.L_x_299:
[----:B------:R-:W-:Y:S01]  /*2560*/  IMAD R78, R17, 0x8, R16 ;  /* 0x00000008114e7824 */ /* 0x000fe200078e0210 */
[----:B------:R-:W-:Y:S01]  /*2570*/  SHF.L.U32 R79, R156, 0x1f, RZ ;  /* 0x0000001f9c4f7819 */ /* 0x000fe200000006ff */
[----:B------:R-:W-:Y:S03]  /*2580*/  BSSY B1, `(.L_x_300) ;  /* 0x0000003000017945 */ /* 0x000fe60003800000 */
[----:B------:R-:W1:Y:S02]  /*2590*/  SYNCS.PHASECHK.TRANS64.TRYWAIT P5, [R78+URZ+0x13290], R79 ;  /* 0x0132904f4e0075a7 */ /* 0x000e6400080a017f */
[----:B-1----:R-:W-:Y:S05]  /*25a0*/  @!P5 BRA `(.L_x_301) ;  /* 0x0000011800ecd947 */ /* 0x002fea0003800000 */
.L_x_518:
[----:B------:R-:W-:Y:S05]  /*25b0*/  BSYNC B1 ;  /* 0x0000000000017941 */ /* 0x000fea0003800000 */
.L_x_300:
[----:B------:R-:W-:Y:S05]  /*25c0*/  @P1 BRA `(.L_x_302) ;  /* 0x0000002000541947 */ /* 0x000fea0003800000 */
[----:B------:R-:W-:Y:S04]  /*25d0*/  BSSY B1, `(.L_x_303) ;  /* 0x000006f000017945 */ /* 0x000fe80003800000 */
[----:B------:R-:W-:Y:S05]  /*25e0*/  @P3 BRA `(.L_x_304) ;  /* 0x0000000400b43947 */ /* 0x000fea0003800000 */
[----:B0-----:R0:W2:Y:S01]  /*25f0*/  LDS.128 R4, [R77+0xe000] ;  /* 0x00e000004d047984 */ /* 0x0010a20000000c00 */
[----:B------:R-:W-:Y:S01]  /*2600*/  ISETP.GE.AND P5, PT, R52, R31, PT ;  /* 0x0000001f3400720c */ /* 0x000fe20003fa6270 */
[----:B------:R-:W-:-:S12]  /*2610*/  BSSY B2, `(.L_x_305) ;  /* 0x0000069000027945 */ /* 0x000fd80003800000 */
[----:B0-----:R-:W-:Y:S05]  /*2620*/  @P5 BRA `(.L_x_306) ;  /* 0x00000004009c5947 */ /* 0x001fea0003800000 */
[----:B------:R-:W-:Y:S02]  /*2630*/  SHF.R.U32.HI R28, RZ, 0x8, R29 ;  /* 0x00000008ff1c7819 */ /* 0x000fe4000001161d */
[----:B------:R-:W-:Y:S02]  /*2640*/  SHF.R.U32.HI R14, RZ, 0x8, R15 ;  /* 0x00000008ff0e7819 */ /* 0x000fe4000001160f */
[----:B------:R-:W-:Y:S01]  /*2650*/  SHF.R.U32.HI R68, RZ, 0x10, R29 ;  /* 0x00000010ff447819 */ /* 0x000fe2000001161d */
[----:B------:R-:W-:Y:S01]  /*2660*/  IMAD.SHL.U32 R28, R28, 0x100, RZ ;  /* 0x000001001c1c7824 */ /* 0x000fe200078e00ff */
[----:B------:R-:W-:Y:S01]  /*2670*/  LOP3.LUT R29, R29, 0xff0000ff, RZ, 0xc0, !PT ;  /* 0xff0000ff1d1d7812 */ /* 0x000fe200078ec0ff */
[----:B------:R-:W-:Y:S01]  /*2680*/  IMAD.SHL.U32 R14, R14, 0x100, RZ ;  /* 0x000001000e0e7824 */ /* 0x000fe200078e00ff */
[----:B------:R-:W-:Y:S02]  /*2690*/  SHF.R.U32.HI R70, RZ, 0x10, R15 ;  /* 0x00000010ff467819 */ /* 0x000fe4000001160f */
[----:B------:R-:W-:Y:S01]  /*26a0*/  LOP3.LUT R67, R15, 0xff0000ff, RZ, 0xc0, !PT ;  /* 0xff0000ff0f437812 */ /* 0x000fe200078ec0ff */
[----:B--2---:R-:W-:Y:S01]  /*26b0*/  IMAD.MOV.U32 R15, RZ, RZ, R4 ;  /* 0x000000ffff0f7224 */ /* 0x004fe200078e0004 */
[----:B------:R-:W-:Y:S01]  /*26c0*/  LOP3.LUT R69, R29, 0xff00, R28, 0xf8, !PT ;  /* 0x0000ff001d457812 */ /* 0x000fe200078ef81c */
[----:B------:R-:W-:Y:S01]  /*26d0*/  IMAD.U32 R28, R68, 0x10000, RZ ;  /* 0x00010000441c7824 */ /* 0x000fe200078e00ff */
[----:B------:R-:W-:-:S02]  /*26e0*/  F2FP.F16.E4M3.UNPACK_B R4, R5 ;  /* 0x00000005ff04723e */ /* 0x000fc400020006ff */
[----:B------:R-:W-:Y:S02]  /*26f0*/  F2FP.F16.E4M3.UNPACK_B R29, R83.H1 ;  /* 0x00000053ff1d723e */ /* 0x000fe400030006ff */
[----:B------:R-:W-:Y:S01]  /*2700*/  LOP3.LUT R67, R67, 0xff00, R14, 0xf8, !PT ;  /* 0x0000ff0043437812 */ /* 0x000fe200078ef80e */
[----:B------:R-:W-:Y:S01]  /*2710*/  IMAD.U32 R14, R70, 0x10000, RZ ;  /* 0x00010000460e7824 */ /* 0x000fe200078e00ff */
[----:B------:R-:W-:Y:S01]  /*2720*/  LOP3.LUT R80, R69, 0xff0000, R28, 0xf8, !PT ;  /* 0x00ff000045507812 */ /* 0x000fe200078ef81c */
[--C-:B------:R-:W-:Y:S01]  /*2730*/  HADD2.F32 R28, -RZ, R4.reuse.H1_H1 ;  /* 0x30000004ff1c7230 */ /* 0x100fe20000004100 */
[----:B------:R-:W-:Y:S01]  /*2740*/  F2FP.F16.E4M3.UNPACK_B R68, R85.H1 ;  /* 0x00000055ff44723e */ /* 0x000fe200030006ff */
[--C-:B------:R-:W-:Y:S01]  /*2750*/  HADD2.F32 R71, -RZ, R29.reuse.H0_H0 ;  /* 0x2000001dff477230 */ /* 0x100fe20000004100 */
[----:B------:R-:W-:Y:S01]  /*2760*/  F2FP.F16.E4M3.UNPACK_B R5, R5.H1 ;  /* 0x00000005ff05723e */ /* 0x000fe200030006ff */
[----:B------:R-:W-:Y:S01]  /*2770*/  HADD2.F32 R4, -RZ, R4.H0_H0 ;  /* 0x20000004ff047230 */ /* 0x000fe20000004100 */
[----:B------:R-:W-:Y:S01]  /*2780*/  LOP3.LUT R14, R67, 0xff0000, R14, 0xf8, !PT ;  /* 0x00ff0000430e7812 */ /* 0x000fe200078ef80e */
[----:B------:R-:W-:-:S02]  /*2790*/  HADD2.F32 R70, -RZ, R29.H1_H1 ;  /* 0x3000001dff467230 */ /* 0x000fc40000004100 */
[-C--:B------:R-:W-:Y:S01]  /*27a0*/  FMUL.FTZ R81, R28, R71.reuse ;  /* 0x000000471c517220 */ /* 0x080fe20000410000 */
[--C-:B------:R-:W-:Y:S02]  /*27b0*/  HADD2.F32 R69, -RZ, R68.reuse.H0_H0 ;  /* 0x20000044ff457230 */ /* 0x100fe40000004100 */
[--C-:B------:R-:W-:Y:S02]  /*27c0*/  HADD2.F32 R67, -RZ, R5.reuse.H1_H1 ;  /* 0x30000005ff437230 */ /* 0x100fe40000004100 */
[----:B------:R-:W-:Y:S02]  /*27d0*/  HADD2.F32 R29, -RZ, R5.H0_H0 ;  /* 0x20000005ff1d7230 */ /* 0x000fe40000004100 */
[C---:B------:R-:W-:Y:S01]  /*27e0*/  FMUL.FTZ R5, R4.reuse, R71 ;  /* 0x0000004704057220 */ /* 0x040fe20000410000 */
[----:B------:R-:W-:Y:S02]  /*27f0*/  HADD2.F32 R68, -RZ, R68.H1_H1 ;  /* 0x30000044ff447230 */ /* 0x000fe40000004100 */
[-C--:B------:R-:W-:Y:S01]  /*2800*/  FMUL.FTZ R82, R67, R70.reuse ;  /* 0x0000004643527220 */ /* 0x080fe20000410000 */
[-C--:B------:R-:W-:Y:S01]  /*2810*/  FFMA.FTZ R4, R4, R69.reuse, -R81 ;  /* 0x0000004504047223 */ /* 0x080fe20000010851 */
[C---:B------:R-:W-:Y:S01]  /*2820*/  FMUL.FTZ R84, R29.reuse, R70 ;  /* 0x000000461d547220 */ /* 0x040fe20000410000 */
[----:B------:R-:W-:Y:S01]  /*2830*/  FFMA.FTZ R5, R28, R69, R5 ;  /* 0x000000451c057223 */ /* 0x000fe20000010005 */
[----:B------:R-:W-:Y:S01]  /*2840*/  F2FP.F16.E4M3.UNPACK_B R70, R83 ;  /* 0x00000053ff46723e */ /* 0x000fe200020006ff */
[-C--:B------:R-:W-:Y:S01]  /*2850*/  FFMA.FTZ R83, R29, R68.reuse, -R82 ;  /* 0x000000441d537223 */ /* 0x080fe20000010852 */
[-C--:B------:R-:W-:Y:S01]  /*2860*/  F2FP.F16.E4M3.UNPACK_B R28, R15.reuse.H1 ;  /* 0x0000000fff1c723e */ /* 0x080fe200030006ff */
[----:B------:R-:W-:Y:S01]  /*2870*/  FFMA.FTZ R86, R67, R68, R84 ;  /* 0x0000004443567223 */ /* 0x000fe20000010054 */
[----:B------:R-:W-:Y:S01]  /*2880*/  F2FP.F16.E4M3.UNPACK_B R15, R15 ;  /* 0x0000000fff0f723e */ /* 0x000fe200020006ff */
[----:B------:R-:W-:Y:S01]  /*2890*/  HADD2.F32 R71, -RZ, R70.H1_H1 ;  /* 0x30000046ff477230 */ /* 0x000fe20000004100 */
[----:B------:R-:W-:Y:S01]  /*28a0*/  F2FP.F16.E4M3.UNPACK_B R69, R85 ;  /* 0x00000055ff45723e */ /* 0x000fe200020006ff */
[--C-:B------:R-:W-:Y:S01]  /*28b0*/  HADD2.F32 R67, -RZ, R28.reuse.H0_H0 ;  /* 0x2000001cff437230 */ /* 0x100fe20000004100 */
[----:B------:R-:W-:Y:S01]  /*28c0*/  F2FP.SATFINITE.E4M3.F32.PACK_AB_MERGE_C R88, R86, R83, RZ ;  /* 0x000000535658723e */ /* 0x000fe200048070ff */
[----:B------:R-:W-:-:S02]  /*28d0*/  HADD2.F32 R68, -RZ, R28.H1_H1 ;  /* 0x3000001cff447230 */ /* 0x000fc40000004100 */
[--C-:B------:R-:W-:Y:S02]  /*28e0*/  HADD2.F32 R28, -RZ, R15.reuse.H0_H0 ;  /* 0x2000000fff1c7230 */ /* 0x100fe40000004100 */
[-C--:B------:R-:W-:Y:S01]  /*28f0*/  FMUL.FTZ R81, R67, R71.reuse ;  /* 0x0000004743517220 */ /* 0x080fe20000410000 */
[----:B------:R-:W-:Y:S02]  /*2900*/  HADD2.F32 R29, -RZ, R15.H1_H1 ;  /* 0x3000000fff1d7230 */ /* 0x000fe40000004100 */
[----:B------:R-:W-:Y:S01]  /*2910*/  FMUL.FTZ R82, R68, R71 ;  /* 0x0000004744527220 */ /* 0x000fe20000410000 */
[----:B------:R-:W-:Y:S01]  /*2920*/  HADD2.F32 R70, -RZ, R70.H0_H0 ;  /* 0x20000046ff467230 */ /* 0x000fe20000004100 */
[----:B------:R-:W-:Y:S01]  /*2930*/  F2FP.SATFINITE.E4M3.F32.PACK_AB_MERGE_C R5, R5, R4, R88 ;  /* 0x000000040505723e */ /* 0x000fe20004807058 */
[--C-:B------:R-:W-:Y:S02]  /*2940*/  HADD2.F32 R15, -RZ, R69.reuse.H1_H1 ;  /* 0x30000045ff0f7230 */ /* 0x100fe40000004100 */
[----:B------:R-:W-:-:S02]  /*2950*/  HADD2.F32 R69, -RZ, R69.H0_H0 ;  /* 0x20000045ff457230 */ /* 0x000fc40000004100 */
[-C--:B------:R-:W-:Y:S01]  /*2960*/  FMUL.FTZ R71, R29, R70.reuse ;  /* 0x000000461d477220 */ /* 0x080fe20000410000 */
[----:B------:R-:W-:Y:S01]  /*2970*/  FMUL.FTZ R70, R28, R70 ;  /* 0x000000461c467220 */ /* 0x000fe20000410000 */
[-C--:B------:R-:W-:Y:S01]  /*2980*/  FFMA.FTZ R82, R67, R15.reuse, -R82 ;  /* 0x0000000f43527223 */ /* 0x080fe20000010852 */
[----:B------:R-:W-:Y:S01]  /*2990*/  FFMA.FTZ R81, R68, R15, R81 ;  /* 0x0000000f44517223 */ /* 0x000fe20000010051 */
[-C--:B------:R-:W-:Y:S01]  /*29a0*/  FFMA.FTZ R15, R28, R69.reuse, -R71 ;  /* 0x000000451c0f7223 */ /* 0x080fe20000010847 */
[----:B------:R-:W-:Y:S01]  /*29b0*/  FFMA.FTZ R84, R29, R69, R70 ;  /* 0x000000451d547223 */ /* 0x000fe20000010046 */
[----:B------:R-:W-:Y:S02]  /*29c0*/  F2FP.F16.E4M3.UNPACK_B R29, R7.H1 ;  /* 0x00000007ff1d723e */ /* 0x000fe400030006ff */
[----:B------:R-:W-:Y:S02]  /*29d0*/  F2FP.SATFINITE.E4M3.F32.PACK_AB_MERGE_C R87, R81, R82, RZ ;  /* 0x000000525157723e */ /* 0x000fe400048070ff */
[----:B------:R-:W-:Y:S01]  /*29e0*/  F2FP.F16.E4M3.UNPACK_B R81, R80.H1 ;  /* 0x00000050ff51723e */ /* 0x000fe200030006ff */
[--C-:B------:R-:W-:Y:S01]  /*29f0*/  HADD2.F32 R68, -RZ, R29.reuse.H1_H1 ;  /* 0x3000001dff447230 */ /* 0x100fe20000004100 */
[----:B------:R-:W-:Y:S01]  /*2a00*/  F2FP.F16.E4M3.UNPACK_B R70, R14.H1 ;  /* 0x0000000eff46723e */ /* 0x000fe200030006ff */
[----:B------:R-:W-:Y:S01]  /*2a10*/  HADD2.F32 R67, -RZ, R29.H0_H0 ;  /* 0x2000001dff437230 */ /* 0x000fe20000004100 */
[----:B------:R-:W-:Y:S01]  /*2a20*/  F2FP.F16.E4M3.UNPACK_B R28, R6.H1 ;  /* 0x00000006ff1c723e */ /* 0x000fe200030006ff */
[----:B------:R-:W-:Y:S01]  /*2a30*/  HADD2.F32 R83, -RZ, R81.H1_H1 ;  /* 0x30000051ff537230 */ /* 0x000fe20000004100 */
[----:B------:R-:W-:Y:S01]  /*2a40*/  F2FP.F16.E4M3.UNPACK_B R80, R80 ;  /* 0x00000050ff50723e */ /* 0x000fe200020006ff */
[----:B------:R-:W-:Y:S01]  /*2a50*/  HADD2.F32 R71, -RZ, R70.H1_H1 ;  /* 0x30000046ff477230 */ /* 0x000fe20000004100 */
[----:B------:R-:W-:Y:S01]  /*2a60*/  F2FP.F16.E4M3.UNPACK_B R69, R14 ;  /* 0x0000000eff45723e */ /* 0x000fe200020006ff */
[----:B------:R-:W-:-:S02]  /*2a70*/  HADD2.F32 R29, -RZ, R28.H1_H1 ;  /* 0x3000001cff1d7230 */ /* 0x000fc40000004100 */
[-C--:B------:R-:W-:Y:S01]  /*2a80*/  FMUL.FTZ R14, R68, R83.reuse ;  /* 0x00000053440e7220 */ /* 0x080fe20000410000 */
[----:B------:R-:W-:Y:S02]  /*2a90*/  HADD2.F32 R82, -RZ, R80.H1_H1 ;  /* 0x30000050ff527230 */ /* 0x000fe40000004100 */
[C---:B------:R-:W-:Y:S01]  /*2aa0*/  FMUL.FTZ R83, R67.reuse, R83 ;  /* 0x0000005343537220 */ /* 0x040fe20000410000 */
[----:B------:R-:W-:Y:S02]  /*2ab0*/  HADD2.F32 R28, -RZ, R28.H0_H0 ;  /* 0x2000001cff1c7230 */ /* 0x000fe40000004100 */
[----:B------:R-:W-:Y:S01]  /*2ac0*/  FFMA.FTZ R85, R67, R71, -R14 ;  /* 0x0000004743557223 */ /* 0x000fe2000001080e */
[----:B------:R-:W-:Y:S02]  /*2ad0*/  HADD2.F32 R14, -RZ, R69.H1_H1 ;  /* 0x30000045ff0e7230 */ /* 0x000fe40000004100 */
[CC--:B------:R-:W-:Y:S01]  /*2ae0*/  FMUL.FTZ R67, R29.reuse, R82.reuse ;  /* 0x000000521d437220 */ /* 0x0c0fe20000410000 */
[----:B------:R-:W-:Y:S01]  /*2af0*/  F2FP.F16.E4M3.UNPACK_B R7, R7 ;  /* 0x00000007ff07723e */ /* 0x000fe200020006ff */
[----:B------:R-:W-:Y:S01]  /*2b00*/  FMUL.FTZ R82, R28, R82 ;  /* 0x000000521c527220 */ /* 0x000fe20000410000 */
[----:B------:R-:W-:Y:S01]  /*2b10*/  F2FP.F16.E4M3.UNPACK_B R6, R6 ;  /* 0x00000006ff06723e */ /* 0x000fe200020006ff */
[----:B------:R-:W-:Y:S01]  /*2b20*/  FFMA.FTZ R86, R68, R71, R83 ;  /* 0x0000004744567223 */ /* 0x000fe20000010053 */
[-C--:B------:R-:W-:Y:S01]  /*2b30*/  FFMA.FTZ R71, R28, R14.reuse, -R67 ;  /* 0x0000000e1c477223 */ /* 0x080fe20000010843 */
[----:B------:R-:W-:Y:S01]  /*2b40*/  FFMA.FTZ R82, R29, R14, R82 ;  /* 0x0000000e1d527223 */ /* 0x000fe20000010052 */
[--C-:B------:R-:W-:Y:S01]  /*2b50*/  HADD2.F32 R14, -RZ, R7.reuse.H0_H0 ;  /* 0x20000007ff0e7230 */ /* 0x100fe20000004100 */
[----:B------:R-:W-:Y:S01]  /*2b60*/  F2FP.SATFINITE.E4M3.F32.PACK_AB_MERGE_C R4, R84, R15, R87 ;  /* 0x0000000f5404723e */ /* 0x000fe20004807057 */
[----:B------:R-:W-:Y:S01]  /*2b70*/  HADD2.F32 R28, -RZ, R7.H1_H1 ;  /* 0x30000007ff1c7230 */ /* 0x000fe20000004100 */
[----:B------:R-:W-:Y:S01]  /*2b80*/  F2FP.SATFINITE.E4M3.F32.PACK_AB_MERGE_C R85, R86, R85, RZ ;  /* 0x000000555655723e */ /* 0x000fe200048070ff */
[----:B------:R-:W-:Y:S01]  /*2b90*/  HADD2.F32 R81, -RZ, R81.H0_H0 ;  /* 0x20000051ff517230 */ /* 0x000fe20000004100 */
[----:B------:R-:W-:Y:S01]  /*2ba0*/  F2FP.SATFINITE.E4M3.F32.PACK_AB_MERGE_C R71, R82, R71, RZ ;  /* 0x000000475247723e */ /* 0x000fe200048070ff */
[----:B------:R-:W-:-:S02]  /*2bb0*/  HADD2.F32 R7, -RZ, R6.H0_H0 ;  /* 0x20000006ff077230 */ /* 0x000fc40000004100 */
[----:B------:R-:W-:Y:S02]  /*2bc0*/  HADD2.F32 R6, -RZ, R6.H1_H1 ;  /* 0x30000006ff067230 */ /* 0x000fe40000004100 */
[-C--:B------:R-:W-:Y:S01]  /*2bd0*/  FMUL.FTZ R83, R28, R81.reuse ;  /* 0x000000511c537220 */ /* 0x080fe20000410000 */
[----:B------:R-:W-:Y:S02]  /*2be0*/  HADD2.F32 R80, -RZ, R80.H0_H0 ;  /* 0x20000050ff507230 */ /* 0x000fe40000004100 */
[----:B------:R-:W-:Y:S01]  /*2bf0*/  FMUL.FTZ R81, R14, R81 ;  /* 0x000000510e517220 */ /* 0x000fe20000410000 */
[----:B------:R-:W-:Y:S02]  /*2c00*/  HADD2.F32 R29, -RZ, R70.H0_H0 ;  /* 0x20000046ff1d7230 */ /* 0x000fe40000004100 */
[----:B------:R-:W-:Y:S02]  /*2c10*/  HADD2.F32 R69, -RZ, R69.H0_H0 ;  /* 0x20000045ff457230 */ /* 0x000fe40000004100 */
[-C--:B------:R-:W-:Y:S01]  /*2c20*/  FMUL.FTZ R68, R6, R80.reuse ;  /* 0x0000005006447220 */ /* 0x080fe20000410000 */
[C---:B------:R-:W-:Y:S01]  /*2c30*/  FMUL.FTZ R67, R7.reuse, R80 ;  /* 0x0000005007437220 */ /* 0x040fe20000410000 */
[-C--:B------:R-:W-:Y:S01]  /*2c40*/  FFMA.FTZ R83, R14, R29.reuse, -R83 ;  /* 0x0000001d0e537223 */ /* 0x080fe20000010853 */
[----:B------:R-:W-:Y:S01]  /*2c50*/  FFMA.FTZ R28, R28, R29, R81 ;  /* 0x0000001d1c1c7223 */ /* 0x000fe20000010051 */
[-C--:B------:R-:W-:Y:S01]  /*2c60*/  FFMA.FTZ R68, R7, R69.reuse, -R68 ;  /* 0x0000004507447223 */ /* 0x080fe20000010844 */
[----:B------:R-:W-:-:S03]  /*2c70*/  FFMA.FTZ R67, R6, R69, R67 ;  /* 0x0000004506437223 */ /* 0x000fc60000010043 */
[----:B------:R-:W-:Y:S02]  /*2c80*/  F2FP.SATFINITE.E4M3.F32.PACK_AB_MERGE_C R7, R28, R83, R85 ;  /* 0x000000531c07723e */ /* 0x000fe40004807055 */
[----:B------:R-:W-:-:S07]  /*2c90*/  F2FP.SATFINITE.E4M3.F32.PACK_AB_MERGE_C R6, R67, R68, R71 ;  /* 0x000000444306723e */ /* 0x000fce0004807047 */
.L_x_306:
[----:B------:R-:W-:Y:S05]  /*2ca0*/  BSYNC B2 ;  /* 0x0000000000027941 */ /* 0x000fea0003800000 */
.L_x_305:
[----:B--2---:R2:W-:Y:S02]  /*2cb0*/  STG.E.128 desc[UR42][R12.64], R4 ;  /* 0x000000040c007986 */ /* 0x0045e4000c101d2a */
.L_x_304:
[----:B------:R-:W-:Y:S05]  /*2cc0*/  BSYNC B1 ;  /* 0x0000000000017941 */ /* 0x000fea0003800000 */
.L_x_303:
[----:B------:R-:W-:Y:S05]  /*2cd0*/  @P2 BRA `(.L_x_302) ;  /* 0x0000001800902947 */ /* 0x000fea0003800000 */
[----:B0-2---:R-:W2:Y:S01]  /*2ce0*/  LDL R6, [R1+0x4] ;  /* 0x0000040001067983 */ /* 0x005ea20000100800 */
[----:B------:R-:W-:Y:S01]  /*2cf0*/  IMAD.MOV.U32 R5, RZ, RZ, 0x20 ;  /* 0x00000020ff057424 */ /* 0x000fe200078e00ff */
[----:B------:R-:W-:Y:S01]  /*2d00*/  BSSY B1, `(.L_x_307) ;  /* 0x0000070000017945 */ /* 0x000fe20003800000 */
[----:B------:R-:W-:Y:S02]  /*2d10*/  IMAD R4, R17, 0x2800, RZ ;  /* 0x0000280011047824 */ /* 0x000fe400078e02ff */
[----:B------:R-:W-:Y:S01]  /*2d20*/  VIADD R14, R52, 0x10 ;  /* 0x00000010340e7836 */ /* 0x000fe20000000000 */
[----:B------:R-:W-:-:S04]  /*2d30*/  SEL R5, R5, 0xffffffe0, !P4 ;  /* 0xffffffe005057807 */ /* 0x000fc80006000000 */
[----:B------:R-:W-:Y:S02]  /*2d40*/  ISETP.GE.AND P5, PT, R14, R31, PT ;  /* 0x0000001f0e00720c */ /* 0x000fe40003fa6270 */
[----:B--2---:R-:W-:-:S05]  /*2d50*/  IADD3 R5, R5, R6, R4 ;  /* 0x0000000605057210 */ /* 0x004fca0007ffe004 */
[----:B------:R-:W-:-:S06]  /*2d60*/  IMAD.IADD R4, R16, 0x1, R5 ;  /* 0x0000000110047824 */ /* 0x000fcc00078e0205 */
[----:B------:R-:W0:Y:S01]  /*2d70*/  LDS.128 R4, [R4+0xe000] ;  /* 0x00e0000004047984 */ /* 0x000e220000000c00 */
[----:B------:R-:W-:Y:S05]  /*2d80*/  @P5 BRA `(.L_x_308) ;  /* 0x00000004009c5947 */ /* 0x000fea0003800000 */
[----:B------:R-:W-:Y:S02]  /*2d90*/  SHF.R.U32.HI R29, RZ, 0x8, R9 ;  /* 0x00000008ff1d7819 */ /* 0x000fe40000011609 */
[----:B------:R-:W-:Y:S02]  /*2da0*/  SHF.R.U32.HI R8, RZ, 0x8, R11 ;  /* 0x00000008ff087819 */ /* 0x000fe4000001160b */
[----:B------:R-:W-:Y:S02]  /*2db0*/  LOP3.LUT R10, R9, 0xff0000ff, RZ, 0xc0, !PT ;  /* 0xff0000ff090a7812 */ /* 0x000fe400078ec0ff */
[----:B------:R-:W-:Y:S01]  /*2dc0*/  SHF.R.U32.HI R28, RZ, 0x10, R9 ;  /* 0x00000010ff1c7819 */ /* 0x000fe20000011609 */
[----:B------:R-:W-:Y:S01]  /*2dd0*/  IMAD.SHL.U32 R9, R29, 0x100, RZ ;  /* 0x000001001d097824 */ /* 0x000fe200078e00ff */
[----:B------:R-:W-:Y:S02]  /*2de0*/  LOP3.LUT R14, R11, 0xff0000ff, RZ, 0xc0, !PT ;  /* 0xff0000ff0b0e7812 */ /* 0x000fe400078ec0ff */
[----:B------:R-:W-:Y:S01]  /*2df0*/  SHF.R.U32.HI R15, RZ, 0x10, R11 ;  /* 0x00000010ff0f7819 */ /* 0x000fe2000001160b */
[----:B------:R-:W-:Y:S01]  /*2e00*/  IMAD.SHL.U32 R11, R8, 0x100, RZ ;  /* 0x00000100080b7824 */ /* 0x000fe200078e00ff */
[----:B------:R-:W-:Y:S01]  /*2e10*/  LOP3.LUT R9, R10, 0xff00, R9, 0xf8, !PT ;  /* 0x0000ff000a097812 */ /* 0x000fe200078ef809 */
[----:B0-----:R-:W-:Y:S01]  /*2e20*/  IMAD.MOV.U32 R8, RZ, RZ, R4 ;  /* 0x000000ffff087224 */ /* 0x001fe200078e0004 */
[----:B------:R-:W-:Y:S01]  /*2e30*/  F2FP.F16.E4M3.UNPACK_B R4, R5 ;  /* 0x00000005ff04723e */ /* 0x000fe200020006ff */
[----:B------:R-:W-:Y:S01]  /*2e40*/  IMAD.U32 R10, R28, 0x10000, RZ ;  /* 0x000100001c0a7824 */ /* 0x000fe200078e00ff */
[----:B------:R-:W-:Y:S01]  /*2e50*/  LOP3.LUT R14, R14, 0xff00, R11, 0xf8, !PT ;  /* 0x0000ff000e0e7812 */ /* 0x000fe200078ef80b */
[----:B------:R-:W-:Y:S01]  /*2e60*/  IMAD.U32 R15, R15, 0x10000, RZ ;  /* 0x000100000f0f7824 */ /* 0x000fe200078e00ff */
[----:B------:R-:W-:-:S02]  /*2e70*/  F2FP.F16.E4M3.UNPACK_B R11, R66.H1 ;  /* 0x00000042ff0b723e */ /* 0x000fc400030006ff */
[----:B------:R-:W-:Y:S01]  /*2e80*/  LOP3.LUT R28, R9, 0xff0000, R10, 0xf8, !PT ;  /* 0x00ff0000091c7812 */ /* 0x000fe200078ef80a */
[--C-:B------:R-:W-:Y:S01]  /*2e90*/  HADD2.F32 R9, -RZ, R4.reuse.H1_H1 ;  /* 0x30000004ff097230 */ /* 0x100fe20000004100 */
[----:B------:R-:W-:Y:S01]  /*2ea0*/  LOP3.LUT R67, R14, 0xff0000, R15, 0xf8, !PT ;  /* 0x00ff00000e437812 */ /* 0x000fe200078ef80f */
[--C-:B------:R-:W-:Y:S01]  /*2eb0*/  HADD2.F32 R29, -RZ, R11.reuse.H0_H0 ;  /* 0x2000000bff1d7230 */ /* 0x100fe20000004100 */
[----:B------:R-:W-:Y:S01]  /*2ec0*/  F2FP.F16.E4M3.UNPACK_B R14, R30.H1 ;  /* 0x0000001eff0e723e */ /* 0x000fe200030006ff */
[----:B------:R-:W-:Y:S01]  /*2ed0*/  HADD2.F32 R4, -RZ, R4.H0_H0 ;  /* 0x20000004ff047230 */ /* 0x000fe20000004100 */
[----:B------:R-:W-:Y:S01]  /*2ee0*/  F2FP.F16.E4M3.UNPACK_B R5, R5.H1 ;  /* 0x00000005ff05723e */ /* 0x000fe200030006ff */
[----:B------:R-:W-:Y:S02]  /*2ef0*/  HADD2.F32 R31, -RZ, R11.H1_H1 ;  /* 0x3000000bff1f7230 */ /* 0x000fe40000004100 */
[----:B------:R-:W-:Y:S01]  /*2f00*/  FMUL.FTZ R69, R9, R29 ;  /* 0x0000001d09457220 */ /* 0x000fe20000410000 */
[----:B------:R-:W-:-:S02]  /*2f10*/  HADD2.F32 R15, -RZ, R14.H0_H0 ;  /* 0x2000000eff0f7230 */ /* 0x000fc40000004100 */
[----:B------:R-:W-:Y:S01]  /*2f20*/  FMUL.FTZ R68, R4, R29 ;  /* 0x0000001d04447220 */ /* 0x000fe20000410000 */
[--C-:B------:R-:W-:Y:S01]  /*2f30*/  HADD2.F32 R11, -RZ, R5.reuse.H1_H1 ;  /* 0x30000005ff0b7230 */ /* 0x100fe20000004100 */
[----:B------:R-:W-:Y:S01]  /*2f40*/  F2FP.F16.E4M3.UNPACK_B R66, R66 ;  /* 0x00000042ff42723e */ /* 0x000fe200020006ff */
[----:B------:R-:W-:Y:S02]  /*2f50*/  HADD2.F32 R10, -RZ, R5.H0_H0 ;  /* 0x20000005ff0a7230 */ /* 0x000fe40000004100 */
[----:B------:R-:W-:Y:S01]  /*2f60*/  FFMA.FTZ R5, R9, R15, R68 ;  /* 0x0000000f09057223 */ /* 0x000fe20000010044 */
[----:B------:R-:W-:Y:S02]  /*2f70*/  HADD2.F32 R14, -RZ, R14.H1_H1 ;  /* 0x3000000eff0e7230 */ /* 0x000fe40000004100 */
[CC--:B------:R-:W-:Y:S01]  /*2f80*/  FMUL.FTZ R29, R11.reuse, R31.reuse ;  /* 0x0000001f0b1d7220 */ /* 0x0c0fe20000410000 */
[----:B------:R-:W-:Y:S01]  /*2f90*/  F2FP.F16.E4M3.UNPACK_B R9, R8.H1 ;  /* 0x00000008ff09723e */ /* 0x000fe200030006ff */
[----:B------:R-:W-:Y:S01]  /*2fa0*/  FMUL.FTZ R70, R10, R31 ;  /* 0x0000001f0a467220 */ /* 0x000fe20000410000 */
[----:B------:R-:W-:Y:S01]  /*2fb0*/  FFMA.FTZ R4, R4, R15, -R69 ;  /* 0x0000000f04047223 */ /* 0x000fe20000010845 */
[----:B------:R-:W-:Y:S01]  /*2fc0*/  FFMA.FTZ R31, R10, R14, -R29 ;  /* 0x0000000e0a1f7223 */ /* 0x000fe2000001081d */
[----:B------:R-:W-:Y:S01]  /*2fd0*/  F2FP.F16.E4M3.UNPACK_B R8, R8 ;  /* 0x00000008ff08723e */ /* 0x000fe200020006ff */
[----:B------:R-:W-:Y:S01]  /*2fe0*/  FFMA.FTZ R80, R11, R14, R70 ;  /* 0x0000000e0b507223 */ /* 0x000fe20000010046 */
[----:B------:R-:W-:Y:S01]  /*2ff0*/  F2FP.F16.E4M3.UNPACK_B R30, R30 ;  /* 0x0000001eff1e723e */ /* 0x000fe200020006ff */
[----:B------:R-:W-:-:S02]  /*3000*/  HADD2.F32 R15, -RZ, R66.H1_H1 ;  /* 0x30000042ff0f7230 */ /* 0x000fc40000004100 */
[--C-:B------:R-:W-:Y:S01]  /*3010*/  HADD2.F32 R10, -RZ, R9.reuse.H0_H0 ;  /* 0x20000009ff0a7230 */ /* 0x100fe20000004100 */
[----:B------:R-:W-:Y:S01]  /*3020*/  F2FP.SATFINITE.E4M3.F32.PACK_AB_MERGE_C R81, R80, R31, RZ ;  /* 0x0000001f5051723e */ /* 0x000fe200048070ff */
[----:B------:R-:W-:Y:S02]  /*3030*/  HADD2.F32 R11, -RZ, R9.H1_H1 ;  /* 0x30000009ff0b7230 */ /* 0x000fe40000004100 */
[----:B------:R-:W-:Y:S02]  /*3040*/  HADD2.F32 R9, -RZ, R8.H0_H0 ;  /* 0x20000008ff097230 */ /* 0x000fe40000004100 */
[-C--:B------:R-:W-:Y:S01]  /*3050*/  FMUL.FTZ R70, R10, R15.reuse ;  /* 0x0000000f0a467220 */ /* 0x080fe20000410000 */
[----:B------:R-:W-:Y:S02]  /*3060*/  HADD2.F32 R14, -RZ, R30.H1_H1 ;  /* 0x3000001eff0e7230 */ /* 0x000fe40000004100 */
[----:B------:R-:W-:Y:S01]  /*3070*/  FMUL.FTZ R29, R11, R15 ;  /* 0x0000000f0b1d7220 */ /* 0x000fe20000410000 */
[----:B------:R-:W-:Y:S01]  /*3080*/  HADD2.F32 R66, -RZ, R66.H0_H0 ;  /* 0x20000042ff427230 */ /* 0x000fe20000004100 */
[----:B------:R-:W-:Y:S01]  /*3090*/  F2FP.SATFINITE.E4M3.F32.PACK_AB_MERGE_C R5, R5, R4, R81 ;  /* 0x000000040505723e */ /* 0x000fe20004807051 */
[----:B------:R-:W-:-:S02]  /*30a0*/  HADD2.F32 R8, -RZ, R8.H1_H1 ;  /* 0x30000008ff087230 */ /* 0x000fc40000004100 */
[-C--:B------:R-:W-:Y:S01]  /*30b0*/  FFMA.FTZ R29, R10, R14.reuse, -R29 ;  /* 0x0000000e0a1d7223 */ /* 0x080fe2000001081d */
[----:B------:R-:W-:Y:S02]  /*30c0*/  HADD2.F32 R30, -RZ, R30.H0_H0 ;  /* 0x2000001eff1e7230 */ /* 0x000fe40000004100 */
[----:B------:R-:W-:Y:S01]  /*30d0*/  FFMA.FTZ R70, R11, R14, R70 ;  /* 0x0000000e0b467223 */ /* 0x000fe20000010046 */
[CC--:B------:R-:W-:Y:S01]  /*30e0*/  FMUL.FTZ R15, R9.reuse, R66.reuse ;  /* 0x00000042090f7220 */ /* 0x0c0fe20000410000 */
[----:B------:R-:W-:Y:S01]  /*30f0*/  FMUL.FTZ R68, R8, R66 ;  /* 0x0000004208447220 */ /* 0x000fe20000410000 */
[----:B------:R-:W-:Y:S02]  /*3100*/  F2FP.F16.E4M3.UNPACK_B R14, R28.H1 ;  /* 0x0000001cff0e723e */ /* 0x000fe400030006ff */
[----:B------:R-:W-:Y:S01]  /*3110*/  F2FP.SATFINITE.E4M3.F32.PACK_AB_MERGE_C R80, R70, R29, RZ ;  /* 0x0000001d4650723e */ /* 0x000fe200048070ff */
[-C--:B------:R-:W-:Y:S01]  /*3120*/  FFMA.FTZ R68, R9, R30.reuse, -R68 ;  /* 0x0000001e09447223 */ /* 0x080fe20000010844 */
[----:B------:R-:W-:Y:S01]  /*3130*/  F2FP.F16.E4M3.UNPACK_B R9, R7.H1 ;  /* 0x00000007ff09723e */ /* 0x000fe200030006ff */
[----:B------:R-:W-:Y:S01]  /*3140*/  FFMA.FTZ R69, R8, R30, R15 ;  /* 0x0000001e08457223 */ /* 0x000fe2000001000f */
[-C--:B------:R-:W-:Y:S01]  /*3150*/  F2FP.F16.E4M3.UNPACK_B R29, R67.reuse.H1 ;  /* 0x00000043ff1d723e */ /* 0x080fe200030006ff */
[----:B------:R-:W-:Y:S01]  /*3160*/  HADD2.F32 R15, -RZ, R14.H1_H1 ;  /* 0x3000000eff0f7230 */ /* 0x000fe20000004100 */
[----:B------:R-:W-:Y:S01]  /*3170*/  F2FP.F16.E4M3.UNPACK_B R8, R6.H1 ;  /* 0x00000006ff08723e */ /* 0x000fe200030006ff */
[----:B------:R-:W-:Y:S01]  /*3180*/  HADD2.F32 R11, -RZ, R9.H1_H1 ;  /* 0x30000009ff0b7230 */ /* 0x000fe20000004100 */
[----:B------:R-:W-:Y:S01]  /*3190*/  F2FP.F16.E4M3.UNPACK_B R67, R67 ;  /* 0x00000043ff43723e */ /* 0x000fe200020006ff */
[----:B------:R-:W-:Y:S01]  /*31a0*/  HADD2.F32 R31, -RZ, R29.H1_H1 ;  /* 0x3000001dff1f7230 */ /* 0x000fe20000004100 */
[----:B------:R-:W-:Y:S01]  /*31b0*/  F2FP.F16.E4M3.UNPACK_B R28, R28 ;  /* 0x0000001cff1c723e */ /* 0x000fe200020006ff */
[----:B------:R-:W-:Y:S01]  /*31c0*/  HADD2.F32 R10, -RZ, R9.H0_H0 ;  /* 0x20000009ff0a7230 */ /* 0x000fe20000004100 */
[----:B------:R-:W-:Y:S01]  /*31d0*/  F2FP.F16.E4M3.UNPACK_B R7, R7 ;  /* 0x00000007ff07723e */ /* 0x000fe200020006ff */
[----:B------:R-:W-:-:S02]  /*31e0*/  HADD2.F32 R9, -RZ, R8.H1_H1 ;  /* 0x30000008ff097230 */ /* 0x000fc40000004100 */
[-C--:B------:R-:W-:Y:S01]  /*31f0*/  FMUL.FTZ R71, R11, R31.reuse ;  /* 0x0000001f0b477220 */ /* 0x080fe20000410000 */
[--C-:B------:R-:W-:Y:S02]  /*3200*/  HADD2.F32 R30, -RZ, R67.reuse.H1_H1 ;  /* 0x30000043ff1e7230 */ /* 0x100fe40000004100 */
[C---:B------:R-:W-:Y:S01]  /*3210*/  FMUL.FTZ R66, R10.reuse, R31 ;  /* 0x0000001f0a427220 */ /* 0x040fe20000410000 */
[----:B------:R-:W-:Y:S02]  /*3220*/  HADD2.F32 R8, -RZ, R8.H0_H0 ;  /* 0x20000008ff087230 */ /* 0x000fe40000004100 */
[----:B------:R-:W-:Y:S01]  /*3230*/  FFMA.FTZ R71, R10, R15, -R71 ;  /* 0x0000000f0a477223 */ /* 0x000fe20000010847 */
[----:B------:R-:W-:Y:S02]  /*3240*/  HADD2.F32 R10, -RZ, R28.H1_H1 ;  /* 0x3000001cff0a7230 */ /* 0x000fe40000004100 */
[----:B------:R-:W-:Y:S01]  /*3250*/  FMUL.FTZ R31, R9, R30 ;  /* 0x0000001e091f7220 */ /* 0x000fe20000410000 */
[----:B------:R-:W-:Y:S01]  /*3260*/  F2FP.F16.E4M3.UNPACK_B R6, R6 ;  /* 0x00000006ff06723e */ /* 0x000fe200020006ff */
[----:B------:R-:W-:Y:S01]  /*3270*/  FMUL.FTZ R30, R8, R30 ;  /* 0x0000001e081e7220 */ /* 0x000fe20000410000 */
[----:B------:R-:W-:-:S02]  /*3280*/  HADD2.F32 R67, -RZ, R67.H0_H0 ;  /* 0x20000043ff437230 */ /* 0x000fc40000004100 */
[-C--:B------:R-:W-:Y:S01]  /*3290*/  FFMA.FTZ R31, R8, R10.reuse, -R31 ;  /* 0x0000000a081f7223 */ /* 0x080fe2000001081f */
[--C-:B------:R-:W-:Y:S02]  /*32a0*/  HADD2.F32 R8, -RZ, R7.reuse.H0_H0 ;  /* 0x20000007ff087230 */ /* 0x100fe40000004100 */
[----:B------:R-:W-:Y:S01]  /*32b0*/  FFMA.FTZ R30, R9, R10, R30 ;  /* 0x0000000a091e7223 */ /* 0x000fe2000001001e */
[----:B------:R-:W-:Y:S02]  /*32c0*/  HADD2.F32 R9, -RZ, R7.H1_H1 ;  /* 0x30000007ff097230 */ /* 0x000fe40000004100 */
        /* <DEDUP_REMOVED lines=8> */
[----:B------:R-:W-:Y:S01]  /*3350*/  FMUL.FTZ R10, R6, R67 ;  /* 0x00000043060a7220 */ /* 0x000fe20000410000 */
[----:B------:R-:W-:Y:S02]  /*3360*/  HADD2.F32 R28, -RZ, R28.H0_H0 ;  /* 0x2000001cff1c7230 */ /* 0x000fe40000004100 */
[-C--:B------:R-:W-:Y:S01]  /*3370*/  FMUL.FTZ R11, R9, R29.reuse ;  /* 0x0000001d090b7220 */ /* 0x080fe20000410000 */
[C---:B------:R-:W-:Y:S01]  /*3380*/  FMUL.FTZ R66, R8.reuse, R29 ;  /* 0x0000001d08427220 */ /* 0x040fe20000410000 */
[----:B------:R-:W-:Y:S02]  /*3390*/  FMUL.FTZ R67, R7, R67 ;  /* 0x0000004307437220 */ /* 0x000fe40000410000 */
[-C--:B------:R-:W-:Y:S01]  /*33a0*/  FFMA.FTZ R11, R8, R14.reuse, -R11 ;  /* 0x0000000e080b7223 */ /* 0x080fe2000001080b */
[----:B------:R-:W-:Y:S01]  /*33b0*/  FFMA.FTZ R66, R9, R14, R66 ;  /* 0x0000000e09427223 */ /* 0x000fe20000010042 */
[-C--:B------:R-:W-:Y:S01]  /*33c0*/  FFMA.FTZ R10, R7, R28.reuse, -R10 ;  /* 0x0000001c070a7223 */ /* 0x080fe2000001080a */
[----:B------:R-:W-:-:S03]  /*33d0*/  FFMA.FTZ R67, R6, R28, R67 ;  /* 0x0000001c06437223 */ /* 0x000fc60000010043 */
[----:B------:R-:W-:Y:S02]  /*33e0*/  F2FP.SATFINITE.E4M3.F32.PACK_AB_MERGE_C R7, R66, R11, R70 ;  /* 0x0000000b4207723e */ /* 0x000fe40004807046 */
[----:B------:R-:W-:-:S07]  /*33f0*/  F2FP.SATFINITE.E4M3.F32.PACK_AB_MERGE_C R6, R67, R10, R30 ;  /* 0x0000000a4306723e */ /* 0x000fce000480701e */
.L_x_308:
[----:B------:R-:W-:Y:S05]  /*3400*/  BSYNC B1 ;  /* 0x0000000000017941 */ /* 0x000fea0003800000 */
.L_x_307:
[----:B0-----:R0:W-:Y:S01]  /*3410*/  STG.E.128 desc[UR42][R12.64+0x20], R4 ;  /* 0x000020040c007986 */ /* 0x0011e2000c101d2a */
[----:B------:R-:W-:Y:S05]  /*3420*/  BRA `(.L_x_302) ;  /* 0x0000001000bc7947 */ /* 0x000fea0003800000 */
.L_x_296:
[----:B------:R-:W-:Y:S01]  /*3430*/  IMAD R5, R2, -0xa0, R33 ;  /* 0xffffff6002057824 */ /* 0x000fe200078e0221 */
[----:B------:R-:W-:-:S04]  /*3440*/  CS2R R10, SRZ ;  /* 0x00000000000a7805 */ /* 0x000fc8000001ff00 */
[----:B------:R-:W-:-:S04]  /*3450*/  VIMNMX R8, R5, 0xa0, PT ;  /* 0x000000a005087848 */ /* 0x000fc80003fe0100 */
[----:B------:R-:W-:Y:S02]  /*3460*/  ISETP.GE.AND P1, PT, R23, R8, PT ;  /* 0x000000081700720c */ /* 0x000fe40003f26270 */
[----:B------:R-:W-:Y:S02]  /*3470*/  CS2R R8, SRZ ;  /* 0x0000000000087805 */ /* 0x000fe4000001ff00 */
[----:B------:R-:W-:-:S13]  /*3480*/  ISETP.GE.OR P0, PT, R18, R31, P1 ;  /* 0x0000001f1200720c */ /* 0x000fda0000f06670 */
[----:B------:R-:W0:Y:S08]  /*3490*/  @!P0 LDC.64 R12, c[0x0][0x3c8] ;  /* 0x0000f200ff0c8b82 */ /* 0x000e300000000a00 */
[----:B------:R-:W1:Y:S01]  /*34a0*/  @!P0 LDC.64 R28, c[0x0][0x3e0] ;  /* 0x0000f800ff1c8b82 */ /* 0x000e620000000a00 */
[----:B0-----:R-:W-:Y:S02]  /*34b0*/  @!P0 IADD3 R12, P5, P6, R46, R12, R4 ;  /* 0x0000000c2e0c8210 */ /* 0x001fe40007ebe004 */
[----:B------:R-:W-:-:S02]  /*34c0*/  CS2R R4, SRZ ;  /* 0x0000000000047805 */ /* 0x000fc4000001ff00 */
[----:B------:R-:W-:Y:S02]  /*34d0*/  @!P0 IADD3.X R13, R62, R13, R30, P5, P6 ;  /* 0x0000000d3e0d8210 */ /* 0x000fe40002fec41e */
[----:B-1----:R-:W-:Y:S02]  /*34e0*/  @!P0 IADD3 R28, P5, P6, R40, R28, R6 ;  /* 0x0000001c281c8210 */ /* 0x002fe40007ebe006 */
[----:B------:R-:W-:Y:S02]  /*34f0*/  CS2R R6, SRZ ;  /* 0x0000000000067805 */ /* 0x000fe4000001ff00 */
[----:B------:R-:W-:-:S04]  /*3500*/  @!P0 IADD3.X R29, R63, R29, R68, P5, P6 ;  /* 0x0000001d3f1d8210 */ /* 0x000fc80002fec444 */
[----:B------:R-:W2:Y:S04]  /*3510*/  @!P0 LDG.E.128 R4, desc[UR42][R12.64] ;  /* 0x0000002a0c048981 */ /* 0x000ea8000c1e1d00 */
[----:B------:R-:W3:Y:S01]  /*3520*/  @!P0 LDG.E.128 R8, desc[UR42][R28.64] ;  /* 0x0000002a1c088981 */ /* 0x000ee2000c1e1d00 */
[----:B------:R-:W-:Y:S01]  /*3530*/  ISETP.GE.AND P0, PT, R18, R31, PT ;  /* 0x0000001f1200720c */ /* 0x000fe20003f06270 */
[----:B------:R-:W-:Y:S01]  /*3540*/  UISETP.NE.AND UP0, UPT, UR36, 0x3, UPT ;  /* 0x000000032400788c */ /* 0x000fe2000bf05270 */
[----:B------:R-:W-:-:S11]  /*3550*/  LOP3.LUT R22, R22, 0xfffffffe, RZ, 0xc0, !PT ;  /* 0xfffffffe16167812 */ /* 0x000fd600078ec0ff */
[----:B------:R-:W-:Y:S02]  /*3560*/  @P0 LOP3.LUT R22, R22, 0x1, RZ, 0xfc, !PT ;  /* 0x0000000116160812 */ /* 0x000fe400078efcff */
[----:B------:R-:W-:Y:S02]  /*3570*/  PLOP3.LUT P0, PT, PT, PT, UP0, 0x80, 0x0 ;  /* 0x000000000000781c */ /* 0x000fe40003f0f008 */
[----:B--2---:R-:W-:Y:S01]  /*3580*/  MOV R82, R6 ;  /* 0x0000000600527202 */ /* 0x004fe20000000f00 */
[----:B------:R-:W-:Y:S02]  /*3590*/  IMAD.MOV.U32 R84, RZ, RZ, R4 ;  /* 0x000000ffff547224 */ /* 0x000fe400078e0004 */
[----:B---3--:R-:W-:Y:S02]  /*35a0*/  IMAD.MOV.U32 R80, RZ, RZ, R10 ;  /* 0x000000ffff507224 */ /* 0x008fe400078e000a */
[----:B------:R-:W-:-:S06]  /*35b0*/  IMAD.MOV.U32 R86, RZ, RZ, R8 ;  /* 0x000000ffff567224 */ /* 0x000fcc00078e0008 */
[----:B------:R-:W-:Y:S05]  /*35c0*/  @!P0 BRA `(.L_x_309) ;  /* 0x0000000000048947 */ /* 0x000fea0003800000 */
[----:B------:R-:W-:Y:S01]  /*35d0*/  BPT.TRAP 0x1 ;  /* 0x000000040000795c */ /* 0x000fe20000300000 */
.L_x_309:
[----:B------:R-:W-:Y:S01]  /*35e0*/  IMAD R78, R17, 0x8, R16 ;  /* 0x00000008114e7824 */ /* 0x000fe200078e0210 */
[----:B------:R-:W-:Y:S01]  /*35f0*/  SHF.L.U32 R79, R156, 0x1f, RZ ;  /* 0x0000001f9c4f7819 */ /* 0x000fe200000006ff */
[----:B------:R-:W0:Y:S01]  /*3600*/  LDC R81, c[0x0][0x2e4] ;  /* 0x0000b900ff517b82 */ /* 0x000e220000000800 */
[----:B------:R-:W-:Y:S02]  /*3610*/  BSSY B1, `(.L_x_310) ;  /* 0x0000003000017945 */ /* 0x000fe40003800000 */
[----:B------:R-:W1:Y:S02]  /*3620*/  SYNCS.PHASECHK.TRANS64.TRYWAIT P5, [R78+URZ+0x13290], R79 ;  /* 0x0132904f4e0075a7 */ /* 0x000e6400080a017f */
[----:B-1----:R-:W-:Y:S05]  /*3630*/  @!P5 BRA `(.L_x_311) ;  /* 0x0000010800dcd947 */ /* 0x002fea0003800000 */
.L_x_519:
[----:B------:R-:W-:Y:S05]  /*3640*/  BSYNC B1 ;  /* 0x0000000000017941 */ /* 0x000fea0003800000 */
.L_x_310:
[----:B0-----:R-:W-:Y:S01]  /*3650*/  ISETP.GE.OR P5, PT, R18, R81, P1 ;  /* 0x000000511200720c */ /* 0x001fe20000fa6670 */
[----:B------:R-:W-:Y:S01]  /*3660*/  ULDC.64 UR4, c[0x0][0x2f0] ;  /* 0x0000bc0000047ab9 */ /* 0x000fe20000000a00 */
[----:B------:R-:W-:Y:S01]  /*3670*/  SHF.R.S32.HI R12, RZ, 0x1f, R23 ;  /* 0x0000001fff0c7819 */ /* 0x000fe20000011417 */
[----:B------:R-:W-:-:S04]  /*3680*/  IMAD.MOV.U32 R68, RZ, RZ, R14 ;  /* 0x000000ffff447224 */ /* 0x000fc800078e000e */
[----:B------:R-:W-:Y:S02]  /*3690*/  IMAD R12, R12, UR4, RZ ;  /* 0x000000040c0c7c24 */ /* 0x000fe4000f8e02ff */
[----:B------:R-:W-:-:S04]  /*36a0*/  IMAD.WIDE.U32 R68, R23, UR4, R68 ;  /* 0x0000000417447c25 */ /* 0x000fc8000f8e0044 */
[----:B------:R-:W-:Y:S01]  /*36b0*/  IMAD R83, R23, UR5, R12 ;  /* 0x0000000517537c24 */ /* 0x000fe2000f8e020c */
[----:B------:R-:W-:Y:S06]  /*36c0*/  @P5 BRA `(.L_x_302) ;  /* 0x0000001000145947 */ /* 0x000fec0003800000 */
[----:B------:R-:W2:Y:S04]  /*36d0*/  LDL R30, [R1+0x18] ;  /* 0x00001800011e7983 */ /* 0x000ea80000100800 */
[----:B------:R-:W3:Y:S04]  /*36e0*/  LDL R29, [R1+0x1c] ;  /* 0x00001c00011d7983 */ /* 0x000ee80000100800 */
[----:B------:R-:W4:Y:S01]  /*36f0*/  LDL R28, [R1+0x20] ;  /* 0x00002000011c7983 */ /* 0x000f220000100800 */
[----:B------:R-:W-:Y:S01]  /*3700*/  IMAD.IADD R83, R83, 0x1, R69 ;  /* 0x0000000153537824 */ /* 0x000fe200078e0245 */
[----:B------:R-:W-:Y:S01]  /*3710*/  IADD3 R71, P5, P6, R54, R68, R64 ;  /* 0x0000004436477210 */ /* 0x000fe20007ebe040 */
[----:B------:R-:W-:Y:S01]  /*3720*/  IMAD.IADD R13, R81, 0x1, -R58 ;  /* 0x00000001510d7824 */ /* 0x000fe200078e0a3a */
[----:B------:R-:W-:Y:S02]  /*3730*/  BSSY B1, `(.L_x_312) ;  /* 0x00000e2000017945 */ /* 0x000fe40003800000 */
[----:B------:R-:W-:-:S02]  /*3740*/  IADD3.X R12, R0, R83, R73, P5, P6 ;  /* 0x00000053000c7210 */ /* 0x000fc40002fec449 */
[----:B------:R-:W-:Y:S02]  /*3750*/  IADD3 R70, P5, R71, R66, RZ ;  /* 0x0000004247467210 */ /* 0x000fe40007fbe0ff */
[----:B------:R-:W-:-:S03]  /*3760*/  LOP3.LUT P6, RZ, R22, 0x1, RZ, 0xc0, !PT ;  /* 0x0000000116ff7812 */ /* 0x000fc600078cc0ff */
[----:B------:R-:W-:Y:S01]  /*3770*/  IMAD.X R71, R12, 0x1, R67, P5 ;  /* 0x000000010c477824 */ /* 0x000fe200028e0643 */
[----:B------:R-:W-:-:S04]  /*3780*/  LOP3.LUT P5, RZ, R22, 0x4, RZ, 0xc0, !PT ;  /* 0x0000000416ff7812 */ /* 0x000fc800078ac0ff */
[----:B------:R-:W-:-:S04]  /*3790*/  SEL R13, R58, R13, !P5 ;  /* 0x0000000d3a0d7207 */ /* 0x000fc80006800000 */
[----:B------:R-:W-:-:S04]  /*37a0*/  SHF.R.S32.HI R12, RZ, 0x1f, R13 ;  /* 0x0000001fff0c7819 */ /* 0x000fc8000001140d */
[----:B------:R-:W-:Y:S01]  /*37b0*/  LEA.HI R12, R12, R13, RZ, 0x5 ;  /* 0x0000000d0c0c7211 */ /* 0x000fe200078f28ff */
[----:B------:R-:W-:-:S03]  /*37c0*/  IMAD R13, R17, 0x2800, R74 ;  /* 0x00002800110d7824 */ /* 0x000fc600078e024a */
[----:B------:R-:W-:Y:S01]  /*37d0*/  SHF.R.S32.HI R12, RZ, 0x5, R12 ;  /* 0x00000005ff0c7819 */ /* 0x000fe2000001140c */
[----:B------:R-:W-:-:S03]  /*37e0*/  IMAD.IADD R13, R16, 0x1, R13 ;  /* 0x00000001100d7824 */ /* 0x000fc600078e020d */
[----:B------:R-:W-:-:S05]  /*37f0*/  LEA.HI.SX32 R12, R21, R12, 0x1c ;  /* 0x0000000c150c7211 */ /* 0x000fca00078fe2ff */
[----:B------:R-:W-:-:S05]  /*3800*/  IMAD.SHL.U32 R85, R12, 0x10, RZ ;  /* 0x000000100c557824 */ /* 0x000fca00078e00ff */
[----:B--2---:R-:W-:-:S04]  /*3810*/  LOP3.LUT R12, R30, 0x30, R85, 0xf8, !PT ;  /* 0x000000301e0c7812 */ /* 0x004fc800078ef855 */
[----:B---3--:R-:W-:-:S05]  /*3820*/  LOP3.LUT R12, R12, R29, RZ, 0x3c, !PT ;  /* 0x0000001d0c0c7212 */ /* 0x008fca00078e3cff */
[----:B----4-:R-:W-:-:S04]  /*3830*/  IMAD.IADD R12, R28, 0x1, R12 ;  /* 0x000000011c0c7824 */ /* 0x010fc800078e020c */
[----:B------:R-:W-:-:S04]  /*3840*/  IMAD R15, R17, 0x2800, R12 ;  /* 0x00002800110f7824 */ /* 0x000fc800078e020c */
[----:B------:R-:W-:Y:S02]  /*3850*/  IMAD.IADD R28, R16, 0x1, R15 ;  /* 0x00000001101c7824 */ /* 0x000fe400078e020f */
[----:B------:R-:W0:Y:S04]  /*3860*/  LDS.128 R12, [R13+0xe000] ;  /* 0x00e000000d0c7984 */ /* 0x000e280000000c00 */
[----:B------:R-:W2:Y:S01]  /*3870*/  LDS.128 R28, [R28+0xe000] ;  /* 0x00e000001c1c7984 */ /* 0x000ea20000000c00 */
[----:B------:R-:W-:Y:S05]  /*3880*/  @P6 BRA `(.L_x_313) ;  /* 0x0000000c00306947 */ /* 0x000fea0003800000 */
[--C-:B------:R-:W-:Y:S02]  /*3890*/  SHF.R.U32.HI R93, RZ, 0x8, R5.reuse ;  /* 0x00000008ff5d7819 */ /* 0x100fe40000011605 */
[----:B------:R-:W-:Y:S02]  /*38a0*/  LOP3.LUT R4, R5, 0xff0000ff, RZ, 0xc0, !PT ;  /* 0xff0000ff05047812 */ /* 0x000fe400078ec0ff */
[----:B------:R-:W-:Y:S01]  /*38b0*/  SHF.R.U32.HI R91, RZ, 0x10, R5 ;  /* 0x00000010ff5b7819 */ /* 0x000fe20000011605 */
[----:B------:R-:W-:Y:S01]  /*38c0*/  IMAD.SHL.U32 R5, R93, 0x100, RZ ;  /* 0x000001005d057824 */ /* 0x000fe200078e00ff */
[----:B------:R-:W-:Y:S02]  /*38d0*/  SHF.R.U32.HI R89, RZ, 0x8, R7 ;  /* 0x00000008ff597819 */ /* 0x000fe40000011607 */
[----:B------:R-:W-:Y:S02]  /*38e0*/  SHF.R.U32.HI R87, RZ, 0x8, R11 ;  /* 0x00000008ff577819 */ /* 0x000fe4000001160b */
[----:B------:R-:W-:-:S02]  /*38f0*/  LOP3.LUT R6, R7, 0xff0000ff, RZ, 0xc0, !PT ;  /* 0xff0000ff07067812 */ /* 0x000fc400078ec0ff */
[----:B------:R-:W-:Y:S01]  /*3900*/  SHF.R.U32.HI R90, RZ, 0x10, R7 ;  /* 0x00000010ff5a7819 */ /* 0x000fe20000011607 */
[----:B------:R-:W-:Y:S01]  /*3910*/  IMAD.SHL.U32 R7, R89, 0x100, RZ ;  /* 0x0000010059077824 */ /* 0x000fe200078e00ff */
[----:B------:R-:W-:Y:S01]  /*3920*/  LOP3.LUT R4, R4, 0xff00, R5, 0xf8, !PT ;  /* 0x0000ff0004047812 */ /* 0x000fe200078ef805 */
[----:B------:R-:W-:Y:S01]  /*3930*/  IMAD.U32 R5, R91, 0x10000, RZ ;  /* 0x000100005b057824 */ /* 0x000fe200078e00ff */
[----:B------:R-:W-:Y:S02]  /*3940*/  LOP3.LUT R10, R11, 0xff0000ff, RZ, 0xc0, !PT ;  /* 0xff0000ff0b0a7812 */ /* 0x000fe400078ec0ff */
[----:B------:R-:W-:Y:S01]  /*3950*/  SHF.R.U32.HI R94, RZ, 0x10, R11 ;  /* 0x00000010ff5e7819 */ /* 0x000fe2000001160b */
[----:B------:R-:W-:Y:S01]  /*3960*/  IMAD.SHL.U32 R11, R87, 0x100, RZ ;  /* 0x00000100570b7824 */ /* 0x000fe200078e00ff */
[----:B------:R-:W-:Y:S02]  /*3970*/  SHF.R.U32.HI R88, RZ, 0x8, R9 ;  /* 0x00000008ff587819 */ /* 0x000fe40000011609 */
[----:B------:R-:W-:Y:S01]  /*3980*/  LOP3.LUT R7, R6, 0xff00, R7, 0xf8, !PT ;  /* 0x0000ff0006077812 */ /* 0x000fe200078ef807 */
[----:B------:R-:W-:Y:S01]  /*3990*/  IMAD.U32 R94, R94, 0x10000, RZ ;  /* 0x000100005e5e7824 */ /* 0x000fe200078e00ff */
[----:B------:R-:W-:-:S02]  /*39a0*/  LOP3.LUT R8, R9, 0xff0000ff, RZ, 0xc0, !PT ;  /* 0xff0000ff09087812 */ /* 0x000fc400078ec0ff */
[----:B------:R-:W-:Y:S01]  /*39b0*/  SHF.R.U32.HI R92, RZ, 0x10, R9 ;  /* 0x00000010ff5c7819 */ /* 0x000fe20000011609 */
[----:B------:R-:W-:Y:S01]  /*39c0*/  IMAD.SHL.U32 R9, R88, 0x100, RZ ;  /* 0x0000010058097824 */ /* 0x000fe200078e00ff */
[----:B------:R-:W-:Y:S01]  /*39d0*/  LOP3.LUT R6, R4, 0xff0000, R5, 0xf8, !PT ;  /* 0x00ff000004067812 */ /* 0x000fe200078ef805 */
[----:B------:R-:W-:Y:S01]  /*39e0*/  IMAD.U32 R4, R90, 0x10000, RZ ;  /* 0x000100005a047824 */ /* 0x000fe200078e00ff */
[----:B------:R-:W-:Y:S01]  /*39f0*/  LOP3.LUT R91, R10, 0xff00, R11, 0xf8, !PT ;  /* 0x0000ff000a5b7812 */ /* 0x000fe200078ef80b */
[----:B------:R-:W-:Y:S01]  /*3a00*/  IMAD.U32 R92, R92, 0x10000, RZ ;  /* 0x000100005c5c7824 */ /* 0x000fe200078e00ff */
[----:B------:R-:W-:Y:S02]  /*3a10*/  F2FP.F16.E4M3.UNPACK_B R90, R86.H1 ;  /* 0x00000056ff5a723e */ /* 0x000fe400030006ff */
[----:B--2---:R-:W-:Y:S02]  /*3a20*/  F2FP.F16.E4M3.UNPACK_B R11, R28.H1 ;  /* 0x0000001cff0b723e */ /* 0x004fe400030006ff */
[----:B0-----:R-:W-:-:S02]  /*3a30*/  F2FP.F16.E4M3.UNPACK_B R10, R12.H1 ;  /* 0x0000000cff0a723e */ /* 0x001fc400030006ff */
[----:B------:R-:W-:Y:S01]  /*3a40*/  LOP3.LUT R89, R8, 0xff00, R9, 0xf8, !PT ;  /* 0x0000ff0008597812 */ /* 0x000fe200078ef809 */
[----:B------:R-:W-:Y:S01]  /*3a50*/  HADD2.F32 R9, -RZ, R11.H0_H0 ;  /* 0x2000000bff097230 */ /* 0x000fe20000004100 */
[----:B------:R-:W-:Y:S01]  /*3a60*/  LOP3.LUT R5, R7, 0xff0000, R4, 0xf8, !PT ;  /* 0x00ff000007057812 */ /* 0x000fe200078ef804 */
[----:B------:R-:W-:Y:S01]  /*3a70*/  HADD2.F32 R4, -RZ, R90.H0_H0 ;  /* 0x2000005aff047230 */ /* 0x000fe20000004100 */
[----:B------:R-:W-:Y:S01]  /*3a80*/  F2FP.F16.E4M3.UNPACK_B R87, R84.H1 ;  /* 0x00000054ff57723e */ /* 0x000fe200030006ff */
[----:B------:R-:W-:Y:S01]  /*3a90*/  HADD2.F32 R8, -RZ, R10.H0_H0 ;  /* 0x2000000aff087230 */ /* 0x000fe20000004100 */
[----:B------:R-:W-:Y:S01]  /*3aa0*/  LOP3.LUT R7, R89, 0xff0000, R92, 0xf8, !PT ;  /* 0x00ff000059077812 */ /* 0x000fe200078ef85c */
[----:B------:R-:W-:Y:S02]  /*3ab0*/  HADD2.F32 R92, -RZ, R90.H1_H1 ;  /* 0x3000005aff5c7230 */ /* 0x000fe40000004100 */
[----:B------:R-:W-:Y:S01]  /*3ac0*/  FMUL.FTZ R93, R9, R4 ;  /* 0x00000004095d7220 */ /* 0x000fe20000410000 */
[----:B------:R-:W-:-:S02]  /*3ad0*/  HADD2.F32 R88, -RZ, R87.H0_H0 ;  /* 0x20000057ff587230 */ /* 0x000fc40000004100 */
[C---:B------:R-:W-:Y:S01]  /*3ae0*/  FMUL.FTZ R96, R8.reuse, R4 ;  /* 0x0000000408607220 */ /* 0x040fe20000410000 */
[----:B------:R-:W-:Y:S01]  /*3af0*/  HADD2.F32 R89, -RZ, R87.H1_H1 ;  /* 0x30000057ff597230 */ /* 0x000fe20000004100 */
[----:B------:R-:W-:Y:S01]  /*3b00*/  F2FP.F16.E4M3.UNPACK_B R90, R86 ;  /* 0x00000056ff5a723e */ /* 0x000fe200020006ff */
[----:B------:R-:W-:Y:S02]  /*3b10*/  HADD2.F32 R87, -RZ, R11.H1_H1 ;  /* 0x3000000bff577230 */ /* 0x000fe40000004100 */
[-C--:B------:R-:W-:Y:S01]  /*3b20*/  FFMA.FTZ R8, R8, R88.reuse, -R93 ;  /* 0x0000005808087223 */ /* 0x080fe2000001085d */
[----:B------:R-:W-:Y:S01]  /*3b30*/  FFMA.FTZ R9, R9, R88, R96 ;  /* 0x0000005809097223 */ /* 0x000fe20000010060 */
[----:B------:R-:W-:Y:S01]  /*3b40*/  HADD2.F32 R10, -RZ, R10.H1_H1 ;  /* 0x3000000aff0a7230 */ /* 0x000fe20000004100 */
[----:B------:R-:W-:Y:S01]  /*3b50*/  F2FP.F16.E4M3.UNPACK_B R88, R84 ;  /* 0x00000054ff58723e */ /* 0x000fe200020006ff */
[----:B------:R-:W-:Y:S01]  /*3b60*/  FMUL.FTZ R11, R87, R92 ;  /* 0x0000005c570b7220 */ /* 0x000fe20000410000 */
[----:B------:R-:W-:-:S02]  /*3b70*/  F2FP.F16.E4M3.UNPACK_B R28, R28 ;  /* 0x0000001cff1c723e */ /* 0x000fc400020006ff */
[----:B------:R-:W-:Y:S01]  /*3b80*/  F2FP.F16.E4M3.UNPACK_B R84, R12 ;  /* 0x0000000cff54723e */ /* 0x000fe200020006ff */
[C---:B------:R-:W-:Y:S01]  /*3b90*/  FMUL.FTZ R92, R10.reuse, R92 ;  /* 0x0000005c0a5c7220 */ /* 0x040fe20000410000 */
[----:B------:R-:W-:Y:S01]  /*3ba0*/  LOP3.LUT R4, R91, 0xff0000, R94, 0xf8, !PT ;  /* 0x00ff00005b047812 */ /* 0x000fe200078ef85e */
[----:B------:R-:W-:Y:S02]  /*3bb0*/  HADD2.F32 R91, -RZ, R90.H0_H0 ;  /* 0x2000005aff5b7230 */ /* 0x000fe40000004100 */
[-C--:B------:R-:W-:Y:S01]  /*3bc0*/  FFMA.FTZ R11, R10, R89.reuse, -R11 ;  /* 0x000000590a0b7223 */ /* 0x080fe2000001080b */
[----:B------:R-:W-:Y:S02]  /*3bd0*/  HADD2.F32 R86, -RZ, R28.H0_H0 ;  /* 0x2000001cff567230 */ /* 0x000fe40000004100 */
[----:B------:R-:W-:Y:S01]  /*3be0*/  FFMA.FTZ R10, R87, R89, R92 ;  /* 0x00000059570a7223 */ /* 0x000fe2000001005c */
[----:B------:R-:W-:Y:S01]  /*3bf0*/  HADD2.F32 R12, -RZ, R84.H0_H0 ;  /* 0x20000054ff0c7230 */ /* 0x000fe20000004100 */
[----:B------:R-:W-:Y:S01]  /*3c00*/  F2FP.F16.E4M3.UNPACK_B R92, R80.H1 ;  /* 0x00000050ff5c723e */ /* 0x000fe200030006ff */
[----:B------:R-:W-:-:S02]  /*3c10*/  HADD2.F32 R87, -RZ, R88.H0_H0 ;  /* 0x20000058ff577230 */ /* 0x000fc40000004100 */
[-C--:B------:R-:W-:Y:S01]  /*3c20*/  FMUL.FTZ R93, R86, R91.reuse ;  /* 0x0000005b565d7220 */ /* 0x080fe20000410000 */
[----:B------:R-:W-:Y:S02]  /*3c30*/  HADD2.F32 R90, -RZ, R90.H1_H1 ;  /* 0x3000005aff5a7230 */ /* 0x000fe40000004100 */
[C---:B------:R-:W-:Y:S01]  /*3c40*/  FMUL.FTZ R91, R12.reuse, R91 ;  /* 0x0000005b0c5b7220 */ /* 0x040fe20000410000 */
[----:B------:R-:W-:Y:S02]  /*3c50*/  HADD2.F32 R89, -RZ, R28.H1_H1 ;  /* 0x3000001cff597230 */ /* 0x000fe40000004100 */
[-C--:B------:R-:W-:Y:S01]  /*3c60*/  FFMA.FTZ R12, R12, R87.reuse, -R93 ;  /* 0x000000570c0c7223 */ /* 0x080fe2000001085d */
[----:B------:R-:W-:Y:S02]  /*3c70*/  HADD2.F32 R84, -RZ, R84.H1_H1 ;  /* 0x30000054ff547230 */ /* 0x000fe40000004100 */
[----:B------:R-:W-:Y:S01]  /*3c80*/  FFMA.FTZ R28, R86, R87, R91 ;  /* 0x00000057561c7223 */ /* 0x000fe2000001005b */
[----:B------:R-:W-:-:S02]  /*3c90*/  HADD2.F32 R86, -RZ, R88.H1_H1 ;  /* 0x30000058ff567230 */ /* 0x000fc40000004100 */
[C---:B------:R-:W-:Y:S01]  /*3ca0*/  FMUL.FTZ R87, R89.reuse, R90 ;  /* 0x0000005a59577220 */ /* 0x040fe20000410000 */
[----:B------:R-:W-:Y:S01]  /*3cb0*/  F2FP.F16.E4M3.UNPACK_B R88, R30.H1 ;  /* 0x0000001eff58723e */ /* 0x000fe200030006ff */
[C---:B------:R-:W-:Y:S01]  /*3cc0*/  FMUL.FTZ R94, R84.reuse, R90 ;  /* 0x0000005a545e7220 */ /* 0x040fe20000410000 */
[----:B------:R-:W-:Y:S01]  /*3cd0*/  F2FP.F16.E4M3.UNPACK_B R91, R82.H1 ;  /* 0x00000052ff5b723e */ /* 0x000fe200030006ff */
[----:B------:R-:W-:Y:S01]  /*3ce0*/  FFMA.FTZ R87, R84, R86, -R87 ;  /* 0x0000005654577223 */ /* 0x000fe20000010857 */
[----:B------:R-:W-:Y:S01]  /*3cf0*/  F2FP.F16.E4M3.UNPACK_B R84, R14.H1 ;  /* 0x0000000eff54723e */ /* 0x000fe200030006ff */
[----:B------:R-:W-:Y:S02]  /*3d00*/  HADD2.F32 R95, -RZ, R92.H0_H0 ;  /* 0x2000005cff5f7230 */ /* 0x000fe40000004100 */
[----:B------:R-:W-:Y:S01]  /*3d10*/  FFMA.FTZ R89, R89, R86, R94 ;  /* 0x0000005659597223 */ /* 0x000fe2000001005e */
[----:B------:R-:W-:Y:S01]  /*3d20*/  HADD2.F32 R90, -RZ, R88.H0_H0 ;  /* 0x20000058ff5a7230 */ /* 0x000fe20000004100 */
[----:B------:R-:W-:Y:S01]  /*3d30*/  F2FP.F16.E4M3.UNPACK_B R14, R14 ;  /* 0x0000000eff0e723e */ /* 0x000fe200020006ff */
[----:B------:R-:W-:Y:S01]  /*3d40*/  HADD2.F32 R86, -RZ, R84.H0_H0 ;  /* 0x20000054ff567230 */ /* 0x000fe20000004100 */
[----:B------:R-:W-:Y:S01]  /*3d50*/  F2FP.SATFINITE.E4M3.F32.PACK_AB_MERGE_C R9, R10, R9, RZ ;  /* 0x000000090a09723e */ /* 0x000fe200048070ff */
[----:B------:R-:W-:-:S02]  /*3d60*/  HADD2.F32 R93, -RZ, R91.H0_H0 ;  /* 0x2000005bff5d7230 */ /* 0x000fc40000004100 */
[-C--:B------:R-:W-:Y:S01]  /*3d70*/  FMUL.FTZ R99, R90, R95.reuse ;  /* 0x0000005f5a637220 */ /* 0x080fe20000410000 */
[----:B------:R-:W-:Y:S02]  /*3d80*/  HADD2.F32 R97, -RZ, R92.H1_H1 ;  /* 0x3000005cff617230 */ /* 0x000fe40000004100 */
[C---:B------:R-:W-:Y:S01]  /*3d90*/  FMUL.FTZ R95, R86.reuse, R95 ;  /* 0x0000005f565f7220 */ /* 0x040fe20000410000 */
[----:B------:R-:W-:Y:S02]  /*3da0*/  HADD2.F32 R88, -RZ, R88.H1_H1 ;  /* 0x30000058ff587230 */ /* 0x000fe40000004100 */
[----:B------:R-:W-:Y:S01]  /*3db0*/  FFMA.FTZ R92, R86, R93, -R99 ;  /* 0x0000005d565c7223 */ /* 0x000fe20000010863 */
[----:B------:R-:W-:Y:S01]  /*3dc0*/  HADD2.F32 R84, -RZ, R84.H1_H1 ;  /* 0x30000054ff547230 */ /* 0x000fe20000004100 */
[----:B------:R-:W-:Y:S01]  /*3dd0*/  F2FP.F16.E4M3.UNPACK_B R86, R80 ;  /* 0x00000050ff56723e */ /* 0x000fe200020006ff */
[----:B------:R-:W-:Y:S02]  /*3de0*/  HADD2.F32 R91, -RZ, R91.H1_H1 ;  /* 0x3000005bff5b7230 */ /* 0x000fe40000004100 */
[-C--:B------:R-:W-:Y:S01]  /*3df0*/  FMUL.FTZ R99, R88, R97.reuse ;  /* 0x0000006158637220 */ /* 0x080fe20000410000 */
[----:B------:R-:W-:Y:S01]  /*3e00*/  F2FP.F16.E4M3.UNPACK_B R80, R30 ;  /* 0x0000001eff50723e */ /* 0x000fe200020006ff */
[----:B------:R-:W-:Y:S01]  /*3e10*/  FMUL.FTZ R97, R84, R97 ;  /* 0x0000006154617220 */ /* 0x000fe20000410000 */
[----:B------:R-:W-:Y:S01]  /*3e20*/  FFMA.FTZ R90, R90, R93, R95 ;  /* 0x0000005d5a5a7223 */ /* 0x000fe2000001005f */
[-C--:B------:R-:W-:Y:S01]  /*3e30*/  FFMA.FTZ R103, R84, R91.reuse, -R99 ;  /* 0x0000005b54677223 */ /* 0x080fe20000010863 */
[----:B------:R-:W-:Y:S01]  /*3e40*/  F2FP.F16.E4M3.UNPACK_B R84, R82 ;  /* 0x00000052ff54723e */ /* 0x000fe200020006ff */
[----:B------:R-:W-:Y:S01]  /*3e50*/  FFMA.FTZ R107, R88, R91, R97 ;  /* 0x0000005b586b7223 */ /* 0x000fe20000010061 */
[----:B------:R-:W-:Y:S01]  /*3e60*/  HADD2.F32 R82, -RZ, R80.H0_H0 ;  /* 0x20000050ff527230 */ /* 0x000fe20000004100 */
[----:B------:R-:W-:Y:S01]  /*3e70*/  F2FP.SATFINITE.E4M3.F32.PACK_AB_MERGE_C R8, R11, R8, RZ ;  /* 0x000000080b08723e */ /* 0x000fe200048070ff */
[--C-:B------:R-:W-:Y:S01]  /*3e80*/  HADD2.F32 R95, -RZ, R86.reuse.H0_H0 ;  /* 0x20000056ff5f7230 */ /* 0x100fe20000004100 */
[----:B------:R-:W-:Y:S01]  /*3e90*/  F2FP.F16.E4M3.UNPACK_B R10, R29 ;  /* 0x0000001dff0a723e */ /* 0x000fe200020006ff */
[----:B------:R-:W-:Y:S01]  /*3ea0*/  HADD2.F32 R97, -RZ, R86.H1_H1 ;  /* 0x30000056ff617230 */ /* 0x000fe20000004100 */
[----:B------:R-:W-:Y:S01]  /*3eb0*/  F2FP.F16.E4M3.UNPACK_B R11, R7 ;  /* 0x00000007ff0b723e */ /* 0x000fe200020006ff */
[----:B------:R-:W-:-:S02]  /*3ec0*/  HADD2.F32 R30, -RZ, R14.H0_H0 ;  /* 0x2000000eff1e7230 */ /* 0x000fc40000004100 */
[-C--:B------:R-:W-:Y:S01]  /*3ed0*/  FMUL.FTZ R99, R82, R95.reuse ;  /* 0x0000005f52637220 */ /* 0x080fe20000410000 */
[----:B------:R-:W-:Y:S01]  /*3ee0*/  HADD2.F32 R80, -RZ, R80.H1_H1 ;  /* 0x30000050ff507230 */ /* 0x000fe20000004100 */
[----:B------:R-:W-:Y:S01]  /*3ef0*/  F2FP.SATFINITE.E4M3.F32.PACK_AB_MERGE_C R28, R89, R28, R9 ;  /* 0x0000001c591c723e */ /* 0x000fe20004807009 */
[----:B------:R-:W-:Y:S02]  /*3f00*/  HADD2.F32 R14, -RZ, R14.H1_H1 ;  /* 0x3000000eff0e7230 */ /* 0x000fe40000004100 */
[----:B------:R-:W-:Y:S01]  /*3f10*/  FMUL.FTZ R95, R30, R95 ;  /* 0x0000005f1e5f7220 */ /* 0x000fe20000410000 */
[--C-:B------:R-:W-:Y:S02]  /*3f20*/  HADD2.F32 R91, -RZ, R84.reuse.H0_H0 ;  /* 0x20000054ff5b7230 */ /* 0x100fe40000004100 */
[-C--:B------:R-:W-:Y:S01]  /*3f30*/  FMUL.FTZ R101, R80, R97.reuse ;  /* 0x0000006150657220 */ /* 0x080fe20000410000 */
[----:B------:R-:W-:Y:S02]  /*3f40*/  HADD2.F32 R93, -RZ, R84.H1_H1 ;  /* 0x30000054ff5d7230 */ /* 0x000fe40000004100 */
[----:B------:R-:W-:Y:S01]  /*3f50*/  FMUL.FTZ R97, R14, R97 ;  /* 0x000000610e617220 */ /* 0x000fe20000410000 */
[----:B------:R-:W-:Y:S01]  /*3f60*/  F2FP.F16.E4M3.UNPACK_B R9, R13 ;  /* 0x0000000dff09723e */ /* 0x000fe200020006ff */
[-C--:B------:R-:W-:Y:S01]  /*3f70*/  FFMA.FTZ R99, R30, R91.reuse, -R99 ;  /* 0x0000005b1e637223 */ /* 0x080fe20000010863 */
[----:B------:R-:W-:Y:S01]  /*3f80*/  FFMA.FTZ R30, R82, R91, R95 ;  /* 0x0000005b521e7223 */ /* 0x000fe2000001005f */
[----:B------:R-:W-:Y:S01]  /*3f90*/  FFMA.FTZ R97, R80, R93, R97 ;  /* 0x0000005d50617223 */ /* 0x000fe20000010061 */
[----:B------:R-:W-:Y:S01]  /*3fa0*/  F2FP.SATFINITE.E4M3.F32.PACK_AB_MERGE_C R12, R87, R12, R8 ;  /* 0x0000000c570c723e */ /* 0x000fe20004807008 */
[----:B------:R-:W-:Y:S01]  /*3fb0*/  HADD2.F32 R80, -RZ, R10.H0_H0 ;  /* 0x2000000aff507230 */ /* 0x000fe20000004100 */
[----:B------:R-:W-:Y:S01]  /*3fc0*/  F2FP.F16.E4M3.UNPACK_B R82, R6 ;  /* 0x00000006ff52723e */ /* 0x000fe200020006ff */
[----:B------:R-:W-:Y:S01]  /*3fd0*/  HADD2.F32 R89, -RZ, R11.H0_H0 ;  /* 0x2000000bff597230 */ /* 0x000fe20000004100 */
[----:B------:R-:W-:Y:S01]  /*3fe0*/  F2FP.F16.E4M3.UNPACK_B R29, R29.H1 ;  /* 0x0000001dff1d723e */ /* 0x000fe200030006ff */
        /* <DEDUP_REMOVED lines=15> */
[-C--:B------:R-:W-:Y:S01]  /*40e0*/  FFMA.FTZ R11, R11, R82.reuse, -R80 ;  /* 0x000000520b0b7223 */ /* 0x080fe20000010850 */
[----:B------:R-:W-:Y:S02]  /*40f0*/  HADD2.F32 R80, -RZ, R29.H0_H0 ;  /* 0x2000001dff507230 */ /* 0x000fe40000004100 */
[----:B------:R-:W-:Y:S01]  /*4100*/  FFMA.FTZ R10, R10, R82, R87 ;  /* 0x000000520a0a7223 */ /* 0x000fe20000010057 */
[----:B------:R-:W-:Y:S01]  /*4110*/  HADD2.F32 R7, -RZ, R13.H0_H0 ;  /* 0x2000000dff077230 */ /* 0x000fe20000004100 */
[----:B------:R-:W-:Y:S01]  /*4120*/  F2FP.SATFINITE.E4M3.F32.PACK_AB_MERGE_C R90, R107, R90, RZ ;  /* 0x0000005a6b5a723e */ /* 0x000fe200048070ff */
[----:B------:R-:W-:Y:S01]  /*4130*/  HADD2.F32 R86, -RZ, R84.H0_H0 ;  /* 0x20000054ff567230 */ /* 0x000fe20000004100 */
[----:B------:R-:W-:Y:S01]  /*4140*/  F2FP.F16.E4M3.UNPACK_B R91, R4.H1 ;  /* 0x00000004ff5b723e */ /* 0x000fe200030006ff */
[----:B------:R-:W-:Y:S01]  /*4150*/  HADD2.F32 R82, -RZ, R29.H1_H1 ;  /* 0x3000001dff527230 */ /* 0x000fe20000004100 */
[----:B------:R-:W-:Y:S01]  /*4160*/  F2FP.SATFINITE.E4M3.F32.PACK_AB_MERGE_C R30, R97, R30, R90 ;  /* 0x0000001e611e723e */ /* 0x000fe2000480705a */
[----:B------:R-:W-:-:S02]  /*4170*/  HADD2.F32 R29, -RZ, R6.H0_H0 ;  /* 0x20000006ff1d7230 */ /* 0x000fc40000004100 */
[-C--:B------:R-:W-:Y:S01]  /*4180*/  FMUL.FTZ R88, R80, R86.reuse ;  /* 0x0000005650587220 */ /* 0x080fe20000410000 */
[----:B------:R-:W-:Y:S02]  /*4190*/  HADD2.F32 R13, -RZ, R13.H1_H1 ;  /* 0x3000000dff0d7230 */ /* 0x000fe40000004100 */
[C---:B------:R-:W-:Y:S01]  /*41a0*/  FMUL.FTZ R87, R7.reuse, R86 ;  /* 0x0000005607577220 */ /* 0x040fe20000410000 */
[----:B------:R-:W-:Y:S02]  /*41b0*/  HADD2.F32 R84, -RZ, R84.H1_H1 ;  /* 0x30000054ff547230 */ /* 0x000fe40000004100 */
[----:B------:R-:W-:Y:S01]  /*41c0*/  FFMA.FTZ R14, R14, R93, -R101 ;  /* 0x0000005d0e0e7223 */ /* 0x000fe20000010865 */
[----:B------:R-:W-:Y:S02]  /*41d0*/  HADD2.F32 R86, -RZ, R6.H1_H1 ;  /* 0x30000006ff567230 */ /* 0x000fe40000004100 */
[-C--:B------:R-:W-:Y:S01]  /*41e0*/  FFMA.FTZ R6, R7, R29.reuse, -R88 ;  /* 0x0000001d07067223 */ /* 0x080fe20000010858 */
[----:B------:R-:W-:Y:S01]  /*41f0*/  FFMA.FTZ R7, R80, R29, R87 ;  /* 0x0000001d50077223 */ /* 0x000fe20000010057 */
[-C--:B------:R-:W-:Y:S01]  /*4200*/  FMUL.FTZ R87, R13, R84.reuse ;  /* 0x000000540d577220 */ /* 0x080fe20000410000 */
[----:B------:R-:W-:Y:S01]  /*4210*/  FMUL.FTZ R90, R82, R84 ;  /* 0x00000054525a7220 */ /* 0x000fe20000410000 */
[----:B------:R-:W-:Y:S01]  /*4220*/  F2FP.F16.E4M3.UNPACK_B R29, R15 ;  /* 0x0000000fff1d723e */ /* 0x000fe200020006ff */
[----:B------:R-:W-:-:S02]  /*4230*/  HADD2.F32 R93, -RZ, R91.H0_H0 ;  /* 0x2000005bff5d7230 */ /* 0x000fc40000004100 */
[-C--:B------:R-:W-:Y:S01]  /*4240*/  FFMA.FTZ R94, R82, R86.reuse, R87 ;  /* 0x00000056525e7223 */ /* 0x080fe20000010057 */
[----:B------:R-:W-:Y:S01]  /*4250*/  F2FP.F16.E4M3.UNPACK_B R82, R31.H1 ;  /* 0x0000001fff52723e */ /* 0x000fe200030006ff */
[----:B------:R-:W-:Y:S01]  /*4260*/  FFMA.FTZ R13, R13, R86, -R90 ;  /* 0x000000560d0d7223 */ /* 0x000fe2000001085a */
[----:B------:R-:W-:Y:S01]  /*4270*/  F2FP.F16.E4M3.UNPACK_B R87, R5 ;  /* 0x00000005ff57723e */ /* 0x000fe200020006ff */
[----:B------:R-:W-:Y:S01]  /*4280*/  HADD2.F32 R91, -RZ, R91.H1_H1 ;  /* 0x3000005bff5b7230 */ /* 0x000fe20000004100 */
[----:B------:R-:W-:Y:S02]  /*4290*/  F2FP.F16.E4M3.UNPACK_B R15, R15.H1 ;  /* 0x0000000fff0f723e */ /* 0x000fe400030006ff */
[----:B------:R-:W-:Y:S01]  /*42a0*/  F2FP.F16.E4M3.UNPACK_B R90, R4 ;  /* 0x00000004ff5a723e */ /* 0x000fe200020006ff */
[--C-:B------:R-:W-:Y:S01]  /*42b0*/  HADD2.F32 R4, -RZ, R82.reuse.H0_H0 ;  /* 0x20000052ff047230 */ /* 0x100fe20000004100 */
[----:B------:R-:W-:Y:S01]  /*42c0*/  F2FP.F16.E4M3.UNPACK_B R5, R5.H1 ;  /* 0x00000005ff05723e */ /* 0x000fe200030006ff */
[----:B------:R-:W-:Y:S01]  /*42d0*/  HADD2.F32 R80, -RZ, R15.H0_H0 ;  /* 0x2000000fff507230 */ /* 0x000fe20000004100 */
[----:B------:R-:W-:Y:S01]  /*42e0*/  F2FP.SATFINITE.E4M3.F32.PACK_AB_MERGE_C R92, R103, R92, RZ ;  /* 0x0000005c675c723e */ /* 0x000fe200048070ff */
[----:B------:R-:W-:Y:S01]  /*42f0*/  HADD2.F32 R82, -RZ, R82.H1_H1 ;  /* 0x30000052ff527230 */ /* 0x000fe20000004100 */
[----:B------:R-:W-:Y:S01]  /*4300*/  F2FP.F16.E4M3.UNPACK_B R84, R31 ;  /* 0x0000001fff54723e */ /* 0x000fe200020006ff */
[----:B------:R-:W-:Y:S01]  /*4310*/  HADD2.F32 R89, -RZ, R5.H0_H0 ;  /* 0x20000005ff597230 */ /* 0x000fe20000004100 */
[----:B------:R-:W-:Y:S01]  /*4320*/  F2FP.SATFINITE.E4M3.F32.PACK_AB_MERGE_C R14, R14, R99, R92 ;  /* 0x000000630e0e723e */ /* 0x000fe2000480705c */
[----:B------:R-:W-:-:S02]  /*4330*/  HADD2.F32 R92, -RZ, R90.H0_H0 ;  /* 0x2000005aff5c7230 */ /* 0x000fc40000004100 */
[-C--:B------:R-:W-:Y:S01]  /*4340*/  FMUL.FTZ R97, R4, R93.reuse ;  /* 0x0000005d04617220 */ /* 0x080fe20000410000 */
[----:B------:R-:W-:Y:S02]  /*4350*/  HADD2.F32 R86, -RZ, R84.H0_H0 ;  /* 0x20000054ff567230 */ /* 0x000fe40000004100 */
[C---:B------:R-:W-:Y:S01]  /*4360*/  FMUL.FTZ R93, R80.reuse, R93 ;  /* 0x0000005d505d7220 */ /* 0x040fe20000410000 */
[----:B------:R-:W-:Y:S02]  /*4370*/  HADD2.F32 R15, -RZ, R15.H1_H1 ;  /* 0x3000000fff0f7230 */ /* 0x000fe40000004100 */
[----:B------:R-:W-:Y:S01]  /*4380*/  FFMA.FTZ R97, R80, R89, -R97 ;  /* 0x0000005950617223 */ /* 0x000fe20000010861 */
[----:B------:R-:W-:Y:S02]  /*4390*/  HADD2.F32 R31, -RZ, R29.H0_H0 ;  /* 0x2000001dff1f7230 */ /* 0x000fe40000004100 */
[----:B------:R-:W-:Y:S01]  /*43a0*/  FMUL.FTZ R96, R86, R92 ;  /* 0x0000005c56607220 */ /* 0x000fe20000410000 */
[----:B------:R-:W-:-:S02]  /*43b0*/  HADD2.F32 R88, -RZ, R87.H0_H0 ;  /* 0x20000057ff587230 */ /* 0x000fc40000004100 */
[-C--:B------:R-:W-:Y:S01]  /*43c0*/  FMUL.FTZ R80, R82, R91.reuse ;  /* 0x0000005b52507220 */ /* 0x080fe20000410000 */
[----:B------:R-:W-:Y:S02]  /*43d0*/  HADD2.F32 R84, -RZ, R84.H1_H1 ;  /* 0x30000054ff547230 */ /* 0x000fe40000004100 */
[----:B------:R-:W-:Y:S01]  /*43e0*/  FMUL.FTZ R91, R15, R91 ;  /* 0x0000005b0f5b7220 */ /* 0x000fe20000410000 */
[----:B------:R-:W-:Y:S02]  /*43f0*/  HADD2.F32 R90, -RZ, R90.H1_H1 ;  /* 0x3000005aff5a7230 */ /* 0x000fe40000004100 */
[----:B------:R-:W-:Y:S01]  /*4400*/  FFMA.FTZ R93, R4, R89, R93 ;  /* 0x00000059045d7223 */ /* 0x000fe2000001005d */
[----:B------:R-:W-:Y:S02]  /*4410*/  HADD2.F32 R5, -RZ, R5.H1_H1 ;  /* 0x30000005ff057230 */ /* 0x000fe40000004100 */
[----:B------:R-:W-:Y:S01]  /*4420*/  FMUL.FTZ R95, R31, R92 ;  /* 0x0000005c1f5f7220 */ /* 0x000fe20000410000 */
[----:B------:R-:W-:-:S02]  /*4430*/  HADD2.F32 R29, -RZ, R29.H1_H1 ;  /* 0x3000001dff1d7230 */ /* 0x000fc40000004100 */
[----:B------:R-:W-:Y:S01]  /*4440*/  FFMA.FTZ R96, R31, R88, -R96 ;  /* 0x000000581f607223 */ /* 0x000fe20000010860 */
[----:B------:R-:W-:Y:S02]  /*4450*/  HADD2.F32 R87, -RZ, R87.H1_H1 ;  /* 0x30000057ff577230 */ /* 0x000fe40000004100 */
[-C--:B------:R-:W-:Y:S01]  /*4460*/  FMUL.FTZ R4, R84, R90.reuse ;  /* 0x0000005a54047220 */ /* 0x080fe20000410000 */
[-C--:B------:R-:W-:Y:S01]  /*4470*/  FFMA.FTZ R80, R15, R5.reuse, -R80 ;  /* 0x000000050f507223 */ /* 0x080fe20000010850 */
[C---:B------:R-:W-:Y:S01]  /*4480*/  FMUL.FTZ R31, R29.reuse, R90 ;  /* 0x0000005a1d1f7220 */ /* 0x040fe20000410000 */
[----:B------:R-:W-:Y:S01]  /*4490*/  FFMA.FTZ R82, R82, R5, R91 ;  /* 0x0000000552527223 */ /* 0x000fe2000001005b */
[-C--:B------:R-:W-:Y:S01]  /*44a0*/  FFMA.FTZ R29, R29, R87.reuse, -R4 ;  /* 0x000000571d1d7223 */ /* 0x080fe20000010804 */
[----:B------:R-:W-:Y:S01]  /*44b0*/  FFMA.FTZ R95, R86, R88, R95 ;  /* 0x00000058565f7223 */ /* 0x000fe2000001005f */
[----:B------:R-:W-:Y:S01]  /*44c0*/  FFMA.FTZ R84, R84, R87, R31 ;  /* 0x0000005754547223 */ /* 0x000fe2000001001f */
[----:B------:R-:W-:-:S02]  /*44d0*/  F2FP.SATFINITE.E4M3.F32.PACK_AB_MERGE_C R80, R80, R97, RZ ;  /* 0x000000615050723e */ /* 0x000fc400048070ff */
[----:B------:R-:W-:Y:S02]  /*44e0*/  F2FP.SATFINITE.E4M3.F32.PACK_AB_MERGE_C R6, R13, R6, RZ ;  /* 0x000000060d06723e */ /* 0x000fe400048070ff */
[----:B------:R-:W-:Y:S02]  /*44f0*/  F2FP.SATFINITE.E4M3.F32.PACK_AB_MERGE_C R7, R94, R7, RZ ;  /* 0x000000075e07723e */ /* 0x000fe400048070ff */
[----:B------:R-:W-:Y:S02]  /*4500*/  F2FP.SATFINITE.E4M3.F32.PACK_AB_MERGE_C R82, R82, R93, RZ ;  /* 0x0000005d5252723e */ /* 0x000fe400048070ff */
[----:B------:R-:W-:Y:S02]  /*4510*/  F2FP.SATFINITE.E4M3.F32.PACK_AB_MERGE_C R15, R29, R96, R80 ;  /* 0x000000601d0f723e */ /* 0x000fe40004807050 */
[----:B------:R-:W-:Y:S02]  /*4520*/  F2FP.SATFINITE.E4M3.F32.PACK_AB_MERGE_C R13, R11, R8, R6 ;  /* 0x000000080b0d723e */ /* 0x000fe40004807006 */
[----:B------:R-:W-:-:S02]  /*4530*/  F2FP.SATFINITE.E4M3.F32.PACK_AB_MERGE_C R29, R10, R9, R7 ;  /* 0x000000090a1d723e */ /* 0x000fc40004807007 */
[----:B------:R-:W-:-:S07]  /*4540*/  F2FP.SATFINITE.E4M3.F32.PACK_AB_MERGE_C R31, R84, R95, R82 ;  /* 0x0000005f541f723e */ /* 0x000fce0004807052 */
.L_x_313:
[----:B------:R-:W-:Y:S05]  /*4550*/  BSYNC B1 ;  /* 0x0000000000017941 */ /* 0x000fea0003800000 */
.L_x_312:
[----:B0-----:R3:W-:Y:S01]  /*4560*/  STG.E.128 desc[UR42][R70.64], R12 ;  /* 0x0000000c46007986 */ /* 0x0017e2000c101d2a */
[----:B------:R-:W-:-:S13]  /*4570*/  ISETP.GE.AND P5, PT, R85, R81, PT ;  /* 0x000000515500720c */ /* 0x000fda0003fa6270 */
[----:B------:R-:W-:Y:S05]  /*4580*/  @P5 BRA `(.L_x_302) ;  /* 0x0000000000645947 */ /* 0x000fea0003800000 */
[--C-:B------:R-:W-:Y:S02]  /*4590*/  SHF.R.S32.HI R4, RZ, 0x1f, R85.reuse ;  /* 0x0000001fff047819 */ /* 0x100fe40000011455 */
[----:B------:R-:W-:-:S04]  /*45a0*/  IADD3 R69, P5, P6, R54, R68, R85 ;  /* 0x0000004436457210 */ /* 0x000fc80007ebe055 */
[----:B------:R-:W-:Y:S02]  /*45b0*/  IADD3.X R4, R0, R83, R4, P5, P6 ;  /* 0x0000005300047210 */ /* 0x000fe40002fec404 */
[----:B------:R-:W-:-:S05]  /*45c0*/  IADD3 R66, P5, R69, R66, RZ ;  /* 0x0000004245427210 */ /* 0x000fca0007fbe0ff */
[----:B------:R-:W-:-:S05]  /*45d0*/  IMAD.X R67, R4, 0x1, R67, P5 ;  /* 0x0000000104437824 */ /* 0x000fca00028e0643 */
[----:B--2---:R4:W-:Y:S01]  /*45e0*/  STG.E.128 desc[UR42][R66.64], R28 ;  /* 0x0000001c42007986 */ /* 0x0049e2000c101d2a */
[----:B------:R-:W-:Y:S05]  /*45f0*/  BRA `(.L_x_302) ;  /* 0x0000000000487947 */ /* 0x000fea0003800000 */
.L_x_295:
[----:B------:R-:W-:-:S06]  /*4600*/  UISETP.NE.AND UP0, UPT, UR36, 0x3, UPT ;  /* 0x000000032400788c */ /* 0x000fcc000bf05270 */
[----:B------:R-:W-:-:S13]  /*4610*/  PLOP3.LUT P0, PT, PT, PT, UP0, 0x80, 0x0 ;  /* 0x000000000000781c */ /* 0x000fda0003f0f008 */
[----:B------:R-:W-:Y:S05]  /*4620*/  @!P0 BRA `(.L_x_314) ;  /* 0x0000000000048947 */ /* 0x000fea0003800000 */
[----:B------:R-:W-:Y:S01]  /*4630*/  BPT.TRAP 0x1 ;  /* 0x000000040000795c */ /* 0x000fe20000300000 */
.L_x_314:
[----:B------:R-:W-:Y:S01]  /*4640*/  IMAD R78, R17, 0x8, R16 ;  /* 0x00000008114e7824 */ /* 0x000fe200078e0210 */
[----:B------:R-:W-:Y:S01]  /*4650*/  SHF.L.U32 R79, R156, 0x1f, RZ ;  /* 0x0000001f9c4f7819 */ /* 0x000fe200000006ff */
[----:B------:R-:W-:Y:S01]  /*4660*/  IMAD R4, R2, -0xa0, R33 ;  /* 0xffffff6002047824 */ /* 0x000fe200078e0221 */
[----:B------:R-:W-:Y:S02]  /*4670*/  BSSY B1, `(.L_x_315) ;  /* 0x0000004000017945 */ /* 0x000fe40003800000 */
[----:B------:R-:W0:Y:S02]  /*4680*/  SYNCS.PHASECHK.TRANS64.TRYWAIT P1, [R78+URZ+0x13290], R79 ;  /* 0x0132904f4e0075a7 */ /* 0x000e24000802017f */
[----:B------:R-:W-:Y:S01]  /*4690*/  VIMNMX R4, R4, 0xa0, PT ;  /* 0x000000a004047848 */ /* 0x000fe20003fe0100 */
[----:B0-----:R-:W-:Y:S06]  /*46a0*/  @!P1 BRA `(.L_x_316) ;  /* 0x000000f800d49947 */ /* 0x001fec0003800000 */
.L_x_520:
[----:B------:R-:W-:Y:S05]  /*46b0*/  BSYNC B1 ;  /* 0x0000000000017941 */ /* 0x000fea0003800000 */
.L_x_315:
[----:B------:R-:W-:-:S13]  /*46c0*/  ISETP.GE.AND P1, PT, R23, R4, PT ;  /* 0x000000041700720c */ /* 0x000fda0003f26270 */
[----:B------:R-:W-:Y:S05]  /*46d0*/  @P1 BRA `(.L_x_302) ;  /* 0x0000000000101947 */ /* 0x000fea0003800000 */
[----:B------:R-:W1:Y:S04]  /*46e0*/  @!P3 LDS.128 R4, [R77+0xe000] ;  /* 0x00e000004d04b984 */ /* 0x000e680000000c00 */
[----:B------:R-:W2:Y:S04]  /*46f0*/  @!P2 LDS.128 R8, [R76+0xe000] ;  /* 0x00e000004c08a984 */ /* 0x000ea80000000c00 */
[----:B-1----:R1:W-:Y:S04]  /*4700*/  @!P3 STG.E.128 desc[UR42][R12.64], R4 ;  /* 0x000000040c00b986 */ /* 0x0023e8000c101d2a */
[----:B--2---:R1:W-:Y:S02]  /*4710*/  @!P2 STG.E.128 desc[UR42][R12.64+0x20], R8 ;  /* 0x000020080c00a986 */ /* 0x0043e4000c101d2a */
.L_x_302:
[----:B------:R-:W-:Y:S05]  /*4720*/  BSYNC B0 ;  /* 0x0000000000007941 */ /* 0x000fea0003800000 */
.L_x_294:
[----:B012---:R-:W0:Y:S01]  /*4730*/  S2R R4, SR_TID.X ;  /* 0x0000000000047919 */ /* 0x007e220000002100 */
[----:B------:R-:W-:Y:S01]  /*4740*/  @!PT LDS RZ, [RZ] ;  /* 0x00000000fffff984 */ /* 0x000fe20000000800 */
[----:B------:R-:W-:Y:S01]  /*4750*/  @!PT LDS RZ, [RZ] ;  /* 0x00000000fffff984 */ /* 0x000fe20000000800 */
[----:B------:R-:W-:Y:S01]  /*4760*/  @!PT LDS RZ, [RZ] ;  /* 0x00000000fffff984 */ /* 0x000fe20000000800 */
[----:B------:R-:W-:Y:S01]  /*4770*/  @!PT LDS RZ, [RZ] ;  /* 0x00000000fffff984 */ /* 0x000fe20000000800 */
[----:B------:R1:W-:Y:S06]  /*4780*/  MEMBAR.ALL.CTA ;  /* 0x0000000000007992 */ /* 0x0003ec0000008000 */
[----:B-1----:R-:W1:Y:S01]  /*4790*/  FENCE.VIEW.ASYNC.S ;  /* 0x00000000000073c6 */ /* 0x002e620000000000 */
[----:B------:R-:W-:Y:S05]  /*47a0*/  WARPSYNC.ALL ;  /* 0x0000000000007948 */ /* 0x000fea0003800000 */
[----:B------:R-:W-:Y:S01]  /*47b0*/  BSSY B0, `(.L_x_317) ;  /* 0x0000009000007945 */ /* 0x000fe20003800000 */
[----:B0-----:R-:W-:Y:S01]  /*47c0*/  LOP3.LUT R4, R4, 0x7f, RZ, 0xc0, !PT ;  /* 0x0000007f04047812 */ /* 0x001fe200078ec0ff */
[----:B-1----:R0:W-:Y:S03]  /*47d0*/  BAR.SYNC.DEFER_BLOCKING R35, 0x80 ;  /* 0x000200230000751d */ /* 0x0021e60000010000 */
[----:B------:R-:W-:-:S13]  /*47e0*/  ISETP.NE.AND P5, PT, R4, RZ, PT ;  /* 0x000000ff0400720c */ /* 0x000fda0003fa5270 */
[----:B------:R-:W-:-:S05]  /*47f0*/  @!P5 VIADD R4, R78, 0x132a0 ;  /* 0x000132a04e04d836 */ /* 0x000fca0000000000 */
[----:B------:R-:W-:-:S04]  /*4800*/  @!P5 PRMT R4, RZ, 0x654, R4 ;  /* 0x00000654ff04d816 */ /* 0x000fc80000000004 */
[----:B------:R0:W-:Y:S01]  /*4810*/  @!P5 SYNCS.ARRIVE.TRANS64.RED.A1T0 RZ, [R4+URZ], RZ ;  /* 0x000000ff04ffd9a7 */ /* 0x0001e2000810043f */
[----:B------:R-:W-:Y:S05]  /*4820*/  @!P0 BRA `(.L_x_318) ;  /* 0x0000000000048947 */ /* 0x000fea0003800000 */
[----:B------:R-:W-:Y:S01]  /*4830*/  BPT.TRAP 0x1 ;  /* 0x000000040000795c */ /* 0x000fe20000300000 */
.L_x_318:
[----:B------:R-:W-:Y:S05]  /*4840*/  BSYNC B0 ;  /* 0x0000000000007941 */ /* 0x000fea0003800000 */
.L_x_317:
[----:B------:R-:W1:Y:S01]  /*4850*/  SYNCS.PHASECHK.TRANS64.TRYWAIT P0, [R78+URZ+0x132b0], R79 ;  /* 0x0132b04f4e0075a7 */ /* 0x000e62000800017f */
[----:B------:R-:W-:Y:S04]  /*4860*/  BSSY B0, `(.L_x_319) ;  /* 0x0000002000007945 */ /* 0x000fe80003800000 */
[----:B-1----:R-:W-:Y:S05]  /*4870*/  @!P0 BRA `(.L_x_320) ;  /* 0x000000f800748947 */ /* 0x002fea0003800000 */
.L_x_521:
[----:B------:R-:W-:Y:S05]  /*4880*/  BSYNC B0 ;  /* 0x0000000000007941 */ /* 0x000fea0003800000 */
.L_x_319:
[----:B------:R-:W-:Y:S04]  /*4890*/  BSSY B0, `(.L_x_321) ;  /* 0x0000013000007945 */ /* 0x000fe80003800000 */
[----:B------:R-:W-:Y:S05]  /*48a0*/  @P1 BRA `(.L_x_322) ;  /* 0x0000000000441947 */ /* 0x000fea0003800000 */
[----:B0-----:R-:W-:Y:S01]  /*48b0*/  IMAD.WIDE R4, R2, 0xa0, R56 ;  /* 0x000000a002047825 */ /* 0x001fe200078e0238 */
[----:B------:R-:W-:Y:S01]  /*48c0*/  ULDC.64 UR4, c[0x0][0x318] ;  /* 0x0000c60000047ab9 */ /* 0x000fe20000000a00 */
[----:B------:R-:W-:Y:S02]  /*48d0*/  ULDC.64 UR6, c[0x0][0x308] ;  /* 0x0000c20000067ab9 */ /* 0x000fe40000000a00 */
[----:B------:R-:W-:Y:S02]  /*48e0*/  IMAD.MOV.U32 R6, RZ, RZ, R50 ;  /* 0x000000ffff067224 */ /* 0x000fe400078e0032 */
[----:B------:R-:W-:Y:S02]  /*48f0*/  IMAD.MOV.U32 R7, RZ, RZ, R75 ;  /* 0x000000ffff077224 */ /* 0x000fe400078e004b */
[----:B------:R-:W-:Y:S02]  /*4900*/  IMAD R5, R5, UR4, RZ ;  /* 0x0000000405057c24 */ /* 0x000fe4000f8e02ff */
[----:B------:R-:W-:Y:S01]  /*4910*/  IMAD.WIDE.U32 R6, R4, UR4, R6 ;  /* 0x0000000404067c25 */ /* 0x000fe2000f8e0006 */
[----:B------:R-:W-:-:S03]  /*4920*/  ULDC UR4, c[0x0][0x2e4] ;  /* 0x0000b90000047ab9 */ /* 0x000fc60000000800 */
[----:B------:R-:W-:Y:S01]  /*4930*/  IMAD R5, R4, UR5, R5 ;  /* 0x0000000504057c24 */ /* 0x000fe2000f8e0205 */
[----:B------:R-:W-:-:S04]  /*4940*/  IADD3 R8, P0, R6, UR6, RZ ;  /* 0x0000000606087c10 */ /* 0x000fc8000ff1e0ff */
[----:B------:R-:W-:Y:S02]  /*4950*/  IADD3.X R9, R7, UR7, R5, P0, !PT ;  /* 0x0000000707097c10 */ /* 0x000fe400087fe405 */
[----:B------:R-:W-:-:S13]  /*4960*/  ISETP.GE.AND P0, PT, R18, UR4, PT ;  /* 0x0000000412007c0c */ /* 0x000fda000bf06270 */
[----:B------:R-:W0:Y:S04]  /*4970*/  @!P0 LDS.128 R4, [R77+0x6000] ;  /* 0x006000004d048984 */ /* 0x000e280000000c00 */
[----:B0-----:R-:W-:Y:S01]  /*4980*/  @!P0 STG.E.128 desc[UR42][R8.64], R4 ;  /* 0x0000000408008986 */ /* 0x001fe2000c101d2a */
[----:B------:R-:W-:-:S13]  /*4990*/  ISETP.GE.AND P0, PT, R34, UR4, PT ;  /* 0x0000000422007c0c */ /* 0x000fda000bf06270 */
[----:B------:R-:W0:Y:S04]  /*49a0*/  @!P0 LDS.128 R4, [R76+0x6000] ;  /* 0x006000004c048984 */ /* 0x000e280000000c00 */
[----:B0-----:R2:W-:Y:S02]  /*49b0*/  @!P0 STG.E.128 desc[UR42][R8.64+0x20], R4 ;  /* 0x0000200408008986 */ /* 0x0015e4000c101d2a */
.L_x_322:
[----:B------:R-:W-:Y:S05]  /*49c0*/  BSYNC B0 ;  /* 0x0000000000007941 */ /* 0x000fea0003800000 */
.L_x_321:
[----:B------:R-:W-:Y:S01]  /*49d0*/  @!PT LDS RZ, [RZ] ;  /* 0x00000000fffff984 */ /* 0x000fe20000000800 */
[----:B------:R-:W-:Y:S01]  /*49e0*/  @!PT LDS RZ, [RZ] ;  /* 0x00000000fffff984 */ /* 0x000fe20000000800 */
[----:B------:R-:W-:Y:S01]  /*49f0*/  @!PT LDS RZ, [RZ] ;  /* 0x00000000fffff984 */ /* 0x000fe20000000800 */
[----:B------:R-:W-:Y:S01]  /*4a00*/  @!PT LDS RZ, [RZ] ;  /* 0x00000000fffff984 */ /* 0x000fe20000000800 */
[----:B------:R5:W-:Y:S06]  /*4a10*/  MEMBAR.ALL.CTA ;  /* 0x0000000000007992 */ /* 0x000bec0000008000 */
[----:B-----5:R-:W5:Y:S02]  /*4a20*/  FENCE.VIEW.ASYNC.S ;  /* 0x00000000000073c6 */ /* 0x020f640000000000 */
[----:B-----5:R0:W-:Y:S01]  /*4a30*/  BAR.SYNC.DEFER_BLOCKING R35, 0x80 ;  /* 0x000200230000751d */ /* 0x0201e20000010000 */
[----:B------:R-:W-:Y:S01]  /*4a40*/  LOP3.LUT P6, RZ, R22, 0x2, RZ, 0xc0, !PT ;  /* 0x0000000216ff7812 */ /* 0x000fe200078cc0ff */
[----:B------:R-:W-:Y:S01]  /*4a50*/  VIADD R17, R17, 0x1 ;  /* 0x0000000111117836 */ /* 0x000fe20000000000 */
[----:B------:R-:W-:Y:S01]  /*4a60*/  PLOP3.LUT P0, PT, PT, PT, PT, 0x8, 0x0 ;  /* 0x000000000000781c */ /* 0x000fe20003f0e170 */
[----:B-1----:R-:W-:-:S03]  /*4a70*/  @!P5 VIADD R78, R78, 0x132c0 ;  /* 0x000132c04e4ed836 */ /* 0x002fc60000000000 */
[C---:B------:R-:W-:Y:S02]  /*4a80*/  ISETP.NE.AND P1, PT, R17.reuse, 0x2, PT ;  /* 0x000000021100780c */ /* 0x040fe40003f25270 */
[----:B------:R-:W-:Y:S02]  /*4a90*/  @!P5 PRMT R78, RZ, 0x654, R78 ;  /* 0x00000654ff4ed816 */ /* 0x000fe4000000004e */
[----:B--2---:R-:W-:Y:S02]  /*4aa0*/  SEL R5, RZ, 0x1, P1 ;  /* 0x00000001ff057807 */ /* 0x004fe40000800000 */
[----:B------:R-:W-:Y:S02]  /*4ab0*/  SEL R17, R17, RZ, P1 ;  /* 0x000000ff11117207 */ /* 0x000fe40000800000 */
[----:B------:R-:W-:Y:S01]  /*4ac0*/  LOP3.LUT R156, R156, R5, RZ, 0x3c, !PT ;  /* 0x000000059c9c7212 */ /* 0x000fe200078e3cff */
[----:B------:R0:W-:Y:S01]  /*4ad0*/  @!P5 SYNCS.ARRIVE.TRANS64.RED.A1T0 RZ, [R78+URZ], RZ ;  /* 0x000000ff4effd9a7 */ /* 0x0001e2000810043f */
[----:B------:R-:W-:Y:S05]  /*4ae0*/  @P6 BRA `(.L_x_323) ;  /* 0xffffffd400906947 */ /* 0x000fea000383ffff */
.L_x_289:
[----:B------:R-:W1:Y:S01]  /*4af0*/  LDC R0, c[0x0][0x428] ;  /* 0x00010a00ff007b82 */ /* 0x000e620000000800 */
[----:B------:R-:W-:Y:S04]  /*4b00*/  BSSY B0, `(.L_x_324) ;  /* 0x0000004000007945 */ /* 0x000fe80003800000 */
[----:B------:R-:W-:Y:S05]  /*4b10*/  @P0 BRA `(.L_x_325) ;  /* 0x0000000000080947 */ /* 0x000fea0003800000 */
[----:B------:R-:W2:Y:S02]  /*4b20*/  FENCE.VIEW.ASYNC.G ;  /* 0x00000000000073c6 */ /* 0x000ea40000000100 */
[----:B--2---:R-:W-:Y:S06]  /*4b30*/  BAR.ARV 0xc, 0x200 ;  /* 0x0308000000007b1d */ /* 0x004fec0000002000 */
.L_x_325:
[----:B------:R-:W-:Y:S05]  /*4b40*/  BSYNC B0 ;  /* 0x0000000000007941 */ /* 0x000fea0003800000 */
.L_x_324:
[----:B0-----:R-:W2:Y:S01]  /*4b50*/  LDL R4, [R1+0x3c] ;  /* 0x00003c0001047983 */ /* 0x001ea20000100800 */
[----:B------:R-:W-:-:S03]  /*4b60*/  ULDC.64 UR4, c[0x0][0x990] ;  /* 0x0002640000047ab9 */ /* 0x000fc60000000a00 */
[----:B------:R-:W4:Y:S01]  /*4b70*/  LDL R5, [R1+0x24] ;  /* 0x0000240001057983 */ /* 0x000f220000100800 */
[----:B------:R-:W-:Y:S01]  /*4b80*/  ISETP.NE.U32.AND P0, PT, RZ, UR4, PT ;  /* 0x00000004ff007c0c */ /* 0x000fe2000bf05070 */
[----:B------:R-:W-:Y:S01]  /*4b90*/  ULDC.64 UR6, c[0x0][0x998] ;  /* 0x0002660000067ab9 */ /* 0x000fe20000000a00 */
[----:B-1----:R-:W-:Y:S01]  /*4ba0*/  ISETP.NE.AND P4, PT, R0, 0x1, PT ;  /* 0x000000010000780c */ /* 0x002fe20003f85270 */
[----:B------:R-:W-:Y:S01]  /*4bb0*/  IMAD.MOV.U32 R7, RZ, RZ, R26 ;  /* 0x000000ffff077224 */ /* 0x000fe200078e001a */
[----:B------:R-:W-:Y:S02]  /*4bc0*/  ISETP.NE.AND.EX P0, PT, RZ, UR5, PT, P0 ;  /* 0x00000005ff007c0c */ /* 0x000fe4000bf05300 */
[----:B------:R-:W-:-:S04]  /*4bd0*/  ISETP.NE.U32.AND P1, PT, RZ, UR6, PT ;  /* 0x00000006ff007c0c */ /* 0x000fc8000bf25070 */
[----:B------:R-:W-:-:S05]  /*4be0*/  ISETP.NE.AND.EX P1, PT, RZ, UR7, PT, P1 ;  /* 0x00000007ff007c0c */ /* 0x000fca000bf25310 */
[----:B------:R-:W0:Y:S08]  /*4bf0*/  @P4 LDC R3, c[0x0][0x42c] ;  /* 0x00010b00ff034b82 */ /* 0x000e300000000800 */
[----:B------:R-:W2:Y:S08]  /*4c00*/  @P0 LDC.64 R10, c[0x0][0x9a8] ;  /* 0x00026a00ff0a0b82 */ /* 0x000eb00000000a00 */
[----:B------:R-:W1:Y:S08]  /*4c10*/  @P4 LDC R2, c[0x0][0x430] ;  /* 0x00010c00ff024b82 */ /* 0x000e700000000800 */
[----:B---3--:R-:W3:Y:S01]  /*4c20*/  @P1 LDC.64 R12, c[0x0][0x9b8] ;  /* 0x00026e00ff0c1b82 */ /* 0x008ee20000000a00 */
[----:B0-----:R-:W-:-:S07]  /*4c30*/  @P4 IMAD.HI.U32 R3, R26, R3, RZ ;  /* 0x000000031a034227 */ /* 0x001fce00078e00ff */
[----:B------:R-:W0:Y:S08]  /*4c40*/  @P0 LDC.64 R14, c[0x0][0x9b0] ;  /* 0x00026c00ff0e0b82 */ /* 0x000e300000000a00 */
[----:B------:R-:W0:Y:S01]  /*4c50*/  @P1 LDC.64 R20, c[0x0][0x9c0] ;  /* 0x00027000ff141b82 */ /* 0x000e220000000a00 */
[----:B-1----:R-:W-:-:S04]  /*4c60*/  @P4 SHF.R.U32.HI R7, RZ, R2, R3 ;  /* 0x00000002ff074219 */ /* 0x002fc80000011603 */
[----:B------:R-:W-:Y:S01]  /*4c70*/  @P0 SHF.R.S32.HI R9, RZ, 0x1f, R7 ;  /* 0x0000001fff090819 */ /* 0x000fe20000011407 */
[C---:B--2---:R-:W-:Y:S02]  /*4c80*/  @P0 IMAD R0, R4.reuse, R10, RZ ;  /* 0x0000000a04000224 */ /* 0x044fe400078e02ff */
[----:B---3--:R-:W-:Y:S02]  /*4c90*/  @P1 IMAD R4, R4, R12, RZ ;  /* 0x0000000c04041224 */ /* 0x008fe400078e02ff */
[C---:B----4-:R-:W-:Y:S02]  /*4ca0*/  @P0 IMAD R11, R5.reuse, R11, R0 ;  /* 0x0000000b050b0224 */ /* 0x050fe400078e0200 */
[----:B------:R-:W-:-:S04]  /*4cb0*/  @P0 IMAD.WIDE.U32 R2, R5, R10, RZ ;  /* 0x0000000a05020225 */ /* 0x000fc800078e00ff */
[----:B------:R-:W-:Y:S01]  /*4cc0*/  @P0 IMAD.IADD R3, R3, 0x1, R11 ;  /* 0x0000000103030824 */ /* 0x000fe200078e020b */
[----:B------:R-:W-:Y:S01]  /*4cd0*/  @P1 SHF.R.S32.HI R11, RZ, 0x1f, R7 ;  /* 0x0000001fff0b1819 */ /* 0x000fe20000011407 */
[C---:B------:R-:W-:Y:S02]  /*4ce0*/  @P1 IMAD R13, R5.reuse, R13, R4 ;  /* 0x0000000d050d1224 */ /* 0x040fe400078e0204 */
[----:B------:R-:W-:-:S04]  /*4cf0*/  @P1 IMAD.WIDE.U32 R4, R5, R12, RZ ;  /* 0x0000000c05041225 */ /* 0x000fc800078e00ff */
[----:B0-----:R-:W-:Y:S02]  /*4d00*/  @P0 IMAD R0, R9, R14, RZ ;  /* 0x0000000e09000224 */ /* 0x001fe400078e02ff */
[----:B------:R-:W-:Y:S02]  /*4d10*/  @P1 IMAD R6, R11, R20, RZ ;  /* 0x000000140b061224 */ /* 0x000fe400078e02ff */
[----:B------:R-:W-:Y:S02]  /*4d20*/  @P1 IMAD.IADD R5, R5, 0x1, R13 ;  /* 0x0000000105051824 */ /* 0x000fe400078e020d */
[C---:B------:R-:W-:Y:S02]  /*4d30*/  @P0 IMAD R9, R7.reuse, R15, R0 ;  /* 0x0000000f07090224 */ /* 0x040fe400078e0200 */
[----:B------:R-:W-:-:S04]  /*4d40*/  @P0 IMAD.WIDE.U32 R2, R7, R14, R2 ;  /* 0x0000000e07020225 */ /* 0x000fc800078e0002 */
[C---:B------:R-:W-:Y:S02]  /*4d50*/  @P1 IMAD R11, R7.reuse, R21, R6 ;  /* 0x00000015070b1224 */ /* 0x040fe400078e0206 */
[----:B------:R-:W-:Y:S01]  /*4d60*/  @P1 IMAD.WIDE.U32 R6, R7, R20, R4 ;  /* 0x0000001407061225 */ /* 0x000fe200078e0004 */
[----:B------:R-:W-:Y:S01]  /*4d70*/  @P0 LEA R4, P2, R2, UR4, 0x2 ;  /* 0x0000000402040c11 */ /* 0x000fe2000f8410ff */
[----:B------:R-:W-:Y:S02]  /*4d80*/  ULDC UR4, c[0x0][0x988] ;  /* 0x0002620000047ab9 */ /* 0x000fe40000000800 */
[----:B------:R-:W-:Y:S01]  /*4d90*/  @P0 IMAD.IADD R5, R3, 0x1, R9 ;  /* 0x0000000103050824 */ /* 0x000fe200078e0209 */
[----:B------:R-:W-:Y:S01]  /*4da0*/  @P1 LEA R8, P3, R6, UR6, 0x2 ;  /* 0x0000000606081c11 */ /* 0x000fe2000f8610ff */
[----:B------:R-:W-:Y:S02]  /*4db0*/  @P1 IMAD.IADD R3, R7, 0x1, R11 ;  /* 0x0000000107031824 */ /* 0x000fe400078e020b */
[----:B------:R-:W-:Y:S01]  /*4dc0*/  IMAD.MOV.U32 R0, RZ, RZ, 0x3f800000 ;  /* 0x3f800000ff007424 */ /* 0x000fe200078e00ff */
[----:B------:R-:W-:Y:S01]  /*4dd0*/  @P0 LEA.HI.X R5, R2, UR5, R5, 0x2, P2 ;  /* 0x0000000502050c11 */ /* 0x000fe200090f1405 */
[----:B------:R-:W0:Y:S01]  /*4de0*/  @P4 LDC R7, c[0x0][0x42c] ;  /* 0x00010b00ff074b82 */ /* 0x000e220000000800 */
[----:B------:R-:W-:Y:S01]  /*4df0*/  @P1 LEA.HI.X R9, R6, UR7, R3, 0x2, P3 ;  /* 0x0000000706091c11 */ /* 0x000fe200098f1403 */
[----:B------:R-:W-:-:S04]  /*4e00*/  IMAD.MOV.U32 R3, RZ, RZ, 0x3f800000 ;  /* 0x3f800000ff037424 */ /* 0x000fc800078e00ff */
[----:B------:R1:W2:Y:S02]  /*4e10*/  @P1 LDG.E R0, desc[UR42][R8.64] ;  /* 0x0000002a08001981 */ /* 0x0002a4000c1e1900 */
[----:B------:R-:W3:Y:S02]  /*4e20*/  @P4 LDC R2, c[0x0][0x430] ;  /* 0x00010c00ff024b82 */ /* 0x000ee40000000800 */
[----:B------:R-:W2:Y:S01]  /*4e30*/  @P0 LDG.E R3, desc[UR42][R4.64] ;  /* 0x0000002a04030981 */ /* 0x000ea2000c1e1900 */
[----:B------:R-:W-:Y:S01]  /*4e40*/  ISETP.GE.AND P1, PT, R105, 0x1, PT ;  /* 0x000000016900780c */ /* 0x000fe20003f26270 */
[----:B------:R-:W-:Y:S01]  /*4e50*/  IMAD.MOV.U32 R10, RZ, RZ, R26 ;  /* 0x000000ffff0a7224 */ /* 0x000fe200078e001a */
[----:B------:R-:W-:Y:S01]  /*4e60*/  PLOP3.LUT P0, PT, PT, PT, PT, 0x80, 0x0 ;  /* 0x000000000000781c */ /* 0x000fe20003f0f070 */
[----:B0-----:R-:W-:Y:S01]  /*4e70*/  @P4 IMAD.HI.U32 R7, R26, R7, RZ ;  /* 0x000000071a074227 */ /* 0x001fe200078e00ff */
[----:B------:R-:W-:Y:S02]  /*4e80*/  CS2R R20, SRZ ;  /* 0x0000000000147805 */ /* 0x000fe4000001ff00 */
[----:B-1----:R-:W-:-:S02]  /*4e90*/  CS2R R8, SRZ ;  /* 0x0000000000087805 */ /* 0x002fc4000001ff00 */
[----:B---3--:R-:W-:Y:S01]  /*4ea0*/  @P4 SHF.R.U32.HI R10, RZ, R2, R7 ;  /* 0x00000002ff0a4219 */ /* 0x008fe20000011607 */
[----:B------:R-:W-:Y:S01]  /*4eb0*/  IMAD.MOV.U32 R55, RZ, RZ, RZ ;  /* 0x000000ffff377224 */ /* 0x000fe200078e00ff */
[----:B------:R-:W-:Y:S02]  /*4ec0*/  CS2R R6, SRZ ;  /* 0x0000000000067805 */ /* 0x000fe4000001ff00 */
[----:B------:R-:W-:Y:S02]  /*4ed0*/  CS2R R12, SRZ ;  /* 0x00000000000c7805 */ /* 0x000fe4000001ff00 */
[----:B------:R-:W-:Y:S01]  /*4ee0*/  CS2R R14, SRZ ;  /* 0x00000000000e7805 */ /* 0x000fe2000001ff00 */
[----:B------:R0:W-:Y:S01]  /*4ef0*/  STL [R1+0x44], R10 ;  /* 0x0000440a01007387 */ /* 0x0001e20000100800 */
        /* <DEDUP_REMOVED lines=9> */
[----:B0-----:R-:W-:Y:S01]  /*4f90*/  CS2R R10, SRZ ;  /* 0x00000000000a7805 */ /* 0x001fe2000001ff00 */
[----:B------:R-:W-:Y:S02]  /*4fa0*/  IMAD.MOV.U32 R44, RZ, RZ, RZ ;  /* 0x000000ffff2c7224 */ /* 0x000fe400078e00ff */
[----:B------:R-:W-:Y:S02]  /*4fb0*/  IMAD.MOV.U32 R62, RZ, RZ, RZ ;  /* 0x000000ffff3e7224 */ /* 0x000fe400078e00ff */
[----:B--2---:R-:W-:Y:S01]  /*4fc0*/  FMUL.FTZ R0, R3, R0 ;  /* 0x0000000003007220 */ /* 0x004fe20000410000 */
[----:B------:R-:W-:-:S03]  /*4fd0*/  IMAD.MOV.U32 R3, RZ, RZ, RZ ;  /* 0x000000ffff037224 */ /* 0x000fc600078e00ff */
[----:B------:R-:W-:Y:S01]  /*4fe0*/  FMUL.FTZ R2, R0, UR4 ;  /* 0x0000000400027c20 */ /* 0x000fe20008410000 */
[----:B------:R-:W-:Y:S06]  /*4ff0*/  @!P1 BRA `(.L_x_326) ;  /* 0x0000008400249947 */ /* 0x000fec0003800000 */
[----:B------:R-:W0:Y:S01]  /*5000*/  S2R R4, SR_TID.X ;  /* 0x0000000000047919 */ /* 0x000e220000002100 */
[----:B------:R-:W-:Y:S01]  /*5010*/  VIADD R26, R16, 0xb000 ;  /* 0x0000b000101a7836 */ /* 0x000fe20000000000 */
[----:B------:R-:W-:Y:S04]  /*5020*/  BSSY B6, `(.L_x_327) ;  /* 0x000001e000067945 */ /* 0x000fe80003800000 */
[----:B------:R-:W-:Y:S01]  /*5030*/  LOP3.LUT P0, RZ, R26, 0x9f, RZ, 0xc0, !PT ;  /* 0x0000009f1aff7812 */ /* 0x000fe2000780c0ff */
[----:B0-----:R-:W-:-:S05]  /*5040*/  VIADD R38, R4, 0xffffff80 ;  /* 0xffffff8004267836 */ /* 0x001fca0000000000 */
[----:B------:R-:W-:-:S04]  /*5050*/  SHF.R.S32.HI R4, RZ, 0x1f, R38 ;  /* 0x0000001fff047819 */ /* 0x000fc80000011426 */
[----:B------:R-:W-:-:S04]  /*5060*/  LEA.HI R4, R4, R38, RZ, 0x7 ;  /* 0x0000002604047211 */ /* 0x000fc800078f38ff */
[----:B------:R-:W-:-:S05]  /*5070*/  SHF.R.S32.HI R4, RZ, 0x7, R4 ;  /* 0x00000007ff047819 */ /* 0x000fca0000011404 */
[----:B------:R-:W0:Y:S02]  /*5080*/  SHFL.IDX PT, R0, R4, RZ, 0x1f ;  /* 0x00001fff04007589 */ /* 0x000e2400000e0000 */
[----:B0-----:R-:W-:-:S05]  /*5090*/  IMAD.HI R3, R0, 0x55555556, RZ ;  /* 0x5555555600037827 */ /* 0x001fca00078e02ff */
[----:B------:R-:W-:-:S05]  /*50a0*/  LEA.HI R3, R3, R3, RZ, 0x1 ;  /* 0x0000000303037211 */ /* 0x000fca00078f08ff */
[----:B------:R-:W-:-:S04]  /*50b0*/  IMAD R3, R3, -0x3, R0 ;  /* 0xfffffffd03037824 */ /* 0x000fc800078e0200 */
[----:B------:R-:W-:-:S05]  /*50c0*/  IMAD R3, R3, 0x1000, R26 ;  /* 0x0000100003037824 */ /* 0x000fca00078e021a */
[----:B------:R-:W-:-:S04]  /*50d0*/  SHF.R.U32.HI R3, RZ, 0x4, R3 ;  /* 0x00000004ff037819 */ /* 0x000fc80000011603 */
[----:B------:R-:W-:Y:S01]  /*50e0*/  LOP3.LUT R34, R3, 0x3fff, RZ, 0xc0, !PT ;  /* 0x00003fff03227812 */ /* 0x000fe200078ec0ff */
[----:B------:R-:W-:Y:S06]  /*50f0*/  @!P0 BRA `(.L_x_328) ;  /* 0x0000000000408947 */ /* 0x000fec0003800000 */
        /* <DEDUP_REMOVED lines=16> */
.L_x_328:
[----:B------:R-:W-:Y:S05]  /*5200*/  BSYNC B6 ;  /* 0x0000000000067941 */ /* 0x000fea0003800000 */
.L_x_327:
[----:B------:R-:W-:Y:S02]  /*5210*/  ULDC UR4, c[0x0][0x3d4] ;  /* 0x0000f50000047ab9 */ /* 0x000fe40000000800 */
[----:B------:R-:W-:-:S13]  /*5220*/  ISETP.LT.AND P0, PT, RZ, UR4, PT ;  /* 0x00000004ff007c0c */ /* 0x000fda000bf01270 */
[----:B------:R-:W-:Y:S05]  /*5230*/  @P0 BRA `(.L_x_329) ;  /* 0x0000000000400947 */ /* 0x000fea0003800000 */
[----:B------:R-:W2:Y:S02]  /*5240*/  LDL R20, [R1+0x38] ;  /* 0x0000380001147983 */ /* 0x000ea40000100800 */
[----:B--2---:R-:W-:-:S04]  /*5250*/  LEA.HI R0, R20, R20, RZ, 0x1 ;  /* 0x0000001414007211 */ /* 0x004fc800078f08ff */
[----:B------:R-:W-:-:S05]  /*5260*/  LOP3.LUT R0, R0, 0xfffffffe, RZ, 0xc0, !PT ;  /* 0xfffffffe00007812 */ /* 0x000fca00078ec0ff */
[----:B------:R-:W-:-:S05]  /*5270*/  IMAD.IADD R0, R20, 0x1, -R0 ;  /* 0x0000000114007824 */ /* 0x000fca00078e0a00 */
[----:B------:R-:W-:-:S04]  /*5280*/  SHF.L.U32 R3, R0, 0x1f, RZ ;  /* 0x0000001f00037819 */ /* 0x000fc800000006ff */
[----:B------:R0:W1:Y:S03]  /*5290*/  SYNCS.PHASECHK.TRANS64.TRYWAIT P0, [R16+URZ+0x13200], R3 ;  /* 0x01320003100075a7 */ /* 0x000066000800017f */
[----:B-1----:R-:W-:Y:S05]  /*52a0*/  @!P0 NANOSLEEP.SYNCS 0x989680 ;  /* 0x009896800000895d */ /* 0x002fea0003900000 */
[----:B------:R-:W1:Y:S01]  /*52b0*/  @!P0 SYNCS.PHASECHK.TRANS64 P0, [R16+URZ+0x13200], R3 ;  /* 0x01320003100085a7 */ /* 0x000e62000800007f */
[----:B------:R-:W-:Y:S04]  /*52c0*/  BSSY B0, `(.L_x_330) ;  /* 0x0000006000007945 */ /* 0x000fe80003800000 */
[----:B-1----:R-:W-:Y:S05]  /*52d0*/  @P0 BRA `(.L_x_331) ;  /* 0x0000000000100947 */ /* 0x002fea0003800000 */
.L_x_332:
[----:B-1----:R1:W2:Y:S02]  /*52e0*/  SYNCS.PHASECHK.TRANS64.TRYWAIT P0, [R16+URZ+0x13200], R3 ;  /* 0x01320003100075a7 */ /* 0x0022a4000800017f */
[----:B--2---:R-:W-:Y:S05]  /*52f0*/  @!P0 NANOSLEEP.SYNCS 0x989680 ;  /* 0x009896800000895d */ /* 0x004fea0003900000 */
[----:B------:R-:W2:Y:S02]  /*5300*/  @!P0 SYNCS.PHASECHK.TRANS64 P0, [R16+URZ+0x13200], R3 ;  /* 0x01320003100085a7 */ /* 0x000ea4000800007f */
[----:B--2---:R-:W-:Y:S05]  /*5310*/  @!P0 BRA `(.L_x_332) ;  /* 0xfffffffc00f08947 */ /* 0x004fea000383ffff */
.L_x_331:
[----:B------:R-:W-:Y:S05]  /*5320*/  BSYNC B0 ;  /* 0x0000000000007941 */ /* 0x000fea0003800000 */
.L_x_330:
[----:B------:R-:W-:Y:S05]  /*5330*/  BRA `(.L_x_333) ;  /* 0x0000002800187947 */ /* 0x000fea0003800000 */
.L_x_329:
[----:B------:R-:W0:Y:S01]  /*5340*/  S2R R3, SR_TID.X ;  /* 0x0000000000037919 */ /* 0x000e220000002100 */
[----:B------:R-:W1:Y:S01]  /*5350*/  LDC.64 R28, c[0x0][0x3c8] ;  /* 0x0000f200ff1c7b82 */ /* 0x000e620000000a00 */
[----:B-----5:R-:W-:Y:S01]  /*5360*/  SHF.R.S32.HI R0, RZ, 0x1f, R24 ;  /* 0x0000001fff007819 */ /* 0x020fe20000011418 */
[--C-:B------:R-:W-:Y:S01]  /*5370*/  IMAD.MOV.U32 R8, RZ, RZ, R18.reuse ;  /* 0x000000ffff087224 */ /* 0x100fe200078e0012 */
[----:B------:R-:W-:Y:S01]  /*5380*/  SHF.R.S32.HI R9, RZ, 0x1f, R18 ;  /* 0x0000001fff097819 */ /* 0x000fe20000011412 */
[----:B------:R-:W-:Y:S01]  /*5390*/  ULDC.64 UR4, c[0x0][0x3d8] ;  /* 0x0000f60000047ab9 */ /* 0x000fe20000000a00 */
[----:B------:R-:W-:Y:S01]  /*53a0*/  ULDC.64 UR8, c[0x0][0x3c8] ;  /* 0x0000f20000087ab9 */ /* 0x000fe20000000a00 */
[----:B------:R-:W-:Y:S01]  /*53b0*/  LOP3.LUT P0, RZ, R26, 0x1bf, RZ, 0xc0, !PT ;  /* 0x000001bf1aff7812 */ /* 0x000fe2000780c0ff */
[----:B------:R-:W-:Y:S01]  /*53c0*/  ULDC.64 UR6, c[0x0][0x3e8] ;  /* 0x0000fa0000067ab9 */ /* 0x000fe20000000a00 */
[----:B------:R-:W2:Y:S01]  /*53d0*/  LDC.64 R30, c[0x0][0x3e0] ;  /* 0x0000f800ff1e7b82 */ /* 0x000ea20000000a00 */
[--C-:B------:R-:W-:Y:S01]  /*53e0*/  IMAD.WIDE.U32 R4, R24, UR4, R8.reuse ;  /* 0x0000000418047c25 */ /* 0x100fe2000f8e0008 */
[----:B------:R-:W-:Y:S03]  /*53f0*/  BSSY B6, `(.L_x_334) ;  /* 0x000002c000067945 */ /* 0x000fe60003800000 */
[----:B------:R-:W-:Y:S01]  /*5400*/  IMAD R11, R0, UR6, RZ ;  /* 0x00000006000b7c24 */ /* 0x000fe2000f8e02ff */
[----:B------:R-:W-:Y:S01]  /*5410*/  IADD3 R38, P1, R4, UR8, RZ ;  /* 0x0000000804267c10 */ /* 0x000fe2000ff3e0ff */
[----:B------:R-:W-:-:S04]  /*5420*/  IMAD.WIDE.U32 R8, R24, UR6, R8 ;  /* 0x0000000618087c25 */ /* 0x000fc8000f8e0008 */
[C---:B------:R-:W-:Y:S02]  /*5430*/  IMAD R11, R24.reuse, UR7, R11 ;  /* 0x00000007180b7c24 */ /* 0x040fe4000f8e020b */
[----:B-1----:R-:W-:-:S04]  /*5440*/  IMAD.WIDE.U32 R28, R24, UR4, R28 ;  /* 0x00000004181c7c25 */ /* 0x002fc8000f8e001c */
[----:B0-----:R-:W-:Y:S02]  /*5450*/  VIADD R3, R3, 0xffffff80 ;  /* 0xffffff8003037836 */ /* 0x001fe40000000000 */
[----:B--2---:R-:W-:-:S03]  /*5460*/  IMAD.WIDE.U32 R30, R24, UR6, R30 ;  /* 0x00000006181e7c25 */ /* 0x004fc6000f8e001e */
[----:B------:R-:W-:Y:S01]  /*5470*/  LEA.HI R6, R3, R3, RZ, 0x1 ;  /* 0x0000000303067211 */ /* 0x000fe200078f08ff */
[----:B------:R-:W-:-:S03]  /*5480*/  IMAD.IADD R33, R11, 0x1, R31 ;  /* 0x000000010b217824 */ /* 0x000fc600078e021f */
[----:B------:R-:W-:-:S05]  /*5490*/  LOP3.LUT R6, R6, 0xfffffffe, RZ, 0xc0, !PT ;  /* 0xfffffffe06067812 */ /* 0x000fca00078ec0ff */
[----:B------:R-:W-:Y:S02]  /*54a0*/  IMAD.IADD R6, R3, 0x1, -R6 ;  /* 0x0000000103067824 */ /* 0x000fe400078e0a06 */
[----:B------:R-:W-:-:S03]  /*54b0*/  IMAD R3, R0, UR4, RZ ;  /* 0x0000000400037c24 */ /* 0x000fc6000f8e02ff */
[----:B------:R-:W-:Y:S01]  /*54c0*/  SHF.L.U32 R36, R6, 0x3, RZ ;  /* 0x0000000306247819 */ /* 0x000fe200000006ff */
[----:B------:R-:W-:-:S03]  /*54d0*/  IMAD R3, R24, UR5, R3 ;  /* 0x0000000518037c24 */ /* 0x000fc6000f8e0203 */
[--C-:B------:R-:W-:Y:S01]  /*54e0*/  SHF.R.S32.HI R37, RZ, 0x1f, R36.reuse ;  /* 0x0000001fff257819 */ /* 0x100fe20000011424 */
[C---:B------:R-:W-:Y:S01]  /*54f0*/  IMAD.IADD R32, R3.reuse, 0x1, R29 ;  /* 0x0000000103207824 */ /* 0x040fe200078e021d */
[----:B------:R-:W-:Y:S01]  /*5500*/  IADD3.X R39, R3, UR9, R5, P1, !PT ;  /* 0x0000000903277c10 */ /* 0x000fe20008ffe405 */
[--C-:B------:R-:W-:Y:S01]  /*5510*/  IMAD.WIDE.U32 R4, R24, UR4, R36.reuse ;  /* 0x0000000418047c25 */ /* 0x100fe2000f8e0024 */
[----:B------:R-:W-:Y:S02]  /*5520*/  ULDC.64 UR4, c[0x0][0x3e0] ;  /* 0x0000f80000047ab9 */ /* 0x000fe40000000a00 */
[----:B------:R-:W-:Y:S01]  /*5530*/  IADD3 R44, P3, R8, UR4, RZ ;  /* 0x00000004082c7c10 */ /* 0x000fe2000ff7e0ff */
[----:B------:R-:W-:Y:S01]  /*5540*/  IMAD.WIDE.U32 R6, R24, UR6, R36 ;  /* 0x0000000618067c25 */ /* 0x000fe2000f8e0024 */
[----:B------:R-:W-:Y:S02]  /*5550*/  IADD3 R40, P1, R4, UR8, RZ ;  /* 0x0000000804287c10 */ /* 0x000fe4000ff3e0ff */
[----:B------:R-:W-:-:S02]  /*5560*/  IADD3.X R45, R11, UR5, R9, P3, !PT ;  /* 0x000000050b2d7c10 */ /* 0x000fc40009ffe409 */
[----:B------:R-:W-:Y:S02]  /*5570*/  IADD3 R42, P2, R6, UR4, RZ ;  /* 0x00000004062a7c10 */ /* 0x000fe4000ff5e0ff */
[----:B------:R-:W-:Y:S02]  /*5580*/  IADD3.X R41, R3, UR9, R5, P1, !PT ;  /* 0x0000000903297c10 */ /* 0x000fe40008ffe405 */
[----:B------:R-:W-:Y:S01]  /*5590*/  IADD3.X R43, R11, UR5, R7, P2, !PT ;  /* 0x000000050b2b7c10 */ /* 0x000fe200097fe407 */
        /* <DEDUP_REMOVED lines=17> */
.L_x_335:
[----:B------:R-:W-:Y:S05]  /*56b0*/  BSYNC B6 ;  /* 0x0000000000067941 */ /* 0x000fea0003800000 */
.L_x_334:
[----:B------:R-:W-:Y:S01]  /*56c0*/  ULDC.U8 UR4, c[0x0][0x3f0] ;  /* 0x0000fc0000047ab9 */ /* 0x000fe20000000000 */
[----:B------:R-:W-:Y:S01]  /*56d0*/  IMAD R27, R25, -0xc0, R27 ;  /* 0xffffff40191b7824 */ /* 0x000fe200078e021b */
[----:B------:R-:W-:Y:S01]  /*56e0*/  ISETP.NE.AND P0, PT, RZ, UR4, PT ;  /* 0x00000004ff007c0c */ /* 0x000fe2000bf05270 */
[----:B------:R-:W-:Y:S03]  /*56f0*/  BSSY B0, `(.L_x_336) ;  /* 0x0000242000007945 */ /* 0x000fe60003800000 */
[----:B------:R-:W-:-:S09]  /*5700*/  VIMNMX R0, R27, 0xc0, PT ;  /* 0x000000c01b007848 */ /* 0x000fd20003fe0100 */
[----:B------:R-:W-:Y:S05]  /*5710*/  @!P0 BRA `(.L_x_337) ;  /* 0x0000001000988947 */ /* 0x000fea0003800000 */
[----:B------:R-:W2:Y:S01]  /*5720*/  LDL R20, [R1+0x38] ;  /* 0x0000380001147983 */ /* 0x000ea20000100800 */
[----:B------:R-:W-:Y:S01]  /*5730*/  ISETP.GE.AND P1, PT, R23, R0, PT ;  /* 0x000000001700720c */ /* 0x000fe20003f26270 */
[----:B------:R-:W-:Y:S01]  /*5740*/  BSSY B1, `(.L_x_338) ;  /* 0x0000015000017945 */ /* 0x000fe20003800000 */
[----:B------:R-:W-:Y:S02]  /*5750*/  CS2R R24, SRZ ;  /* 0x0000000000187805 */ /* 0x000fe4000001ff00 */
[----:B------:R-:W-:Y:S02]  /*5760*/  CS2R R8, SRZ ;  /* 0x0000000000087805 */ /* 0x000fe4000001ff00 */
[----:B------:R-:W-:Y:S02]  /*5770*/  CS2R R26, SRZ ;  /* 0x00000000001a7805 */ /* 0x000fe4000001ff00 */
[----:B--2---:R-:W-:-:S04]  /*5780*/  LEA.HI R3, R20, R20, RZ, 0x1 ;  /* 0x0000001414037211 */ /* 0x004fc800078f08ff */
[----:B------:R-:W-:-:S05]  /*5790*/  LOP3.LUT R3, R3, 0xfffffffe, RZ, 0xc0, !PT ;  /* 0xfffffffe03037812 */ /* 0x000fca00078ec0ff */
[----:B------:R-:W-:Y:S01]  /*57a0*/  IMAD.IADD R3, R20, 0x1, -R3 ;  /* 0x0000000114037824 */ /* 0x000fe200078e0a03 */
[----:B------:R-:W-:Y:S01]  /*57b0*/  CS2R R20, SRZ ;  /* 0x0000000000147805 */ /* 0x000fe2000001ff00 */
[----:B------:R-:W-:Y:S06]  /*57c0*/  @P1 BRA `(.L_x_339) ;  /* 0x0000000000301947 */ /* 0x000fec0003800000 */
[C---:B------:R-:W-:Y:S01]  /*57d0*/  VIADD R0, R36.reuse, 0x10 ;  /* 0x0000001024007836 */ /* 0x040fe20000000000 */
[----:B------:R-:W-:Y:S01]  /*57e0*/  ULDC UR4, c[0x0][0x3d4] ;  /* 0x0000f50000047ab9 */ /* 0x000fe20000000800 */
[----:B------:R-:W-:Y:S02]  /*57f0*/  CS2R R26, SRZ ;  /* 0x00000000001a7805 */ /* 0x000fe4000001ff00 */
[----:B------:R-:W-:Y:S02]  /*5800*/  ISETP.GE.AND P0, PT, R36, UR4, PT ;  /* 0x0000000424007c0c */ /* 0x000fe4000bf06270 */
[----:B------:R-:W-:Y:S02]  /*5810*/  CS2R R20, SRZ ;  /* 0x0000000000147805 */ /* 0x000fe4000001ff00 */
[----:B------:R-:W-:Y:S02]  /*5820*/  ISETP.GE.AND P2, PT, R0, UR4, PT ;  /* 0x0000000400007c0c */ /* 0x000fe4000bf46270 */
[----:B------:R-:W-:-:S02]  /*5830*/  CS2R R24, SRZ ;  /* 0x0000000000187805 */ /* 0x000fc4000001ff00 */
[----:B------:R-:W-:-:S05]  /*5840*/  CS2R R8, SRZ ;  /* 0x0000000000087805 */ /* 0x000fca000001ff00 */
[----:B------:R0:W5:Y:S04]  /*5850*/  @!P0 LDG.E.64 R26, desc[UR42][R40.64] ;  /* 0x0000002a281a8981 */ /* 0x000168000c1e1b00 */
[----:B------:R0:W5:Y:S04]  /*5860*/  @!P2 LDG.E.64 R20, desc[UR42][R40.64+0x10] ;  /* 0x0000102a2814a981 */ /* 0x000168000c1e1b00 */
[----:B------:R0:W5:Y:S04]  /*5870*/  @!P0 LDG.E.64 R24, desc[UR42][R42.64] ;  /* 0x0000002a2a188981 */ /* 0x000168000c1e1b00 */
[----:B------:R0:W5:Y:S02]  /*5880*/  @!P2 LDG.E.64 R8, desc[UR42][R42.64+0x10] ;  /* 0x0000102a2a08a981 */ /* 0x000164000c1e1b00 */
.L_x_339:
[----:B------:R-:W-:Y:S05]  /*5890*/  BSYNC B1 ;  /* 0x0000000000017941 */ /* 0x000fea0003800000 */
.L_x_338:
[----:B------:R-:W-:Y:S01]  /*58a0*/  UMOV UR4, 0xffffffff ;  /* 0xffffffff00047882 */ /* 0x000fe20000000000 */
[----:B------:R-:W-:Y:S02]  /*58b0*/  SHF.L.U32 R3, R3, 0x1f, RZ ;  /* 0x0000001f03037819 */ /* 0x000fe400000006ff */
[----:B------:R-:W-:Y:S05]  /*58c0*/  BRA.DIV UR4, `(.L_x_340) ;  /* 0x000000ea04747947 */ /* 0x000fea000b800000 */
.L_x_524:
[----:B------:R-:W-:-:S03]  /*58d0*/  UMOV UR4, 0xffffffff ;  /* 0xffffffff00047882 */ /* 0x000fc60000000000 */
[----:B------:R-:W-:Y:S05]  /*58e0*/  BRA.DIV UR4, `(.L_x_341) ;  /* 0x000000ea04947947 */ /* 0x000fea000b800000 */
.L_x_527:
[----:B------:R-:W-:-:S03]  /*58f0*/  UMOV UR4, 0xffffffff ;  /* 0xffffffff00047882 */ /* 0x000fc60000000000 */
[----:B------:R-:W-:Y:S05]  /*5900*/  BRA.DIV UR4, `(.L_x_342) ;  /* 0x000000ea04b47947 */ /* 0x000fea000b800000 */
.L_x_530:
[----:B------:R-:W-:-:S03]  /*5910*/  UMOV UR4, 0xffffffff ;  /* 0xffffffff00047882 */ /* 0x000fc60000000000 */
[----:B------:R-:W-:Y:S05]  /*5920*/  BRA.DIV UR4, `(.L_x_343) ;  /* 0x000000ea04d47947 */ /* 0x000fea000b800000 */
.L_x_533:
[----:B------:R-:W1:Y:S01]  /*5930*/  SYNCS.PHASECHK.TRANS64.TRYWAIT P0, [R16+URZ+0x13200], R3 ;  /* 0x01320003100075a7 */ /* 0x000e62000800017f */
[----:B------:R-:W-:Y:S04]  /*5940*/  BSSY B1, `(.L_x_344) ;  /* 0x0000002000017945 */ /* 0x000fe80003800000 */
[----:B-1----:R-:W-:Y:S05]  /*5950*/  @!P0 BRA `(.L_x_345) ;  /* 0x000000e800f08947 */ /* 0x002fea0003800000 */
.L_x_534:
[----:B------:R-:W-:Y:S05]  /*5960*/  BSYNC B1 ;  /* 0x0000000000017941 */ /* 0x000fea0003800000 */
.L_x_344:
[----:B------:R-:W-:Y:S05]  /*5970*/  @P1 BRA `(.L_x_346) ;  /* 0x0000002000641947 */ /* 0x000fea0003800000 */
[----:B------:R2:W5:Y:S01]  /*5980*/  LDL R35, [R1+0x4] ;  /* 0x0000040001237983 */ /* 0x0005620000100800 */
[----:B-1----:R-:W1:Y:S01]  /*5990*/  LDC R3, c[0x0][0x3d4] ;  /* 0x0000f500ff037b82 */ /* 0x002e620000000800 */
[C---:B------:R-:W-:Y:S01]  /*59a0*/  VIADD R0, R36.reuse, 0x10 ;  /* 0x0000001024007836 */ /* 0x040fe20000000000 */
[----:B------:R-:W-:Y:S01]  /*59b0*/  BSSY B1, `(.L_x_347) ;  /* 0x000007b000017945 */ /* 0x000fe20003800000 */
[----:B-1----:R-:W-:-:S03]  /*59c0*/  ISETP.GE.AND P0, PT, R36, R3, PT ;  /* 0x000000032400720c */ /* 0x002fc60003f06270 */
[----:B------:R-:W-:-:S10]  /*59d0*/  ISETP.GE.AND P1, PT, R0, R3, PT ;  /* 0x000000030000720c */ /* 0x000fd40003f26270 */
[----:B--2---:R-:W-:Y:S05]  /*59e0*/  @P0 BRA `(.L_x_348) ;  /* 0x0000000400dc0947 */ /* 0x004fea0003800000 */
[----:B-----5:R-:W-:Y:S01]  /*59f0*/  IMAD.IADD R0, R16, 0x1, R35 ;  /* 0x0000000110007824 */ /* 0x020fe200078e0223 */
[----:B------:R-:W-:Y:S02]  /*5a00*/  SHF.R.U32.HI R10, RZ, 0x8, R26 ;  /* 0x00000008ff0a7819 */ /* 0x000fe4000001161a */
[----:B------:R-:W-:Y:S02]  /*5a10*/  LOP3.LUT R3, R26, 0xff, RZ, 0xc0, !PT ;  /* 0x000000ff1a037812 */ /* 0x000fe400078ec0ff */
[----:B------:R-:W1:Y:S01]  /*5a20*/  LDS.128 R4, [R0+0xb000] ;  /* 0x00b0000000047984 */ /* 0x000e620000000c00 */
[----:B------:R-:W-:Y:S02]  /*5a30*/  LOP3.LUT R10, R10, 0xff, RZ, 0xc0, !PT ;  /* 0x000000ff0a0a7812 */ /* 0x000fe400078ec0ff */
[----:B------:R-:W-:Y:S02]  /*5a40*/  SHF.R.U32.HI R12, RZ, 0x8, R27 ;  /* 0x00000008ff0c7819 */ /* 0x000fe4000001161b */
[----:B------:R-:W-:-:S02]  /*5a50*/  PRMT R3, R10, 0x7604, R3 ;  /* 0x000076040a037816 */ /* 0x000fc40000000003 */
[----:B------:R-:W-:Y:S02]  /*5a60*/  LOP3.LUT R11, R27, 0xff, RZ, 0xc0, !PT ;  /* 0x000000ff1b0b7812 */ /* 0x000fe400078ec0ff */
[----:B------:R-:W-:Y:S02]  /*5a70*/  LOP3.LUT R12, R12, 0xff, RZ, 0xc0, !PT ;  /* 0x000000ff0c0c7812 */ /* 0x000fe400078ec0ff */
[----:B------:R-:W-:Y:S02]  /*5a80*/  SHF.R.U32.HI R28, RZ, 0x10, R27 ;  /* 0x00000010ff1c7819 */ /* 0x000fe4000001161b */
[--C-:B------:R-:W-:Y:S02]  /*5a90*/  SHF.R.U32.HI R15, RZ, 0x8, R25.reuse ;  /* 0x00000008ff0f7819 */ /* 0x100fe40000011619 */
[----:B------:R-:W-:Y:S02]  /*5aa0*/  SHF.R.U32.HI R10, RZ, 0x8, R24 ;  /* 0x00000008ff0a7819 */ /* 0x000fe40000011618 */
[----:B------:R-:W-:-:S02]  /*5ab0*/  SHF.R.U32.HI R29, RZ, 0x10, R25 ;  /* 0x00000010ff1d7819 */ /* 0x000fc40000011619 */
[----:B------:R-:W-:Y:S02]  /*5ac0*/  PRMT R11, R12, 0x7604, R11 ;  /* 0x000076040c0b7816 */ /* 0x000fe4000000000b */
[----:B------:R-:W-:Y:S01]  /*5ad0*/  LOP3.LUT R14, R25, 0xff, RZ, 0xc0, !PT ;  /* 0x000000ff190e7812 */ /* 0x000fe200078ec0ff */
[----:B------:R-:W-:Y:S01]  /*5ae0*/  IMAD.U32 R29, R29, 0x10000, RZ ;  /* 0x000100001d1d7824 */ /* 0x000fe200078e00ff */
[----:B------:R-:W-:Y:S02]  /*5af0*/  LOP3.LUT R15, R15, 0xff, RZ, 0xc0, !PT ;  /* 0x000000ff0f0f7812 */ /* 0x000fe400078ec0ff */
[----:B------:R-:W-:Y:S01]  /*5b00*/  LOP3.LUT R13, R10, 0xff, RZ, 0xc0, !PT ;  /* 0x000000ff0a0d7812 */ /* 0x000fe200078ec0ff */
[----:B------:R-:W-:Y:S01]  /*5b10*/  IMAD.U32 R10, R28, 0x10000, RZ ;  /* 0x000100001c0a7824 */ /* 0x000fe200078e00ff */
[----:B------:R-:W-:Y:S02]  /*5b20*/  LOP3.LUT R12, R24, 0xff, RZ, 0xc0, !PT ;  /* 0x000000ff180c7812 */ /* 0x000fe400078ec0ff */
[----:B------:R-:W-:-:S02]  /*5b30*/  PRMT R14, R15, 0x7604, R14 ;  /* 0x000076040f0e7816 */ /* 0x000fc4000000000e */
[----:B------:R-:W-:Y:S02]  /*5b40*/  PRMT R15, R13, 0x7604, R12 ;  /* 0x000076040d0f7816 */ /* 0x000fe4000000000c */
[----:B------:R-:W-:Y:S02]  /*5b50*/  LOP3.LUT R13, R11, 0xff0000, R10, 0xf8, !PT ;  /* 0x00ff00000b0d7812 */ /* 0x000fe400078ef80a */
[----:B------:R-:W-:Y:S02]  /*5b60*/  LOP3.LUT R11, R3, 0xff0000, R26, 0xf8, !PT ;  /* 0x00ff0000030b7812 */ /* 0x000fe400078ef81a */
[----:B------:R-:W-:Y:S02]  /*5b70*/  LOP3.LUT R29, R14, 0xff0000, R29, 0xf8, !PT ;  /* 0x00ff00000e1d7812 */ /* 0x000fe400078ef81d */
[----:B------:R-:W-:Y:S02]  /*5b80*/  LOP3.LUT R15, R15, 0xff0000, R24, 0xf8, !PT ;  /* 0x00ff00000f0f7812 */ /* 0x000fe400078ef818 */
[----:B------:R-:W-:-:S02]  /*5b90*/  LOP3.LUT R14, R11, 0xff000000, R26, 0xf8, !PT ;  /* 0xff0000000b0e7812 */ /* 0x000fc400078ef81a */
[----:B------:R-:W-:Y:S02]  /*5ba0*/  LOP3.LUT R29, R29, 0xff000000, R25, 0xf8, !PT ;  /* 0xff0000001d1d7812 */ /* 0x000fe400078ef819 */
[----:B------:R-:W-:Y:S02]  /*5bb0*/  LOP3.LUT R26, R13, 0xff000000, R27, 0xf8, !PT ;  /* 0xff0000000d1a7812 */ /* 0x000fe400078ef81b */
[----:B------:R-:W-:Y:S02]  /*5bc0*/  LOP3.LUT R25, R15, 0xff000000, R24, 0xf8, !PT ;  /* 0xff0000000f197812 */ /* 0x000fe400078ef818 */
[----:B-1----:R-:W-:Y:S02]  /*5bd0*/  F2FP.F16.E4M3.UNPACK_B R3, R6.H1 ;  /* 0x00000006ff03723e */ /* 0x002fe400030006ff */
[----:B------:R-:W-:Y:S02]  /*5be0*/  F2FP.F16.E4M3.UNPACK_B R27, R29 ;  /* 0x0000001dff1b723e */ /* 0x000fe400020006ff */
[----:B------:R-:W-:Y:S01]  /*5bf0*/  F2FP.F16.E4M3.UNPACK_B R15, R26 ;  /* 0x0000001aff0f723e */ /* 0x000fe200020006ff */
[----:B------:R-:W-:Y:S01]  /*5c00*/  HADD2.F32 R10, -RZ, R3.H1_H1 ;  /* 0x30000003ff0a7230 */ /* 0x000fe20000004100 */
[----:B------:R-:W-:Y:S01]  /*5c10*/  F2FP.F16.E4M3.UNPACK_B R6, R6 ;  /* 0x00000006ff06723e */ /* 0x000fe200020006ff */
[----:B------:R-:W-:Y:S01]  /*5c20*/  HADD2.F32 R28, -RZ, R27.H1_H1 ;  /* 0x3000001bff1c7230 */ /* 0x000fe20000004100 */
[-C--:B------:R-:W-:Y:S01]  /*5c30*/  F2FP.F16.E4M3.UNPACK_B R12, R7.reuse ;  /* 0x00000007ff0c723e */ /* 0x080fe200020006ff */
[----:B------:R-:W-:Y:S01]  /*5c40*/  HADD2.F32 R24, -RZ, R15.H1_H1 ;  /* 0x3000000fff187230 */ /* 0x000fe20000004100 */
[----:B------:R-:W-:Y:S01]  /*5c50*/  F2FP.F16.E4M3.UNPACK_B R13, R7.H1 ;  /* 0x00000007ff0d723e */ /* 0x000fe200030006ff */
[----:B------:R-:W-:-:S02]  /*5c60*/  HADD2.F32 R11, -RZ, R3.H0_H0 ;  /* 0x20000003ff0b7230 */ /* 0x000fc40000004100 */
[C---:B------:R-:W-:Y:S01]  /*5c70*/  FMUL.FTZ R30, R10.reuse, R28 ;  /* 0x0000001c0a1e7220 */ /* 0x040fe20000410000 */
[-C--:B------:R-:W-:Y:S01]  /*5c80*/  F2FP.F16.E4M3.UNPACK_B R7, R5.reuse ;  /* 0x00000005ff07723e */ /* 0x080fe200020006ff */
[-C--:B------:R-:W-:Y:S01]  /*5c90*/  FMUL.FTZ R33, R10, R24.reuse ;  /* 0x000000180a217220 */ /* 0x080fe20000410000 */
[----:B------:R-:W-:Y:S01]  /*5ca0*/  F2FP.F16.E4M3.UNPACK_B R10, R5.H1 ;  /* 0x00000005ff0a723e */ /* 0x000fe200030006ff */
[----:B------:R-:W-:Y:S02]  /*5cb0*/  HADD2.F32 R27, -RZ, R27.H0_H0 ;  /* 0x2000001bff1b7230 */ /* 0x000fe40000004100 */
[C---:B------:R-:W-:Y:S01]  /*5cc0*/  FFMA.FTZ R31, R11.reuse, R24, -R30 ;  /* 0x000000180b1f7223 */ /* 0x040fe2000001081e */
[--C-:B------:R-:W-:Y:S02]  /*5cd0*/  HADD2.F32 R5, -RZ, R6.reuse.H1_H1 ;  /* 0x30000006ff057230 */ /* 0x100fe40000004100 */
[----:B------:R-:W-:Y:S01]  /*5ce0*/  FFMA.FTZ R32, R11, R28, R33 ;  /* 0x0000001c0b207223 */ /* 0x000fe20000010021 */
[----:B------:R-:W-:Y:S01]  /*5cf0*/  HADD2.F32 R15, -RZ, R15.H0_H0 ;  /* 0x2000000fff0f7230 */ /* 0x000fe20000004100 */
[----:B------:R-:W-:Y:S01]  /*5d00*/  F2FP.F16.E4M3.UNPACK_B R29, R29.H1 ;  /* 0x0000001dff1d723e */ /* 0x000fe200030006ff */
[----:B------:R-:W-:Y:S01]  /*5d10*/  HADD2.F32 R6, -RZ, R6.H0_H0 ;  /* 0x20000006ff067230 */ /* 0x000fe20000004100 */
[----:B------:R-:W-:Y:S01]  /*5d20*/  F2FP.F16.E4M3.UNPACK_B R26, R26.H1 ;  /* 0x0000001aff1a723e */ /* 0x000fe200030006ff */
[C---:B------:R-:W-:Y:S01]  /*5d30*/  FMUL.FTZ R11, R5.reuse, R27 ;  /* 0x0000001b050b7220 */ /* 0x040fe20000410000 */
[----:B------:R-:W-:Y:S01]  /*5d40*/  FMUL.FTZ R30, R5, R15 ;  /* 0x0000000f051e7220 */ /* 0x000fe20000410000 */
[----:B------:R-:W-:Y:S01]  /*5d50*/  HADD2.F32 R5, -RZ, R12.H1_H1 ;  /* 0x3000000cff057230 */ /* 0x000fe20000004100 */
[----:B------:R-:W-:Y:S01]  /*5d60*/  F2FP.F16.E4M3.UNPACK_B R3, R4 ;  /* 0x00000004ff03723e */ /* 0x000fe200020006ff */
[----:B------:R-:W-:-:S02]  /*5d70*/  HADD2.F32 R24, -RZ, R29.H0_H0 ;  /* 0x2000001dff187230 */ /* 0x000fc40000004100 */
[C---:B------:R-:W-:Y:S01]  /*5d80*/  FFMA.FTZ R28, R6.reuse, R15, -R11 ;  /* 0x0000000f061c7223 */ /* 0x040fe2000001080b */
[----:B------:R-:W-:Y:S02]  /*5d90*/  HADD2.F32 R11, -RZ, R26.H0_H0 ;  /* 0x2000001aff0b7230 */ /* 0x000fe40000004100 */
[----:B------:R-:W-:Y:S01]  /*5da0*/  FFMA.FTZ R27, R6, R27, R30 ;  /* 0x0000001b061b7223 */ /* 0x000fe2000001001e */
[----:B------:R-:W-:Y:S02]  /*5db0*/  HADD2.F32 R12, -RZ, R12.H0_H0 ;  /* 0x2000000cff0c7230 */ /* 0x000fe40000004100 */
[C---:B------:R-:W-:Y:S01]  /*5dc0*/  FMUL.FTZ R15, R5.reuse, R24 ;  /* 0x00000018050f7220 */ /* 0x040fe20000410000 */
[----:B------:R-:W-:Y:S02]  /*5dd0*/  HADD2.F32 R29, -RZ, R29.H1_H1 ;  /* 0x3000001dff1d7230 */ /* 0x000fe40000004100 */
[----:B------:R-:W-:Y:S01]  /*5de0*/  FMUL.FTZ R5, R5, R11 ;  /* 0x0000000b05057220 */ /* 0x000fe20000410000 */
[----:B------:R-:W-:-:S02]  /*5df0*/  HADD2.F32 R6, -RZ, R13.H1_H1 ;  /* 0x3000000dff067230 */ /* 0x000fc40000004100 */
[C---:B------:R-:W-:Y:S01]  /*5e00*/  FFMA.FTZ R30, R12.reuse, R11, -R15 ;  /* 0x0000000b0c1e7223 */ /* 0x040fe2000001080f */
[----:B------:R-:W-:Y:S02]  /*5e10*/  HADD2.F32 R26, -RZ, R26.H1_H1 ;  /* 0x3000001aff1a7230 */ /* 0x000fe40000004100 */
[----:B------:R-:W-:Y:S01]  /*5e20*/  FFMA.FTZ R33, R12, R24, R5 ;  /* 0x000000180c217223 */ /* 0x000fe20000010005 */
[----:B------:R-:W-:Y:S02]  /*5e30*/  HADD2.F32 R13, -RZ, R13.H0_H0 ;  /* 0x2000000dff0d7230 */ /* 0x000fe40000004100 */
[C---:B------:R-:W-:Y:S01]  /*5e40*/  FMUL.FTZ R36, R6.reuse, R29 ;  /* 0x0000001d06247220 */ /* 0x040fe20000410000 */
[----:B------:R-:W-:Y:S01]  /*5e50*/  F2FP.F16.E4M3.UNPACK_B R5, R25 ;  /* 0x00000019ff05723e */ /* 0x000fe200020006ff */
[----:B------:R-:W-:Y:S01]  /*5e60*/  FMUL.FTZ R12, R6, R26 ;  /* 0x0000001a060c7220 */ /* 0x000fe20000410000 */
[----:B------:R-:W-:Y:S01]  /*5e70*/  F2FP.F16.E4M3.UNPACK_B R4, R4.H1 ;  /* 0x00000004ff04723e */ /* 0x000fe200030006ff */
[C---:B------:R-:W-:Y:S01]  /*5e80*/  FFMA.FTZ R36, R13.reuse, R26, -R36 ;  /* 0x0000001a0d247223 */ /* 0x040fe20000010824 */
[-C--:B------:R-:W-:Y:S01]  /*5e90*/  F2FP.F16.E4M3.UNPACK_B R11, R14.reuse ;  /* 0x0000000eff0b723e */ /* 0x080fe200020006ff */
[----:B------:R-:W-:Y:S01]  /*5ea0*/  FFMA.FTZ R29, R13, R29, R12 ;  /* 0x0000001d0d1d7223 */ /* 0x000fe2000001000c */
[--C-:B------:R-:W-:Y:S01]  /*5eb0*/  HADD2.F32 R15, -RZ, R5.reuse.H1_H1 ;  /* 0x30000005ff0f7230 */ /* 0x100fe20000004100 */
[----:B------:R-:W-:Y:S01]  /*5ec0*/  F2FP.F16.E4M3.UNPACK_B R14, R14.H1 ;  /* 0x0000000eff0e723e */ /* 0x000fe200030006ff */
[----:B------:R-:W-:Y:S01]  /*5ed0*/  HADD2.F32 R13, -RZ, R5.H0_H0 ;  /* 0x20000005ff0d7230 */ /* 0x000fe20000004100 */
[----:B------:R-:W-:Y:S01]  /*5ee0*/  F2FP.F16.E4M3.UNPACK_B R25, R25.H1 ;  /* 0x00000019ff19723e */ /* 0x000fe200030006ff */
[----:B------:R-:W-:-:S02]  /*5ef0*/  HADD2.F32 R6, -RZ, R4.H1_H1 ;  /* 0x30000004ff067230 */ /* 0x000fc40000004100 */
[----:B------:R-:W-:Y:S02]  /*5f00*/  HADD2.F32 R12, -RZ, R11.H1_H1 ;  /* 0x3000000bff0c7230 */ /* 0x000fe40000004100 */
[----:B------:R-:W-:Y:S02]  /*5f10*/  HADD2.F32 R5, -RZ, R4.H0_H0 ;  /* 0x20000004ff057230 */ /* 0x000fe40000004100 */
[C---:B------:R-:W-:Y:S01]  /*5f20*/  FMUL.FTZ R24, R6.reuse, R15 ;  /* 0x0000000f06187220 */ /* 0x040fe20000410000 */
[----:B------:R-:W-:Y:S02]  /*5f30*/  HADD2.F32 R4, -RZ, R3.H1_H1 ;  /* 0x30000003ff047230 */ /* 0x000fe40000004100 */
[-C--:B------:R-:W-:Y:S01]  /*5f40*/  FMUL.FTZ R26, R6, R12.reuse ;  /* 0x0000000c061a7220 */ /* 0x080fe20000410000 */
[----:B------:R-:W-:Y:S02]  /*5f50*/  HADD2.F32 R11, -RZ, R11.H0_H0 ;  /* 0x2000000bff0b7230 */ /* 0x000fe40000004100 */
[----:B------:R-:W-:Y:S01]  /*5f60*/  FFMA.FTZ R24, R5, R12, -R24 ;  /* 0x0000000c05187223 */ /* 0x000fe20000010818 */
[----:B------:R-:W-:-:S02]  /*5f70*/  HADD2.F32 R3, -RZ, R3.H0_H0 ;  /* 0x20000003ff037230 */ /* 0x000fc40000004100 */
[C---:B------:R-:W-:Y:S01]  /*5f80*/  FMUL.FTZ R6, R4.reuse, R13 ;  /* 0x0000000d04067220 */ /* 0x040fe20000410000 */
[----:B------:R-:W-:Y:S01]  /*5f90*/  FFMA.FTZ R15, R5, R15, R26 ;  /* 0x0000000f050f7223 */ /* 0x000fe2000001001a */
[-C--:B------:R-:W-:Y:S01]  /*5fa0*/  FMUL.FTZ R4, R4, R11.reuse ;  /* 0x0000000b04047220 */ /* 0x080fe20000410000 */
[----:B------:R-:W-:Y:S02]  /*5fb0*/  HADD2.F32 R5, -RZ, R14.H1_H1 ;  /* 0x3000000eff057230 */ /* 0x000fe40000004100 */
[C---:B------:R-:W-:Y:S01]  /*5fc0*/  FFMA.FTZ R12, R3.reuse, R11, -R6 ;  /* 0x0000000b030c7223 */ /* 0x040fe20000010806 */
[--C-:B------:R-:W-:Y:S02]  /*5fd0*/  HADD2.F32 R11, -RZ, R25.reuse.H1_H1 ;  /* 0x30000019ff0b7230 */ /* 0x100fe40000004100 */
[----:B------:R-:W-:Y:S01]  /*5fe0*/  FFMA.FTZ R13, R3, R13, R4 ;  /* 0x0000000d030d7223 */ /* 0x000fe20000010004 */
[----:B------:R-:W-:Y:S02]  /*5ff0*/  HADD2.F32 R4, -RZ, R10.H1_H1 ;  /* 0x3000000aff047230 */ /* 0x000fe40000004100 */
[----:B------:R-:W-:-:S02]  /*6000*/  HADD2.F32 R6, -RZ, R25.H0_H0 ;  /* 0x20000019ff067230 */ /* 0x000fc40000004100 */
[--C-:B------:R-:W-:Y:S02]  /*6010*/  HADD2.F32 R3, -RZ, R7.reuse.H1_H1 ;  /* 0x30000007ff037230 */ /* 0x100fe40000004100 */
[C---:B------:R-:W-:Y:S01]  /*6020*/  FMUL.FTZ R25, R4.reuse, R11 ;  /* 0x0000000b04197220 */ /* 0x040fe20000410000 */
[----:B------:R-:W-:Y:S02]  /*6030*/  HADD2.F32 R14, -RZ, R14.H0_H0 ;  /* 0x2000000eff0e7230 */ /* 0x000fe40000004100 */
[-C--:B------:R-:W-:Y:S01]  /*6040*/  FMUL.FTZ R26, R4, R5.reuse ;  /* 0x00000005041a7220 */ /* 0x080fe20000410000 */
[----:B------:R-:W-:Y:S02]  /*6050*/  HADD2.F32 R10, -RZ, R10.H0_H0 ;  /* 0x2000000aff0a7230 */ /* 0x000fe40000004100 */
[C---:B------:R-:W-:Y:S01]  /*6060*/  FMUL.FTZ R4, R3.reuse, R6 ;  /* 0x0000000603047220 */ /* 0x040fe20000410000 */
[----:B------:R-:W-:Y:S02]  /*6070*/  HADD2.F32 R7, -RZ, R7.H0_H0 ;  /* 0x20000007ff077230 */ /* 0x000fe40000004100 */
[-C--:B------:R-:W-:Y:S01]  /*6080*/  FMUL.FTZ R3, R3, R14.reuse ;  /* 0x0000000e03037220 */ /* 0x080fe20000410000 */
[C---:B------:R-:W-:Y:S01]  /*6090*/  FFMA.FTZ R25, R10.reuse, R5, -R25 ;  /* 0x000000050a197223 */ /* 0x040fe20000010819 */
[----:B------:R-:W-:Y:S01]  /*60a0*/  FFMA.FTZ R26, R10, R11, R26 ;  /* 0x0000000b0a1a7223 */ /* 0x000fe2000001001a */
[C---:B------:R-:W-:Y:S01]  /*60b0*/  FFMA.FTZ R5, R7.reuse, R14, -R4 ;  /* 0x0000000e07057223 */ /* 0x040fe20000010804 */
        /* <DEDUP_REMOVED lines=8> */
[----:B------:R-:W-:-:S05]  /*6140*/  F2FP.SATFINITE.E4M3.F32.PACK_AB_MERGE_C R5, R10, R5, R25 ;  /* 0x000000050a05723e */ /* 0x000fca0004807019 */
[----:B------:R1:W-:Y:S02]  /*6150*/  STS.128 [R0+0xb000], R4 ;  /* 0x00b0000400007388 */ /* 0x0003e40000000c00 */
.L_x_348:
[----:B------:R-:W-:Y:S05]  /*6160*/  BSYNC B1 ;  /* 0x0000000000017941 */ /* 0x000fea0003800000 */
.L_x_347:
[----:B------:R-:W-:Y:S05]  /*6170*/  @P1 BRA `(.L_x_346) ;  /* 0x0000001800641947 */ /* 0x000fea0003800000 */
[----:B-1----:R-:W2:Y:S01]  /*6180*/  LDL R0, [R1+0x48] ;  /* 0x0000480001007983 */ /* 0x002ea20000100800 */
[----:B-----5:R-:W-:Y:S01]  /*6190*/  IMAD.IADD R3, R16, 0x1, R35 ;  /* 0x0000000110037824 */ /* 0x020fe200078e0223 */
[----:B------:R-:W-:Y:S02]  /*61a0*/  SHF.R.U32.HI R11, RZ, 0x8, R21 ;  /* 0x00000008ff0b7819 */ /* 0x000fe40000011615 */
[----:B------:R-:W-:Y:S02]  /*61b0*/  SHF.R.U32.HI R24, RZ, 0x8, R9 ;  /* 0x00000008ff187819 */ /* 0x000fe40000011609 */
[----:B------:R-:W-:Y:S02]  /*61c0*/  SHF.R.U32.HI R13, RZ, 0x8, R8 ;  /* 0x00000008ff0d7819 */ /* 0x000fe40000011608 */
[----:B------:R-:W-:Y:S02]  /*61d0*/  LOP3.LUT R12, R21, 0xff, RZ, 0xc0, !PT ;  /* 0x000000ff150c7812 */ /* 0x000fe400078ec0ff */
[----:B------:R-:W-:-:S02]  /*61e0*/  LOP3.LUT R25, R9, 0xff, RZ, 0xc0, !PT ;  /* 0x000000ff09197812 */ /* 0x000fc400078ec0ff */
[----:B------:R-:W-:Y:S02]  /*61f0*/  LOP3.LUT R11, R11, 0xff, RZ, 0xc0, !PT ;  /* 0x000000ff0b0b7812 */ /* 0x000fe400078ec0ff */
[----:B------:R-:W-:Y:S02]  /*6200*/  LOP3.LUT R24, R24, 0xff, RZ, 0xc0, !PT ;  /* 0x000000ff18187812 */ /* 0x000fe400078ec0ff */
[----:B------:R-:W-:Y:S02]  /*6210*/  LOP3.LUT R14, R13, 0xff, RZ, 0xc0, !PT ;  /* 0x000000ff0d0e7812 */ /* 0x000fe400078ec0ff */
[----:B------:R-:W-:Y:S02]  /*6220*/  PRMT R13, R11, 0x7604, R12 ;  /* 0x000076040b0d7816 */ /* 0x000fe4000000000c */
[----:B------:R-:W-:Y:S02]  /*6230*/  PRMT R25, R24, 0x7604, R25 ;  /* 0x0000760418197816 */ /* 0x000fe40000000019 */
[----:B------:R-:W-:-:S02]  /*6240*/  SHF.R.U32.HI R12, RZ, 0x10, R21 ;  /* 0x00000010ff0c7819 */ /* 0x000fc40000011615 */
[----:B------:R-:W-:Y:S02]  /*6250*/  SHF.R.U32.HI R24, RZ, 0x10, R9 ;  /* 0x00000010ff187819 */ /* 0x000fe40000011609 */
[----:B------:R-:W-:Y:S02]  /*6260*/  LOP3.LUT R10, R20, 0xff, RZ, 0xc0, !PT ;  /* 0x000000ff140a7812 */ /* 0x000fe400078ec0ff */
[----:B------:R-:W-:Y:S02]  /*6270*/  LOP3.LUT R12, R12, 0xff, RZ, 0xc0, !PT ;  /* 0x000000ff0c0c7812 */ /* 0x000fe400078ec0ff */
[----:B------:R-:W-:Y:S02]  /*6280*/  LOP3.LUT R24, R24, 0xff, RZ, 0xc0, !PT ;  /* 0x000000ff18187812 */ /* 0x000fe400078ec0ff */
[----:B------:R-:W-:Y:S02]  /*6290*/  LOP3.LUT R15, R8, 0xff, RZ, 0xc0, !PT ;  /* 0x000000ff080f7812 */ /* 0x000fe400078ec0ff */
[----:B------:R-:W-:-:S02]  /*62a0*/  SHF.R.U32.HI R11, RZ, 0x10, R8 ;  /* 0x00000010ff0b7819 */ /* 0x000fc40000011608 */
[----:B------:R-:W-:Y:S02]  /*62b0*/  PRMT R13, R12, 0x7054, R13 ;  /* 0x000070540c0d7816 */ /* 0x000fe4000000000d */
[----:B------:R-:W-:Y:S02]  /*62c0*/  PRMT R25, R24, 0x7054, R25 ;  /* 0x0000705418197816 */ /* 0x000fe40000000019 */
[----:B------:R-:W-:Y:S02]  /*62d0*/  PRMT R15, R14, 0x7604, R15 ;  /* 0x000076040e0f7816 */ /* 0x000fe4000000000f */
[----:B------:R-:W-:Y:S02]  /*62e0*/  LOP3.LUT R14, R11, 0xff, RZ, 0xc0, !PT ;  /* 0x000000ff0b0e7812 */ /* 0x000fe400078ec0ff */
[----:B------:R-:W-:Y:S02]  /*62f0*/  LOP3.LUT R25, R25, 0xff000000, R9, 0xf8, !PT ;  /* 0xff00000019197812 */ /* 0x000fe400078ef809 */
[----:B------:R-:W-:-:S02]  /*6300*/  LOP3.LUT R13, R13, 0xff000000, R21, 0xf8, !PT ;  /* 0xff0000000d0d7812 */ /* 0x000fc400078ef815 */
[----:B------:R-:W-:Y:S02]  /*6310*/  PRMT R15, R14, 0x7054, R15 ;  /* 0x000070540e0f7816 */ /* 0x000fe4000000000f */
[----:B------:R-:W-:Y:S02]  /*6320*/  F2FP.F16.E4M3.UNPACK_B R21, R25 ;  /* 0x00000019ff15723e */ /* 0x000fe400020006ff */
[----:B------:R-:W-:Y:S02]  /*6330*/  F2FP.F16.E4M3.UNPACK_B R14, R13 ;  /* 0x0000000dff0e723e */ /* 0x000fe400020006ff */
[----:B------:R-:W-:Y:S01]  /*6340*/  F2FP.F16.E4M3.UNPACK_B R25, R25.H1 ;  /* 0x00000019ff19723e */ /* 0x000fe200030006ff */
[--C-:B------:R-:W-:Y:S01]  /*6350*/  HADD2.F32 R24, -RZ, R21.reuse.H1_H1 ;  /* 0x30000015ff187230 */ /* 0x100fe20000004100 */
[----:B------:R-:W-:Y:S01]  /*6360*/  F2FP.F16.E4M3.UNPACK_B R13, R13.H1 ;  /* 0x0000000dff0d723e */ /* 0x000fe200030006ff */
[----:B------:R-:W-:Y:S01]  /*6370*/  HADD2.F32 R21, -RZ, R21.H0_H0 ;  /* 0x20000015ff157230 */ /* 0x000fe20000004100 */
[----:B--2---:R-:W-:Y:S01]  /*6380*/  LOP3.LUT P0, RZ, R0, 0x2, RZ, 0xc0, !PT ;  /* 0x0000000200ff7812 */ /* 0x004fe2000780c0ff */
[----:B------:R-:W-:-:S12]  /*6390*/  VIADD R0, R3, 0x20 ;  /* 0x0000002003007836 */ /* 0x000fd80000000000 */
[----:B------:R-:W-:Y:S01]  /*63a0*/  @P0 VIADD R0, R3, 0xffffffe0 ;  /* 0xffffffe003000836 */ /* 0x000fe20000000000 */
[----:B------:R-:W-:-:S04]  /*63b0*/  SHF.R.U32.HI R3, RZ, 0x8, R20 ;  /* 0x00000008ff037819 */ /* 0x000fc80000011614 */
[----:B------:R-:W1:Y:S01]  /*63c0*/  LDS.128 R4, [R0+0xb000] ;  /* 0x00b0000000047984 */ /* 0x000e620000000c00 */
[----:B------:R-:W-:-:S04]  /*63d0*/  LOP3.LUT R3, R3, 0xff, RZ, 0xc0, !PT ;  /* 0x000000ff03037812 */ /* 0x000fc800078ec0ff */
[----:B------:R-:W-:Y:S02]  /*63e0*/  PRMT R10, R3, 0x7604, R10 ;  /* 0x00007604030a7816 */ /* 0x000fe4000000000a */
[----:B------:R-:W-:-:S04]  /*63f0*/  SHF.R.U32.HI R3, RZ, 0x10, R20 ;  /* 0x00000010ff037819 */ /* 0x000fc80000011614 */
[----:B------:R-:W-:-:S04]  /*6400*/  LOP3.LUT R3, R3, 0xff, RZ, 0xc0, !PT ;  /* 0x000000ff03037812 */ /* 0x000fc800078ec0ff */
[----:B------:R-:W-:-:S04]  /*6410*/  PRMT R11, R3, 0x7054, R10 ;  /* 0x00007054030b7816 */ /* 0x000fc8000000000a */
[----:B------:R-:W-:Y:S02]  /*6420*/  LOP3.LUT R12, R11, 0xff000000, R20, 0xf8, !PT ;  /* 0xff0000000b0c7812 */ /* 0x000fe400078ef814 */
[----:B------:R-:W-:Y:S01]  /*6430*/  LOP3.LUT R20, R15, 0xff000000, R8, 0xf8, !PT ;  /* 0xff0000000f147812 */ /* 0x000fe200078ef808 */
[--C-:B------:R-:W-:Y:S02]  /*6440*/  HADD2.F32 R15, -RZ, R14.reuse.H1_H1 ;  /* 0x3000000eff0f7230 */ /* 0x100fe40000004100 */
[----:B------:R-:W-:Y:S01]  /*6450*/  HADD2.F32 R14, -RZ, R14.H0_H0 ;  /* 0x2000000eff0e7230 */ /* 0x000fe20000004100 */
[-C--:B-1----:R-:W-:Y:S02]  /*6460*/  F2FP.F16.E4M3.UNPACK_B R3, R6.reuse.H1 ;  /* 0x00000006ff03723e */ /* 0x082fe400030006ff */
[----:B------:R-:W-:Y:S02]  /*6470*/  F2FP.F16.E4M3.UNPACK_B R6, R6 ;  /* 0x00000006ff06723e */ /* 0x000fe400020006ff */
[-C--:B------:R-:W-:Y:S01]  /*6480*/  F2FP.F16.E4M3.UNPACK_B R10, R7.reuse ;  /* 0x00000007ff0a723e */ /* 0x080fe200020006ff */
[--C-:B------:R-:W-:Y:S01]  /*6490*/  HADD2.F32 R8, -RZ, R3.reuse.H1_H1 ;  /* 0x30000003ff087230 */ /* 0x100fe20000004100 */
[----:B------:R-:W-:Y:S01]  /*64a0*/  F2FP.F16.E4M3.UNPACK_B R11, R7.H1 ;  /* 0x00000007ff0b723e */ /* 0x000fe200030006ff */
[----:B------:R-:W-:Y:S01]  /*64b0*/  HADD2.F32 R9, -RZ, R3.H0_H0 ;  /* 0x20000003ff097230 */ /* 0x000fe20000004100 */
[----:B------:R-:W-:-:S02]  /*64c0*/  F2FP.F16.E4M3.UNPACK_B R7, R5 ;  /* 0x00000005ff07723e */ /* 0x000fc400020006ff */
[CC--:B------:R-:W-:Y:S01]  /*64d0*/  FMUL.FTZ R26, R8.reuse, R24.reuse ;  /* 0x00000018081a7220 */ /* 0x0c0fe20000410000 */
[----:B------:R-:W-:Y:S01]  /*64e0*/  FMUL.FTZ R29, R8, R15 ;  /* 0x0000000f081d7220 */ /* 0x000fe20000410000 */
[----:B------:R-:W-:Y:S01]  /*64f0*/  F2FP.F16.E4M3.UNPACK_B R8, R5.H1 ;  /* 0x00000005ff08723e */ /* 0x000fe200030006ff */
[--C-:B------:R-:W-:Y:S02]  /*6500*/  HADD2.F32 R5, -RZ, R6.reuse.H1_H1 ;  /* 0x30000006ff057230 */ /* 0x100fe40000004100 */
[C---:B------:R-:W-:Y:S01]  /*6510*/  FFMA.FTZ R27, R9.reuse, R15, -R26 ;  /* 0x0000000f091b7223 */ /* 0x040fe2000001081a */
[----:B------:R-:W-:Y:S01]  /*6520*/  FFMA.FTZ R28, R9, R24, R29 ;  /* 0x00000018091c7223 */ /* 0x000fe2000001001d */
[----:B------:R-:W-:Y:S01]  /*6530*/  HADD2.F32 R6, -RZ, R6.H0_H0 ;  /* 0x20000006ff067230 */ /* 0x000fe20000004100 */
[----:B------:R-:W-:Y:S01]  /*6540*/  F2FP.F16.E4M3.UNPACK_B R3, R4 ;  /* 0x00000004ff03723e */ /* 0x000fe200020006ff */
[C---:B------:R-:W-:Y:S01]  /*6550*/  FMUL.FTZ R9, R5.reuse, R21 ;  /* 0x0000001505097220 */ /* 0x040fe20000410000 */
[----:B------:R-:W-:Y:S01]  /*6560*/  FMUL.FTZ R24, R5, R14 ;  /* 0x0000000e05187220 */ /* 0x000fe20000410000 */
[----:B------:R-:W-:Y:S01]  /*6570*/  HADD2.F32 R5, -RZ, R10.H1_H1 ;  /* 0x3000000aff057230 */ /* 0x000fe20000004100 */
[----:B------:R-:W-:Y:S01]  /*6580*/  F2FP.F16.E4M3.UNPACK_B R4, R4.H1 ;  /* 0x00000004ff04723e */ /* 0x000fe200030006ff */
        /* <DEDUP_REMOVED lines=15> */
[-C--:B------:R-:W-:Y:S01]  /*6680*/  FMUL.FTZ R10, R6, R13.reuse ;  /* 0x0000000d060a7220 */ /* 0x080fe20000410000 */
[----:B------:R-:W-:Y:S01]  /*6690*/  F2FP.F16.E4M3.UNPACK_B R9, R12 ;  /* 0x0000000cff09723e */ /* 0x000fe200020006ff */
[----:B------:R-:W-:Y:S01]  /*66a0*/  FFMA.FTZ R31, R11, R13, -R14 ;  /* 0x0000000d0b1f7223 */ /* 0x000fe2000001080e */
[----:B------:R-:W-:-:S02]  /*66b0*/  HADD2.F32 R6, -RZ, R4.H1_H1 ;  /* 0x30000004ff067230 */ /* 0x000fc40000004100 */
[----:B------:R-:W-:Y:S01]  /*66c0*/  FFMA.FTZ R32, R11, R25, R10 ;  /* 0x000000190b207223 */ /* 0x000fe2000001000a */
[--C-:B------:R-:W-:Y:S01]  /*66d0*/  HADD2.F32 R13, -RZ, R5.reuse.H1_H1 ;  /* 0x30000005ff0d7230 */ /* 0x100fe20000004100 */
[----:B------:R-:W-:Y:S01]  /*66e0*/  F2FP.F16.E4M3.UNPACK_B R12, R12.H1 ;  /* 0x0000000cff0c723e */ /* 0x000fe200030006ff */
[----:B------:R-:W-:Y:S01]  /*66f0*/  HADD2.F32 R11, -RZ, R5.H0_H0 ;  /* 0x20000005ff0b7230 */ /* 0x000fe20000004100 */
[----:B------:R-:W-:Y:S01]  /*6700*/  F2FP.F16.E4M3.UNPACK_B R20, R20.H1 ;  /* 0x00000014ff14723e */ /* 0x000fe200030006ff */
[----:B------:R-:W-:Y:S02]  /*6710*/  HADD2.F32 R10, -RZ, R9.H1_H1 ;  /* 0x30000009ff0a7230 */ /* 0x000fe40000004100 */
[----:B------:R-:W-:Y:S01]  /*6720*/  FMUL.FTZ R14, R6, R13 ;  /* 0x0000000d060e7220 */ /* 0x000fe20000410000 */
[----:B------:R-:W-:Y:S01]  /*6730*/  HADD2.F32 R5, -RZ, R4.H0_H0 ;  /* 0x20000004ff057230 */ /* 0x000fe20000004100 */
[----:B------:R-:W-:Y:S01]  /*6740*/  F2FP.SATFINITE.E4M3.F32.PACK_AB_MERGE_C R27, R28, R27, RZ ;  /* 0x0000001b1c1b723e */ /* 0x000fe200048070ff */
[----:B------:R-:W-:-:S02]  /*6750*/  HADD2.F32 R4, -RZ, R3.H1_H1 ;  /* 0x30000003ff047230 */ /* 0x000fc40000004100 */
[-C--:B------:R-:W-:Y:S01]  /*6760*/  FMUL.FTZ R24, R6, R10.reuse ;  /* 0x0000000a06187220 */ /* 0x080fe20000410000 */
[----:B------:R-:W-:Y:S02]  /*6770*/  HADD2.F32 R9, -RZ, R9.H0_H0 ;  /* 0x20000009ff097230 */ /* 0x000fe40000004100 */
[C---:B------:R-:W-:Y:S01]  /*6780*/  FFMA.FTZ R14, R5.reuse, R10, -R14 ;  /* 0x0000000a050e7223 */ /* 0x040fe2000001080e */
[----:B------:R-:W-:Y:S02]  /*6790*/  HADD2.F32 R3, -RZ, R3.H0_H0 ;  /* 0x20000003ff037230 */ /* 0x000fe40000004100 */
[C---:B------:R-:W-:Y:S01]  /*67a0*/  FMUL.FTZ R6, R4.reuse, R11 ;  /* 0x0000000b04067220 */ /* 0x040fe20000410000 */
[----:B------:R-:W-:Y:S01]  /*67b0*/  FFMA.FTZ R13, R5, R13, R24 ;  /* 0x0000000d050d7223 */ /* 0x000fe20000010018 */
[-C--:B------:R-:W-:Y:S01]  /*67c0*/  FMUL.FTZ R4, R4, R9.reuse ;  /* 0x0000000904047220 */ /* 0x080fe20000410000 */
[----:B------:R-:W-:Y:S02]  /*67d0*/  HADD2.F32 R5, -RZ, R12.H1_H1 ;  /* 0x3000000cff057230 */ /* 0x000fe40000004100 */
[----:B------:R-:W-:Y:S01]  /*67e0*/  FFMA.FTZ R10, R3, R9, -R6 ;  /* 0x00000009030a7223 */ /* 0x000fe20000010806 */
[----:B------:R-:W-:-:S02]  /*67f0*/  HADD2.F32 R9, -RZ, R20.H1_H1 ;  /* 0x30000014ff097230 */ /* 0x000fc40000004100 */
[----:B------:R-:W-:Y:S01]  /*6800*/  FFMA.FTZ R11, R3, R11, R4 ;  /* 0x0000000b030b7223 */ /* 0x000fe20000010004 */
[----:B------:R-:W-:Y:S02]  /*6810*/  HADD2.F32 R4, -RZ, R8.H1_H1 ;  /* 0x30000008ff047230 */ /* 0x000fe40000004100 */
[----:B------:R-:W-:Y:S02]  /*6820*/  HADD2.F32 R20, -RZ, R20.H0_H0 ;  /* 0x20000014ff147230 */ /* 0x000fe40000004100 */
[----:B------:R-:W-:Y:S02]  /*6830*/  HADD2.F32 R3, -RZ, R7.H1_H1 ;  /* 0x30000007ff037230 */ /* 0x000fe40000004100 */
[C---:B------:R-:W-:Y:S01]  /*6840*/  FMUL.FTZ R15, R4.reuse, R9 ;  /* 0x00000009040f7220 */ /* 0x040fe20000410000 */
[----:B------:R-:W-:Y:S02]  /*6850*/  HADD2.F32 R12, -RZ, R12.H0_H0 ;  /* 0x2000000cff0c7230 */ /* 0x000fe40000004100 */
[----:B------:R-:W-:Y:S01]  /*6860*/  FMUL.FTZ R6, R4, R5 ;  /* 0x0000000504067220 */ /* 0x000fe20000410000 */
[----:B------:R-:W-:-:S02]  /*6870*/  HADD2.F32 R8, -RZ, R8.H0_H0 ;  /* 0x20000008ff087230 */ /* 0x000fc40000004100 */
[C---:B------:R-:W-:Y:S01]  /*6880*/  FMUL.FTZ R4, R3.reuse, R20 ;  /* 0x0000001403047220 */ /* 0x040fe20000410000 */
[----:B------:R-:W-:Y:S02]  /*6890*/  HADD2.F32 R7, -RZ, R7.H0_H0 ;  /* 0x20000007ff077230 */ /* 0x000fe40000004100 */
[-C--:B------:R-:W-:Y:S01]  /*68a0*/  FMUL.FTZ R3, R3, R12.reuse ;  /* 0x0000000c03037220 */ /* 0x080fe20000410000 */
[C---:B------:R-:W-:Y:S01]  /*68b0*/  FFMA.FTZ R15, R8.reuse, R5, -R15 ;  /* 0x00000005080f7223 */ /* 0x040fe2000001080f */
[----:B------:R-:W-:Y:S01]  /*68c0*/  FFMA.FTZ R6, R8, R9, R6 ;  /* 0x0000000908067223 */ /* 0x000fe20000010006 */
[C---:B------:R-:W-:Y:S01]  /*68d0*/  FFMA.FTZ R5, R7.reuse, R12, -R4 ;  /* 0x0000000c07057223 */ /* 0x040fe20000010804 */
[----:B------:R-:W-:Y:S01]  /*68e0*/  FFMA.FTZ R20, R7, R20, R3 ;  /* 0x0000001407147223 */ /* 0x000fe20000010003 */
[----:B------:R-:W-:Y:S02]  /*68f0*/  F2FP.SATFINITE.E4M3.F32.PACK_AB_MERGE_C R7, R32, R31, RZ ;  /* 0x0000001f2007723e */ /* 0x000fe400048070ff */
[----:B------:R-:W-:-:S02]  /*6900*/  F2FP.SATFINITE.E4M3.F32.PACK_AB_MERGE_C R4, R13, R14, RZ ;  /* 0x0000000e0d04723e */ /* 0x000fc400048070ff */
[----:B------:R-:W-:Y:S02]  /*6910*/  F2FP.SATFINITE.E4M3.F32.PACK_AB_MERGE_C R15, R6, R15, RZ ;  /* 0x0000000f060f723e */ /* 0x000fe400048070ff */
[----:B------:R-:W-:Y:S02]  /*6920*/  F2FP.SATFINITE.E4M3.F32.PACK_AB_MERGE_C R6, R21, R26, R27 ;  /* 0x0000001a1506723e */ /* 0x000fe4000480701b */
[----:B------:R-:W-:Y:S02]  /*6930*/  F2FP.SATFINITE.E4M3.F32.PACK_AB_MERGE_C R7, R30, R29, R7 ;  /* 0x0000001d1e07723e */ /* 0x000fe40004807007 */
[----:B------:R-:W-:Y:S02]  /*6940*/  F2FP.SATFINITE.E4M3.F32.PACK_AB_MERGE_C R4, R11, R10, R4 ;  /* 0x0000000a0b04723e */ /* 0x000fe40004807004 */
[----:B------:R-:W-:-:S05]  /*6950*/  F2FP.SATFINITE.E4M3.F32.PACK_AB_MERGE_C R5, R20, R5, R15 ;  /* 0x000000051405723e */ /* 0x000fca000480700f */
[----:B------:R2:W-:Y:S01]  /*6960*/  STS.128 [R0+0xb000], R4 ;  /* 0x00b0000400007388 */ /* 0x0005e20000000c00 */
[----:B------:R-:W-:Y:S05]  /*6970*/  BRA `(.L_x_346) ;  /* 0x0000001000647947 */ /* 0x000fea0003800000 */
.L_x_337:
[----:B------:R-:W0:Y:S01]  /*6980*/  LDC R21, c[0x0][0x3d4] ;  /* 0x0000f500ff157b82 */ /* 0x000e220000000800 */
[----:B------:R-:W-:Y:S02]  /*6990*/  ISETP.GE.AND P0, PT, R23, R0, PT ;  /* 0x000000001700720c */ /* 0x000fe40003f06270 */
[----:B------:R-:W-:Y:S02]  /*69a0*/  CS2R R4, SRZ ;  /* 0x0000000000047805 */ /* 0x000fe4000001ff00 */
[----:B------:R-:W-:Y:S02]  /*69b0*/  CS2R R6, SRZ ;  /* 0x0000000000067805 */ /* 0x000fe4000001ff00 */
[----:B------:R-:W-:Y:S02]  /*69c0*/  CS2R R24, SRZ ;  /* 0x0000000000187805 */ /* 0x000fe4000001ff00 */
[----:B------:R-:W-:Y:S01]  /*69d0*/  CS2R R26, SRZ ;  /* 0x00000000001a7805 */ /* 0x000fe2000001ff00 */
[----:B------:R-:W2:Y:S01]  /*69e0*/  LDL R8, [R1+0x38] ;  /* 0x0000380001087983 */ /* 0x000ea20000100800 */
[----:B0-----:R-:W-:-:S13]  /*69f0*/  ISETP.GE.OR P0, PT, R18, R21, P0 ;  /* 0x000000151200720c */ /* 0x001fda0000706670 */
[----:B------:R0:W5:Y:S04]  /*6a00*/  @!P0 LDG.E.128 R4, desc[UR42][R38.64] ;  /* 0x0000002a26048981 */ /* 0x000168000c1e1d00 */
[----:B------:R0:W5:Y:S01]  /*6a10*/  @!P0 LDG.E.128 R24, desc[UR42][R44.64] ;  /* 0x0000002a2c188981 */ /* 0x000162000c1e1d00 */
[----:B------:R-:W-:Y:S01]  /*6a20*/  UMOV UR4, 0xffffffff ;  /* 0xffffffff00047882 */ /* 0x000fe20000000000 */
[----:B--2---:R-:W-:Y:S02]  /*6a30*/  LEA.HI R3, R8, R8, RZ, 0x1 ;  /* 0x0000000808037211 */ /* 0x004fe400078f08ff */
[----:B0-----:R-:W-:Y:S05]  /*6a40*/  BRA.DIV UR4, `(.L_x_349) ;  /* 0x000000da04c87947 */ /* 0x001fea000b800000 */
.L_x_537:
[----:B------:R-:W-:Y:S01]  /*6a50*/  UMOV UR4, 0xffffffff ;  /* 0xffffffff00047882 */ /* 0x000fe20000000000 */
[----:B------:R-:W-:Y:S02]  /*6a60*/  LOP3.LUT R3, R3, 0xfffffffe, RZ, 0xc0, !PT ;  /* 0xfffffffe03037812 */ /* 0x000fe400078ec0ff */
[----:B------:R-:W-:Y:S05]  /*6a70*/  BRA.DIV UR4, `(.L_x_350) ;  /* 0x000000da04e47947 */ /* 0x000fea000b800000 */
.L_x_540:
[----:B------:R-:W-:Y:S01]  /*6a80*/  UMOV UR4, 0xffffffff ;  /* 0xffffffff00047882 */ /* 0x000fe20000000000 */
[----:B------:R-:W-:Y:S02]  /*6a90*/  IMAD.IADD R3, R8, 0x1, -R3 ;  /* 0x0000000108037824 */ /* 0x000fe400078e0a03 */
[----:B------:R-:W-:Y:S05]  /*6aa0*/  BRA.DIV UR4, `(.L_x_351) ;  /* 0x000000de04007947 */ /* 0x000fea000b800000 */
.L_x_543:
[----:B------:R-:W-:Y:S01]  /*6ab0*/  UMOV UR4, 0xffffffff ;  /* 0xffffffff00047882 */ /* 0x000fe20000000000 */
[----:B------:R-:W-:Y:S02]  /*6ac0*/  SHF.L.U32 R3, R3, 0x1f, RZ ;  /* 0x0000001f03037819 */ /* 0x000fe400000006ff */
[----:B------:R-:W-:Y:S05]  /*6ad0*/  BRA.DIV UR4, `(.L_x_352) ;  /* 0x000000de041c7947 */ /* 0x000fea000b800000 */
.L_x_546:
[----:B------:R-:W0:Y:S01]  /*6ae0*/  SYNCS.PHASECHK.TRANS64.TRYWAIT P1, [R16+URZ+0x13200], R3 ;  /* 0x01320003100075a7 */ /* 0x000e22000802017f */
[----:B------:R-:W-:Y:S01]  /*6af0*/  ISETP.GE.AND P0, PT, R18, R21, PT ;  /* 0x000000151200720c */ /* 0x000fe20003f06270 */
[----:B------:R-:W-:Y:S03]  /*6b00*/  BSSY B1, `(.L_x_353) ;  /* 0x0000003000017945 */ /* 0x000fe60003800000 */
[----:B------:R-:W-:Y:S01]  /*6b10*/  ISETP.GE.OR P0, PT, R23, R0, P0 ;  /* 0x000000001700720c */ /* 0x000fe20000706670 */
[----:B0-----:R-:W-:-:S12]  /*6b20*/  @!P1 BRA `(.L_x_354) ;  /* 0x000000dc00309947 */ /* 0x001fd80003800000 */
.L_x_547:
[----:B------:R-:W-:Y:S05]  /*6b30*/  BSYNC B1 ;  /* 0x0000000000017941 */ /* 0x000fea0003800000 */
.L_x_353:
[----:B------:R-:W-:Y:S05]  /*6b40*/  @P0 BRA `(.L_x_346) ;  /* 0x0000000c00f00947 */ /* 0x000fea0003800000 */
[----:B------:R-:W2:Y:S04]  /*6b50*/  LDL R35, [R1+0x18] ;  /* 0x0000180001237983 */ /* 0x000ea80000100800 */
[----:B------:R-:W3:Y:S04]  /*6b60*/  LDL R31, [R1+0x1c] ;  /* 0x00001c00011f7983 */ /* 0x000ee80000100800 */
[----:B------:R-:W4:Y:S04]  /*6b70*/  LDL R29, [R1+0x20] ;  /* 0x00002000011d7983 */ /* 0x000f280000100800 */
[----:B------:R-:W4:Y:S01]  /*6b80*/  LDL R51, [R1+0x4c] ;  /* 0x00004c0001337983 */ /* 0x000f220000100800 */
[----:B-----5:R-:W-:-:S02]  /*6b90*/  SHF.R.U32.HI R0, RZ, 0x8, R4 ;  /* 0x00000008ff007819 */ /* 0x020fc40000011604 */
[----:B0-----:R-:W-:Y:S02]  /*6ba0*/  LOP3.LUT R3, R4, 0xff, RZ, 0xc0, !PT ;  /* 0x000000ff04037812 */ /* 0x001fe400078ec0ff */
[----:B------:R-:W-:Y:S02]  /*6bb0*/  LOP3.LUT R0, R0, 0xff, RZ, 0xc0, !PT ;  /* 0x000000ff00007812 */ /* 0x000fe400078ec0ff */
[----:B------:R-:W-:Y:S02]  /*6bc0*/  SHF.R.U32.HI R14, RZ, 0x8, R5 ;  /* 0x00000008ff0e7819 */ /* 0x000fe40000011605 */
[----:B------:R-:W-:Y:S02]  /*6bd0*/  PRMT R20, R0, 0x7604, R3 ;  /* 0x0000760400147816 */ /* 0x000fe40000000003 */
[----:B------:R-:W-:Y:S02]  /*6be0*/  LOP3.LUT R9, R5, 0xff, RZ, 0xc0, !PT ;  /* 0x000000ff05097812 */ /* 0x000fe400078ec0ff */
[----:B------:R-:W-:-:S02]  /*6bf0*/  SHF.R.U32.HI R3, RZ, 0x8, R6 ;  /* 0x00000008ff037819 */ /* 0x000fc40000011606 */
[----:B------:R-:W-:Y:S02]  /*6c00*/  LOP3.LUT R0, R14, 0xff, RZ, 0xc0, !PT ;  /* 0x000000ff0e007812 */ /* 0x000fe400078ec0ff */
[----:B------:R-:W-:Y:S02]  /*6c10*/  LOP3.LUT R8, R6, 0xff, RZ, 0xc0, !PT ;  /* 0x000000ff06087812 */ /* 0x000fe400078ec0ff */
[----:B------:R-:W-:Y:S02]  /*6c20*/  SHF.R.U32.HI R12, RZ, 0x8, R24 ;  /* 0x00000008ff0c7819 */ /* 0x000fe40000011618 */
[----:B------:R-:W-:Y:S02]  /*6c30*/  LOP3.LUT R3, R3, 0xff, RZ, 0xc0, !PT ;  /* 0x000000ff03037812 */ /* 0x000fe400078ec0ff */
[----:B------:R-:W-:Y:S01]  /*6c40*/  PRMT R28, R0, 0x7604, R9 ;  /* 0x00007604001c7816 */ /* 0x000fe20000000009 */
[----:B------:R-:W-:Y:S01]  /*6c50*/  IMAD.IADD R0, R18, 0x1, R21 ;  /* 0x0000000112007824 */ /* 0x000fe200078e0215 */
[----:B------:R-:W-:-:S02]  /*6c60*/  LOP3.LUT R13, R24, 0xff, RZ, 0xc0, !PT ;  /* 0x000000ff180d7812 */ /* 0x000fc400078ec0ff */
[----:B------:R-:W-:Y:S02]  /*6c70*/  LOP3.LUT R12, R12, 0xff, RZ, 0xc0, !PT ;  /* 0x000000ff0c0c7812 */ /* 0x000fe400078ec0ff */
[----:B------:R-:W-:Y:S02]  /*6c80*/  PRMT R30, R3, 0x7604, R8 ;  /* 0x00007604031e7816 */ /* 0x000fe40000000008 */
[----:B------:R-:W-:Y:S02]  /*6c90*/  SHF.R.U32.HI R3, RZ, 0x8, R26 ;  /* 0x00000008ff037819 */ /* 0x000fe4000001161a */
[----:B------:R-:W-:Y:S02]  /*6ca0*/  SHF.R.U32.HI R10, RZ, 0x8, R7 ;  /* 0x00000008ff0a7819 */ /* 0x000fe40000011607 */
[----:B------:R-:W-:Y:S02]  /*6cb0*/  PRMT R33, R12, 0x7604, R13 ;  /* 0x000076040c217816 */ /* 0x000fe4000000000d */
[----:B------:R-:W-:-:S02]  /*6cc0*/  SHF.R.U32.HI R12, RZ, 0x8, R25 ;  /* 0x00000008ff0c7819 */ /* 0x000fc40000011619 */
[----:B------:R-:W-:Y:S02]  /*6cd0*/  LOP3.LUT R14, R3, 0xff, RZ, 0xc0, !PT ;  /* 0x000000ff030e7812 */ /* 0x000fe400078ec0ff */
[----:B------:R-:W-:Y:S02]  /*6ce0*/  LOP3.LUT R11, R7, 0xff, RZ, 0xc0, !PT ;  /* 0x000000ff070b7812 */ /* 0x000fe400078ec0ff */
[----:B------:R-:W-:Y:S02]  /*6cf0*/  LOP3.LUT R10, R10, 0xff, RZ, 0xc0, !PT ;  /* 0x000000ff0a0a7812 */ /* 0x000fe400078ec0ff */
[----:B------:R-:W-:Y:S02]  /*6d00*/  LOP3.LUT R13, R25, 0xff, RZ, 0xc0, !PT ;  /* 0x000000ff190d7812 */ /* 0x000fe400078ec0ff */
[----:B------:R-:W-:Y:S02]  /*6d10*/  LOP3.LUT R15, R26, 0xff, RZ, 0xc0, !PT ;  /* 0x000000ff1a0f7812 */ /* 0x000fe400078ec0ff */
[----:B------:R-:W-:-:S02]  /*6d20*/  LOP3.LUT R12, R12, 0xff, RZ, 0xc0, !PT ;  /* 0x000000ff0c0c7812 */ /* 0x000fc400078ec0ff */
[----:B------:R-:W-:Y:S02]  /*6d30*/  PRMT R32, R10, 0x7604, R11 ;  /* 0x000076040a207816 */ /* 0x000fe4000000000b */
[----:B------:R-:W-:Y:S02]  /*6d40*/  PRMT R37, R12, 0x7604, R13 ;  /* 0x000076040c257816 */ /* 0x000fe4000000000d */
[----:B------:R-:W-:Y:S02]  /*6d50*/  PRMT R41, R14, 0x7604, R15 ;  /* 0x000076040e297816 */ /* 0x000fe4000000000f */
[----:B------:R-:W-:Y:S02]  /*6d60*/  SHF.R.U32.HI R21, RZ, 0x8, R27 ;  /* 0x00000008ff157819 */ /* 0x000fe4000001161b */
[----:B------:R-:W-:Y:S02]  /*6d70*/  LOP3.LUT R36, R27, 0xff, RZ, 0xc0, !PT ;  /* 0x000000ff1b247812 */ /* 0x000fe400078ec0ff */
[----:B------:R-:W-:-:S04]  /*6d80*/  LOP3.LUT R21, R21, 0xff, RZ, 0xc0, !PT ;  /* 0x000000ff15157812 */ /* 0x000fc800078ec0ff */
[----:B------:R-:W-:Y:S02]  /*6d90*/  PRMT R43, R21, 0x7604, R36 ;  /* 0x00007604152b7816 */ /* 0x000fe40000000024 */
[----:B------:R-:W-:-:S04]  /*6da0*/  SHF.R.U32.HI R21, RZ, 0x10, R5 ;  /* 0x00000010ff157819 */ /* 0x000fc80000011605 */
[----:B------:R-:W-:-:S04]  /*6db0*/  LOP3.LUT R21, R21, 0xff, RZ, 0xc0, !PT ;  /* 0x000000ff15157812 */ /* 0x000fc800078ec0ff */
[----:B------:R-:W-:Y:S02]  /*6dc0*/  PRMT R21, R21, 0x7054, R28 ;  /* 0x0000705415157816 */ /* 0x000fe4000000001c */
[----:B------:R-:W-:-:S04]  /*6dd0*/  SHF.R.U32.HI R28, RZ, 0x10, R25 ;  /* 0x00000010ff1c7819 */ /* 0x000fc80000011619 */
[----:B------:R-:W-:-:S04]  /*6de0*/  LOP3.LUT R28, R28, 0xff, RZ, 0xc0, !PT ;  /* 0x000000ff1c1c7812 */ /* 0x000fc800078ec0ff */
[----:B------:R-:W-:-:S04]  /*6df0*/  PRMT R39, R28, 0x7054, R37 ;  /* 0x000070541c277816 */ /* 0x000fc80000000025 */
[----:B------:R-:W-:-:S04]  /*6e00*/  LOP3.LUT R39, R39, 0xff000000, R25, 0xf8, !PT ;  /* 0xff00000027277812 */ /* 0x000fc800078ef819 */
[-C--:B------:R-:W-:Y:S02]  /*6e10*/  F2FP.F16.E4M3.UNPACK_B R38, R39.reuse ;  /* 0x00000027ff26723e */ /* 0x080fe400020006ff */
[----:B------:R-:W-:-:S03]  /*6e20*/  F2FP.F16.E4M3.UNPACK_B R39, R39.H1 ;  /* 0x00000027ff27723e */ /* 0x000fc600030006ff */
[----:B------:R-:W-:Y:S01]  /*6e30*/  HADD2.F32 R40, -RZ, R38.H0_H0 ;  /* 0x20000026ff287230 */ /* 0x000fe20000004100 */
[----:B--2---:R-:W-:-:S04]  /*6e40*/  LOP3.LUT R0, R35, 0x30, R0, 0xf8, !PT ;  /* 0x0000003023007812 */ /* 0x004fc800078ef800 */
[----:B---3--:R-:W-:Y:S02]  /*6e50*/  LOP3.LUT R3, R0, R31, RZ, 0x3c, !PT ;  /* 0x0000001f00037212 */ /* 0x008fe400078e3cff */
[----:B------:R-:W-:Y:S02]  /*6e60*/  SHF.R.U32.HI R31, RZ, 0x10, R7 ;  /* 0x00000010ff1f7819 */ /* 0x000fe40000011607 */
[----:B----4-:R-:W-:Y:S02]  /*6e70*/  IADD3 R0, R16, R29, R3 ;  /* 0x0000001d10007210 */ /* 0x010fe40007ffe003 */
[----:B------:R-:W-:Y:S01]  /*6e80*/  SHF.R.U32.HI R3, RZ, 0x10, R4 ;  /* 0x00000010ff037819 */ /* 0x000fe20000011604 */
[----:B------:R-:W0:Y:S01]  /*6e90*/  LDS.128 R8, [R51+0xb000] ;  /* 0x00b0000033087984 */ /* 0x000e220000000c00 */
[----:B------:R-:W-:Y:S02]  /*6ea0*/  SHF.R.U32.HI R29, RZ, 0x10, R6 ;  /* 0x00000010ff1d7819 */ /* 0x000fe40000011606 */
[----:B------:R-:W-:Y:S01]  /*6eb0*/  LOP3.LUT R3, R3, 0xff, RZ, 0xc0, !PT ;  /* 0x000000ff03037812 */ /* 0x000fe200078ec0ff */
[----:B------:R-:W1:Y:S01]  /*6ec0*/  LDS.128 R12, [R0+0xb000] ;  /* 0x00b00000000c7984 */ /* 0x000e620000000c00 */
[----:B------:R-:W-:-:S02]  /*6ed0*/  LOP3.LUT R31, R31, 0xff, RZ, 0xc0, !PT ;  /* 0x000000ff1f1f7812 */ /* 0x000fc400078ec0ff */
[----:B------:R-:W-:Y:S02]  /*6ee0*/  LOP3.LUT R29, R29, 0xff, RZ, 0xc0, !PT ;  /* 0x000000ff1d1d7812 */ /* 0x000fe400078ec0ff */
[----:B------:R-:W-:Y:S02]  /*6ef0*/  PRMT R3, R3, 0x7054, R20 ;  /* 0x0000705403037816 */ /* 0x000fe40000000014 */
[----:B------:R-:W-:Y:S02]  /*6f00*/  SHF.R.U32.HI R20, RZ, 0x10, R24 ;  /* 0x00000010ff147819 */ /* 0x000fe40000011618 */
[----:B------:R-:W-:Y:S02]  /*6f10*/  PRMT R31, R31, 0x7054, R32 ;  /* 0x000070541f1f7816 */ /* 0x000fe40000000020 */
[----:B------:R-:W-:Y:S02]  /*6f20*/  PRMT R29, R29, 0x7054, R30 ;  /* 0x000070541d1d7816 */ /* 0x000fe4000000001e */
[----:B------:R-:W-:-:S02]  /*6f30*/  SHF.R.U32.HI R32, RZ, 0x10, R27 ;  /* 0x00000010ff207819 */ /* 0x000fc4000001161b */
[----:B------:R-:W-:Y:S02]  /*6f40*/  SHF.R.U32.HI R30, RZ, 0x10, R26 ;  /* 0x00000010ff1e7819 */ /* 0x000fe4000001161a */
[----:B------:R-:W-:Y:S02]  /*6f50*/  LOP3.LUT R20, R20, 0xff, RZ, 0xc0, !PT ;  /* 0x000000ff14147812 */ /* 0x000fe400078ec0ff */
[----:B------:R-:W-:Y:S02]  /*6f60*/  LOP3.LUT R32, R32, 0xff, RZ, 0xc0, !PT ;  /* 0x000000ff20207812 */ /* 0x000fe400078ec0ff */
[----:B------:R-:W-:Y:S02]  /*6f70*/  LOP3.LUT R30, R30, 0xff, RZ, 0xc0, !PT ;  /* 0x000000ff1e1e7812 */ /* 0x000fe400078ec0ff */
[----:B------:R-:W-:Y:S02]  /*6f80*/  PRMT R35, R20, 0x7054, R33 ;  /* 0x0000705414237816 */ /* 0x000fe40000000021 */
[----:B------:R-:W-:-:S02]  /*6f90*/  LOP3.LUT R33, R21, 0xff000000, R5, 0xf8, !PT ;  /* 0xff00000015217812 */ /* 0x000fc400078ef805 */
[----:B------:R-:W-:Y:S02]  /*6fa0*/  LOP3.LUT R20, R3, 0xff000000, R4, 0xf8, !PT ;  /* 0xff00000003147812 */ /* 0x000fe400078ef804 */
[----:B------:R-:W-:Y:S02]  /*6fb0*/  LOP3.LUT R37, R31, 0xff000000, R7, 0xf8, !PT ;  /* 0xff0000001f257812 */ /* 0x000fe400078ef807 */
[----:B------:R-:W-:Y:S02]  /*6fc0*/  PRMT R43, R32, 0x7054, R43 ;  /* 0x00007054202b7816 */ /* 0x000fe4000000002b */
[----:B------:R-:W-:Y:S02]  /*6fd0*/  LOP3.LUT R3, R29, 0xff000000, R6, 0xf8, !PT ;  /* 0xff0000001d037812 */ /* 0x000fe400078ef806 */
[----:B------:R-:W-:Y:S02]  /*6fe0*/  PRMT R41, R30, 0x7054, R41 ;  /* 0x000070541e297816 */ /* 0x000fe40000000029 */
[----:B0-----:R-:W-:-:S02]  /*6ff0*/  F2FP.F16.E4M3.UNPACK_B R21, R8 ;  /* 0x00000008ff15723e */ /* 0x001fc400020006ff */
[----:B------:R-:W-:Y:S02]  /*7000*/  F2FP.F16.E4M3.UNPACK_B R31, R8.H1 ;  /* 0x00000008ff1f723e */ /* 0x000fe400030006ff */
[-C--:B------:R-:W-:Y:S02]  /*7010*/  F2FP.F16.E4M3.UNPACK_B R29, R11.reuse ;  /* 0x0000000bff1d723e */ /* 0x080fe400020006ff */
[----:B------:R-:W-:Y:S02]  /*7020*/  F2FP.F16.E4M3.UNPACK_B R32, R11.H1 ;  /* 0x0000000bff20723e */ /* 0x000fe400030006ff */
[----:B-1----:R-:W-:Y:S02]  /*7030*/  F2FP.F16.E4M3.UNPACK_B R8, R13 ;  /* 0x0000000dff08723e */ /* 0x002fe400020006ff */
[----:B------:R-:W-:Y:S02]  /*7040*/  F2FP.F16.E4M3.UNPACK_B R11, R33 ;  /* 0x00000021ff0b723e */ /* 0x000fe400020006ff */
[----:B------:R-:W-:Y:S01]  /*7050*/  LOP3.LUT R28, R35, 0xff000000, R24, 0xf8, !PT ;  /* 0xff000000231c7812 */ /* 0x000fe200078ef818 */
[----:B------:R-:W-:Y:S01]  /*7060*/  HADD2.F32 R6, -RZ, R8.H0_H0 ;  /* 0x20000008ff067230 */ /* 0x000fe20000004100 */
[----:B------:R-:W-:Y:S01]  /*7070*/  LOP3.LUT R5, R41, 0xff000000, R26, 0xf8, !PT ;  /* 0xff00000029057812 */ /* 0x000fe200078ef81a */
[----:B------:R-:W-:Y:S01]  /*7080*/  HADD2.F32 R41, -RZ, R38.H1_H1 ;  /* 0x30000026ff297230 */ /* 0x000fe20000004100 */
[----:B------:R-:W-:Y:S01]  /*7090*/  F2FP.F16.E4M3.UNPACK_B R24, R9 ;  /* 0x00000009ff18723e */ /* 0x000fe200020006ff */
[----:B------:R-:W-:Y:S01]  /*70a0*/  HADD2.F32 R8, -RZ, R8.H1_H1 ;  /* 0x30000008ff087230 */ /* 0x000fe20000004100 */
[----:B------:R-:W-:Y:S01]  /*70b0*/  F2FP.F16.E4M3.UNPACK_B R26, R13.H1 ;  /* 0x0000000dff1a723e */ /* 0x000fe200030006ff */
[----:B------:R-:W-:Y:S01]  /*70c0*/  HADD2.F32 R13, -RZ, R11.H0_H0 ;  /* 0x2000000bff0d7230 */ /* 0x000fe20000004100 */
[----:B------:R-:W-:Y:S01]  /*70d0*/  LOP3.LUT R43, R43, 0xff000000, R27, 0xf8, !PT ;  /* 0xff0000002b2b7812 */ /* 0x000fe200078ef81b */
[----:B------:R-:W-:Y:S01]  /*70e0*/  HADD2.F32 R38, -RZ, R39.H0_H0 ;  /* 0x20000027ff267230 */ /* 0x000fe20000004100 */
[----:B------:R-:W-:Y:S01]  /*70f0*/  F2FP.F16.E4M3.UNPACK_B R25, R9.H1 ;  /* 0x00000009ff19723e */ /* 0x000fe200030006ff */
[--C-:B------:R-:W-:Y:S01]  /*7100*/  HADD2.F32 R9, -RZ, R24.reuse.H0_H0 ;  /* 0x20000018ff097230 */ /* 0x100fe20000004100 */
[-C--:B------:R-:W-:Y:S01]  /*7110*/  F2FP.F16.E4M3.UNPACK_B R27, R12.reuse ;  /* 0x0000000cff1b723e */ /* 0x080fe200020006ff */
[----:B------:R-:W-:Y:S01]  /*7120*/  HADD2.F32 R24, -RZ, R24.H1_H1 ;  /* 0x30000018ff187230 */ /* 0x000fe20000004100 */
[----:B------:R-:W-:Y:S01]  /*7130*/  F2FP.F16.E4M3.UNPACK_B R35, R12.H1 ;  /* 0x0000000cff23723e */ /* 0x000fe200030006ff */
[----:B------:R-:W-:Y:S01]  /*7140*/  FMUL.FTZ R12, R6, R40 ;  /* 0x00000028060c7220 */ /* 0x000fe20000410000 */
[----:B------:R-:W-:Y:S01]  /*7150*/  F2FP.F16.E4M3.UNPACK_B R30, R15 ;  /* 0x0000000fff1e723e */ /* 0x000fe200020006ff */
[----:B------:R-:W-:Y:S01]  /*7160*/  FMUL.FTZ R45, R8, R41 ;  /* 0x00000029082d7220 */ /* 0x000fe20000410000 */
[----:B------:R-:W-:Y:S01]  /*7170*/  F2FP.F16.E4M3.UNPACK_B R36, R15.H1 ;  /* 0x0000000fff24723e */ /* 0x000fe200030006ff */
[----:B------:R-:W-:Y:S01]  /*7180*/  FMUL.FTZ R15, R6, R13 ;  /* 0x0000000d060f7220 */ /* 0x000fe20000410000 */
[----:B------:R-:W-:Y:S01]  /*7190*/  F2FP.F16.E4M3.UNPACK_B R33, R33.H1 ;  /* 0x00000021ff21723e */ /* 0x000fe200030006ff */
[----:B------:R-:W-:Y:S01]  /*71a0*/  FFMA.FTZ R6, R9, R13, -R12 ;  /* 0x0000000d09067223 */ /* 0x000fe2000001080c */
[----:B------:R-:W-:-:S02]  /*71b0*/  HADD2.F32 R13, -RZ, R25.H0_H0 ;  /* 0x20000019ff0d7230 */ /* 0x000fc40000004100 */
[----:B------:R-:W-:Y:S01]  /*71c0*/  FFMA.FTZ R9, R9, R40, R15 ;  /* 0x0000002809097223 */ /* 0x000fe2000001000f */
[----:B------:R-:W-:Y:S01]  /*71d0*/  HADD2.F32 R15, -RZ, R11.H1_H1 ;  /* 0x3000000bff0f7230 */ /* 0x000fe20000004100 */
[-C--:B------:R-:W-:Y:S01]  /*71e0*/  F2FP.F16.E4M3.UNPACK_B R7, R14.reuse ;  /* 0x0000000eff07723e */ /* 0x080fe200020006ff */
[--C-:B------:R-:W-:Y:S01]  /*71f0*/  HADD2.F32 R11, -RZ, R26.reuse.H0_H0 ;  /* 0x2000001aff0b7230 */ /* 0x100fe20000004100 */
[----:B------:R-:W-:Y:S01]  /*7200*/  F2FP.F16.E4M3.UNPACK_B R14, R14.H1 ;  /* 0x0000000eff0e723e */ /* 0x000fe200030006ff */
[--C-:B------:R-:W-:Y:S02]  /*7210*/  HADD2.F32 R12, -RZ, R33.reuse.H0_H0 ;  /* 0x20000021ff0c7230 */ /* 0x100fe40000004100 */
[----:B------:R-:W-:Y:S01]  /*7220*/  FMUL.FTZ R8, R8, R15 ;  /* 0x0000000f08087220 */ /* 0x000fe20000410000 */
[----:B------:R-:W-:Y:S02]  /*7230*/  HADD2.F32 R33, -RZ, R33.H1_H1 ;  /* 0x30000021ff217230 */ /* 0x000fe40000004100 */
[----:B------:R-:W-:Y:S01]  /*7240*/  FMUL.FTZ R40, R11, R38 ;  /* 0x000000260b287220 */ /* 0x000fe20000410000 */
[----:B------:R-:W-:-:S02]  /*7250*/  HADD2.F32 R26, -RZ, R26.H1_H1 ;  /* 0x3000001aff1a7230 */ /* 0x000fc40000004100 */
[-C--:B------:R-:W-:Y:S01]  /*7260*/  FMUL.FTZ R47, R11, R12.reuse ;  /* 0x0000000c0b2f7220 */ /* 0x080fe20000410000 */
[C---:B------:R-:W-:Y:S01]  /*7270*/  FFMA.FTZ R8, R24.reuse, R41, R8 ;  /* 0x0000002918087223 */ /* 0x040fe20000010008 */
[C---:B------:R-:W-:Y:S01]  /*7280*/  FFMA.FTZ R12, R13.reuse, R12, -R40 ;  /* 0x0000000c0d0c7223 */ /* 0x040fe20000010828 */
[----:B------:R-:W-:Y:S01]  /*7290*/  F2FP.F16.E4M3.UNPACK_B R41, R43 ;  /* 0x0000002bff29723e */ /* 0x000fe200020006ff */
[----:B------:R-:W-:Y:S01]  /*72a0*/  FFMA.FTZ R13, R13, R38, R47 ;  /* 0x000000260d0d7223 */ /* 0x000fe2000001002f */
[----:B------:R-:W-:Y:S01]  /*72b0*/  F2FP.F16.E4M3.UNPACK_B R38, R37 ;  /* 0x00000025ff26723e */ /* 0x000fe200020006ff */
[----:B------:R-:W-:Y:S01]  /*72c0*/  FFMA.FTZ R11, R24, R15, -R45 ;  /* 0x0000000f180b7223 */ /* 0x000fe2000001082d */
[----:B------:R-:W-:Y:S02]  /*72d0*/  HADD2.F32 R40, -RZ, R39.H1_H1 ;  /* 0x30000027ff287230 */ /* 0x000fe40000004100 */
[----:B------:R-:W-:Y:S01]  /*72e0*/  FMUL.FTZ R45, R26, R33 ;  /* 0x000000211a2d7220 */ /* 0x000fe20000410000 */
[----:B------:R-:W-:Y:S01]  /*72f0*/  HADD2.F32 R42, -RZ, R41.H0_H0 ;  /* 0x20000029ff2a7230 */ /* 0x000fe20000004100 */
[----:B------:R-:W-:Y:S01]  /*7300*/  F2FP.F16.E4M3.UNPACK_B R43, R43.H1 ;  /* 0x0000002bff2b723e */ /* 0x000fe200030006ff */
[----:B------:R-:W-:-:S02]  /*7310*/  HADD2.F32 R15, -RZ, R30.H0_H0 ;  /* 0x2000001eff0f7230 */ /* 0x000fc40000004100 */
[----:B------:R-:W-:Y:S01]  /*7320*/  FMUL.FTZ R44, R26, R40 ;  /* 0x000000281a2c7220 */ /* 0x000fe20000410000 */
[--C-:B------:R-:W-:Y:S01]  /*7330*/  HADD2.F32 R39, -RZ, R38.reuse.H0_H0 ;  /* 0x20000026ff277230 */ /* 0x100fe20000004100 */
[----:B------:R-:W-:Y:S01]  /*7340*/  F2FP.F16.E4M3.UNPACK_B R4, R10 ;  /* 0x0000000aff04723e */ /* 0x000fe200020006ff */
[----:B------:R-:W-:Y:S02]  /*7350*/  HADD2.F32 R25, -RZ, R25.H1_H1 ;  /* 0x30000019ff197230 */ /* 0x000fe40000004100 */
[C---:B------:R-:W-:Y:S01]  /*7360*/  FMUL.FTZ R47, R15.reuse, R42 ;  /* 0x0000002a0f2f7220 */ /* 0x040fe20000410000 */
[----:B------:R-:W-:Y:S02]  /*7370*/  HADD2.F32 R24, -RZ, R29.H0_H0 ;  /* 0x2000001dff187230 */ /* 0x000fe40000004100 */
[----:B------:R-:W-:Y:S01]  /*7380*/  FMUL.FTZ R49, R15, R39 ;  /* 0x000000270f317220 */ /* 0x000fe20000410000 */
[----:B------:R-:W-:Y:S02]  /*7390*/  HADD2.F32 R41, -RZ, R41.H1_H1 ;  /* 0x30000029ff297230 */ /* 0x000fe40000004100 */
[C---:B------:R-:W-:Y:S01]  /*73a0*/  FFMA.FTZ R15, R25.reuse, R33, -R44 ;  /* 0x00000021190f7223 */ /* 0x040fe2000001082c */
[----:B------:R-:W-:Y:S01]  /*73b0*/  FFMA.FTZ R26, R25, R40, R45 ;  /* 0x00000028191a7223 */ /* 0x000fe2000001002d */
[----:B------:R-:W-:Y:S01]  /*73c0*/  FFMA.FTZ R25, R24, R39, -R47 ;  /* 0x0000002718197223 */ /* 0x000fe2000001082f */
[----:B------:R-:W-:-:S02]  /*73d0*/  HADD2.F32 R39, -RZ, R38.H1_H1 ;  /* 0x30000026ff277230 */ /* 0x000fc40000004100 */
[----:B------:R-:W-:Y:S01]  /*73e0*/  FFMA.FTZ R24, R24, R42, R49 ;  /* 0x0000002a18187223 */ /* 0x000fe20000010031 */
[----:B------:R-:W-:Y:S01]  /*73f0*/  F2FP.F16.E4M3.UNPACK_B R38, R37.H1 ;  /* 0x00000025ff26723e */ /* 0x000fe200030006ff */
[----:B------:R-:W-:Y:S01]  /*7400*/  HADD2.F32 R30, -RZ, R30.H1_H1 ;  /* 0x3000001eff1e7230 */ /* 0x000fe20000004100 */
[----:B------:R-:W-:Y:S01]  /*7410*/  F2FP.F16.E4M3.UNPACK_B R10, R10.H1 ;  /* 0x0000000aff0a723e */ /* 0x000fe200030006ff */
[----:B------:R-:W-:Y:S01]  /*7420*/  HADD2.F32 R42, -RZ, R43.H0_H0 ;  /* 0x2000002bff2a7230 */ /* 0x000fe20000004100 */
[----:B------:R-:W-:Y:S01]  /*7430*/  F2FP.SATFINITE.E4M3.F32.PACK_AB_MERGE_C R13, R26, R13, RZ ;  /* 0x0000000d1a0d723e */ /* 0x000fe200048070ff */
[----:B------:R-:W-:Y:S02]  /*7440*/  HADD2.F32 R37, -RZ, R36.H0_H0 ;  /* 0x20000024ff257230 */ /* 0x000fe40000004100 */
[C---:B------:R-:W-:Y:S01]  /*7450*/  FMUL.FTZ R44, R30.reuse, R41 ;  /* 0x000000291e2c7220 */ /* 0x040fe20000410000 */
[----:B------:R-:W-:Y:S02]  /*7460*/  HADD2.F32 R29, -RZ, R29.H1_H1 ;  /* 0x3000001dff1d7230 */ /* 0x000fe40000004100 */
[----:B------:R-:W-:Y:S01]  /*7470*/  FMUL.FTZ R46, R30, R39 ;  /* 0x000000271e2e7220 */ /* 0x000fe20000410000 */
[----:B------:R-:W-:-:S02]  /*7480*/  HADD2.F32 R40, -RZ, R38.H0_H0 ;  /* 0x20000026ff287230 */ /* 0x000fc40000004100 */
[----:B------:R-:W-:Y:S01]  /*7490*/  FMUL.FTZ R48, R37, R42 ;  /* 0x0000002a25307220 */ /* 0x000fe20000410000 */
[----:B------:R-:W-:Y:S02]  /*74a0*/  HADD2.F32 R33, -RZ, R32.H0_H0 ;  /* 0x20000020ff217230 */ /* 0x000fe40000004100 */
[C---:B------:R-:W-:Y:S01]  /*74b0*/  FFMA.FTZ R30, R29.reuse, R39, -R44 ;  /* 0x000000271d1e7223 */ /* 0x040fe2000001082c */
[----:B------:R-:W-:Y:S01]  /*74c0*/  FFMA.FTZ R29, R29, R41, R46 ;  /* 0x000000291d1d7223 */ /* 0x000fe2000001002e */
[----:B------:R-:W-:Y:S01]  /*74d0*/  FMUL.FTZ R37, R37, R40 ;  /* 0x0000002825257220 */ /* 0x000fe20000410000 */
[----:B------:R-:W-:Y:S01]  /*74e0*/  F2FP.F16.E4M3.UNPACK_B R41, R28.H1 ;  /* 0x0000001cff29723e */ /* 0x000fe200030006ff */
[C---:B------:R-:W-:Y:S01]  /*74f0*/  FFMA.FTZ R48, R33.reuse, R40, -R48 ;  /* 0x0000002821307223 */ /* 0x040fe20000010830 */
[----:B------:R-:W-:Y:S01]  /*7500*/  HADD2.F32 R40, -RZ, R38.H1_H1 ;  /* 0x30000026ff287230 */ /* 0x000fe20000004100 */
[----:B------:R-:W-:Y:S01]  /*7510*/  F2FP.F16.E4M3.UNPACK_B R38, R20.H1 ;  /* 0x00000014ff26723e */ /* 0x000fe200030006ff */
[----:B------:R-:W-:Y:S01]  /*7520*/  FFMA.FTZ R45, R33, R42, R37 ;  /* 0x0000002a212d7223 */ /* 0x000fe20000010025 */
[----:B------:R-:W-:Y:S01]  /*7530*/  HADD2.F32 R42, -RZ, R43.H1_H1 ;  /* 0x3000002bff2a7230 */ /* 0x000fe20000004100 */
[----:B------:R-:W-:Y:S01]  /*7540*/  F2FP.SATFINITE.E4M3.F32.PACK_AB_MERGE_C R9, R8, R9, R13 ;  /* 0x000000090809723e */ /* 0x000fe2000480700d */
[----:B------:R-:W-:-:S02]  /*7550*/  HADD2.F32 R37, -RZ, R36.H1_H1 ;  /* 0x30000024ff257230 */ /* 0x000fc40000004100 */
[----:B------:R-:W-:Y:S02]  /*7560*/  HADD2.F32 R43, -RZ, R41.H0_H0 ;  /* 0x20000029ff2b7230 */ /* 0x000fe40000004100 */
[----:B------:R-:W-:Y:S02]  /*7570*/  HADD2.F32 R36, -RZ, R35.H0_H0 ;  /* 0x20000023ff247230 */ /* 0x000fe40000004100 */
[C---:B------:R-:W-:Y:S01]  /*7580*/  FMUL.FTZ R44, R37.reuse, R42 ;  /* 0x0000002a252c7220 */ /* 0x040fe20000410000 */
[----:B------:R-:W-:Y:S02]  /*7590*/  HADD2.F32 R39, -RZ, R38.H0_H0 ;  /* 0x20000026ff277230 */ /* 0x000fe40000004100 */
[----:B------:R-:W-:Y:S01]  /*75a0*/  FMUL.FTZ R49, R37, R40 ;  /* 0x0000002825317220 */ /* 0x000fe20000410000 */
[----:B------:R-:W-:Y:S02]  /*75b0*/  HADD2.F32 R33, -RZ, R32.H1_H1 ;  /* 0x30000020ff217230 */ /* 0x000fe40000004100 */
[----:B------:R-:W-:Y:S01]  /*75c0*/  FMUL.FTZ R37, R36, R43 ;  /* 0x0000002b24257220 */ /* 0x000fe20000410000 */
[----:B------:R-:W-:-:S02]  /*75d0*/  HADD2.F32 R32, -RZ, R31.H0_H0 ;  /* 0x2000001fff207230 */ /* 0x000fc40000004100 */
[----:B------:R-:W-:Y:S01]  /*75e0*/  FMUL.FTZ R36, R36, R39 ;  /* 0x0000002724247220 */ /* 0x000fe20000410000 */
[----:B------:R-:W-:Y:S02]  /*75f0*/  HADD2.F32 R35, -RZ, R35.H1_H1 ;  /* 0x30000023ff237230 */ /* 0x000fe40000004100 */
[C---:B------:R-:W-:Y:S01]  /*7600*/  FFMA.FTZ R47, R33.reuse, R40, -R44 ;  /* 0x00000028212f7223 */ /* 0x040fe2000001082c */
[----:B------:R-:W-:Y:S02]  /*7610*/  HADD2.F32 R38, -RZ, R38.H1_H1 ;  /* 0x30000026ff267230 */ /* 0x000fe40000004100 */
[C---:B------:R-:W-:Y:S01]  /*7620*/  FFMA.FTZ R43, R32.reuse, R43, R36 ;  /* 0x0000002b202b7223 */ /* 0x040fe20000010024 */
[----:B------:R-:W-:Y:S02]  /*7630*/  HADD2.F32 R36, -RZ, R41.H1_H1 ;  /* 0x30000029ff247230 */ /* 0x000fe40000004100 */
[----:B------:R-:W-:Y:S01]  /*7640*/  FFMA.FTZ R39, R32, R39, -R37 ;  /* 0x0000002720277223 */ /* 0x000fe20000010825 */
[----:B------:R-:W-:Y:S01]  /*7650*/  FFMA.FTZ R50, R33, R42, R49 ;  /* 0x0000002a21327223 */ /* 0x000fe20000010031 */
[----:B------:R-:W-:Y:S01]  /*7660*/  HADD2.F32 R31, -RZ, R31.H1_H1 ;  /* 0x3000001fff1f7230 */ /* 0x000fe20000004100 */
[----:B------:R-:W-:Y:S01]  /*7670*/  F2FP.F16.E4M3.UNPACK_B R32, R20 ;  /* 0x00000014ff20723e */ /* 0x000fe200020006ff */
[C---:B------:R-:W-:Y:S01]  /*7680*/  FMUL.FTZ R20, R35.reuse, R36 ;  /* 0x0000002423147220 */ /* 0x040fe20000410000 */
[----:B------:R-:W-:Y:S01]  /*7690*/  F2FP.F16.E4M3.UNPACK_B R33, R28 ;  /* 0x0000001cff21723e */ /* 0x000fe200020006ff */
[----:B------:R-:W-:Y:S01]  /*76a0*/  FMUL.FTZ R37, R35, R38 ;  /* 0x0000002623257220 */ /* 0x000fe20000410000 */
[----:B------:R-:W-:-:S02]  /*76b0*/  HADD2.F32 R28, -RZ, R27.H0_H0 ;  /* 0x2000001bff1c7230 */ /* 0x000fc40000004100 */
[C---:B------:R-:W-:Y:S01]  /*76c0*/  FFMA.FTZ R40, R31.reuse, R38, -R20 ;  /* 0x000000261f287223 */ /* 0x040fe20000010814 */
[----:B------:R-:W-:Y:S02]  /*76d0*/  HADD2.F32 R20, -RZ, R21.H0_H0 ;  /* 0x20000015ff147230 */ /* 0x000fe40000004100 */
[----:B------:R-:W-:Y:S01]  /*76e0*/  FFMA.FTZ R42, R31, R36, R37 ;  /* 0x000000241f2a7223 */ /* 0x000fe20000010025 */
[--C-:B------:R-:W-:Y:S01]  /*76f0*/  HADD2.F32 R35, -RZ, R33.reuse.H0_H0 ;  /* 0x20000021ff237230 */ /* 0x100fe20000004100 */
[----:B------:R-:W-:Y:S01]  /*7700*/  F2FP.SATFINITE.E4M3.F32.PACK_AB_MERGE_C R45, R50, R45, RZ ;  /* 0x0000002d322d723e */ /* 0x000fe200048070ff */
[----:B------:R-:W-:Y:S02]  /*7710*/  HADD2.F32 R31, -RZ, R32.H0_H0 ;  /* 0x20000020ff1f7230 */ /* 0x000fe40000004100 */
[----:B------:R-:W-:Y:S02]  /*7720*/  HADD2.F32 R36, -RZ, R33.H1_H1 ;  /* 0x30000021ff247230 */ /* 0x000fe40000004100 */
[----:B------:R-:W-:Y:S01]  /*7730*/  FMUL.FTZ R37, R28, R35 ;  /* 0x000000231c257220 */ /* 0x000fe20000410000 */
[----:B------:R-:W-:-:S02]  /*7740*/  HADD2.F32 R27, -RZ, R27.H1_H1 ;  /* 0x3000001bff1b7230 */ /* 0x000fc40000004100 */
[-C--:B------:R-:W-:Y:S01]  /*7750*/  FMUL.FTZ R33, R28, R31.reuse ;  /* 0x0000001f1c217220 */ /* 0x080fe20000410000 */
[----:B------:R-:W-:Y:S02]  /*7760*/  HADD2.F32 R32, -RZ, R32.H1_H1 ;  /* 0x30000020ff207230 */ /* 0x000fe40000004100 */
[C---:B------:R-:W-:Y:S01]  /*7770*/  FFMA.FTZ R37, R20.reuse, R31, -R37 ;  /* 0x0000001f14257223 */ /* 0x040fe20000010825 */
[----:B------:R-:W-:Y:S01]  /*7780*/  HADD2.F32 R21, -RZ, R21.H1_H1 ;  /* 0x30000015ff157230 */ /* 0x000fe20000004100 */
[----:B------:R-:W-:Y:S01]  /*7790*/  F2FP.F16.E4M3.UNPACK_B R28, R5.H1 ;  /* 0x00000005ff1c723e */ /* 0x000fe200030006ff */
[C---:B------:R-:W-:Y:S01]  /*77a0*/  FMUL.FTZ R38, R27.reuse, R36 ;  /* 0x000000241b267220 */ /* 0x040fe20000410000 */
[----:B------:R-:W-:Y:S01]  /*77b0*/  FFMA.FTZ R35, R20, R35, R33 ;  /* 0x0000002314237223 */ /* 0x000fe20000010021 */
[-C--:B------:R-:W-:Y:S01]  /*77c0*/  F2FP.F16.E4M3.UNPACK_B R20, R3.reuse.H1 ;  /* 0x00000003ff14723e */ /* 0x080fe200030006ff */
[-C--:B------:R-:W-:Y:S01]  /*77d0*/  FMUL.FTZ R31, R27, R32.reuse ;  /* 0x000000201b1f7220 */ /* 0x080fe20000410000 */
[----:B------:R-:W-:Y:S01]  /*77e0*/  FFMA.FTZ R38, R21, R32, -R38 ;  /* 0x0000002015267223 */ /* 0x000fe20000010826 */
[----:B------:R-:W-:Y:S01]  /*77f0*/  HADD2.F32 R32, -RZ, R28.H0_H0 ;  /* 0x2000001cff207230 */ /* 0x000fe20000004100 */
[----:B------:R-:W-:Y:S01]  /*7800*/  F2FP.F16.E4M3.UNPACK_B R3, R3 ;  /* 0x00000003ff03723e */ /* 0x000fe200020006ff */
[----:B------:R-:W-:-:S02]  /*7810*/  HADD2.F32 R27, -RZ, R14.H0_H0 ;  /* 0x2000000eff1b7230 */ /* 0x000fc40000004100 */
[----:B------:R-:W-:Y:S01]  /*7820*/  FFMA.FTZ R36, R21, R36, R31 ;  /* 0x0000002415247223 */ /* 0x000fe2000001001f */
[--C-:B------:R-:W-:Y:S01]  /*7830*/  HADD2.F32 R21, -RZ, R20.reuse.H0_H0 ;  /* 0x20000014ff157230 */ /* 0x100fe20000004100 */
[----:B------:R-:W-:Y:S01]  /*7840*/  F2FP.SATFINITE.E4M3.F32.PACK_AB_MERGE_C R42, R42, R43, RZ ;  /* 0x0000002b2a2a723e */ /* 0x000fe200048070ff */
[----:B------:R-:W-:Y:S02]  /*7850*/  HADD2.F32 R31, -RZ, R20.H1_H1 ;  /* 0x30000014ff1f7230 */ /* 0x000fe40000004100 */
[C---:B------:R-:W-:Y:S01]  /*7860*/  FMUL.FTZ R41, R27.reuse, R32 ;  /* 0x000000201b297220 */ /* 0x040fe20000410000 */
[----:B------:R-:W-:Y:S02]  /*7870*/  HADD2.F32 R20, -RZ, R10.H0_H0 ;  /* 0x2000000aff147230 */ /* 0x000fe40000004100 */
[----:B------:R-:W-:Y:S01]  /*7880*/  FMUL.FTZ R27, R27, R21 ;  /* 0x000000151b1b7220 */ /* 0x000fe20000410000 */
[----:B------:R-:W-:Y:S01]  /*7890*/  HADD2.F32 R33, -RZ, R28.H1_H1 ;  /* 0x3000001cff217230 */ /* 0x000fe20000004100 */
[----:B------:R-:W-:Y:S01]  /*78a0*/  F2FP.SATFINITE.E4M3.F32.PACK_AB_MERGE_C R8, R36, R35, R42 ;  /* 0x000000232408723e */ /* 0x000fe2000480702a */
[----:B------:R-:W-:-:S02]  /*78b0*/  HADD2.F32 R14, -RZ, R14.H1_H1 ;  /* 0x3000000eff0e7230 */ /* 0x000fc40000004100 */
[C---:B------:R-:W-:Y:S01]  /*78c0*/  FFMA.FTZ R41, R20.reuse, R21, -R41 ;  /* 0x0000001514297223 */ /* 0x040fe20000010829 */
[----:B------:R-:W-:Y:S01]  /*78d0*/  FFMA.FTZ R27, R20, R32, R27 ;  /* 0x00000020141b7223 */ /* 0x000fe2000001001b */
[----:B------:R-:W-:Y:S01]  /*78e0*/  HADD2.F32 R10, -RZ, R10.H1_H1 ;  /* 0x3000000aff0a7230 */ /* 0x000fe20000004100 */
[----:B------:R-:W-:Y:S01]  /*78f0*/  F2FP.F16.E4M3.UNPACK_B R20, R5 ;  /* 0x00000005ff14723e */ /* 0x000fe200020006ff */
[C---:B------:R-:W-:Y:S01]  /*7900*/  FMUL.FTZ R21, R14.reuse, R33 ;  /* 0x000000210e157220 */ /* 0x040fe20000410000 */
[-C--:B------:R-:W-:Y:S01]  /*7910*/  FMUL.FTZ R14, R14, R31.reuse ;  /* 0x0000001f0e0e7220 */ /* 0x080fe20000410000 */
[----:B------:R-:W-:Y:S02]  /*7920*/  HADD2.F32 R5, -RZ, R7.H0_H0 ;  /* 0x20000007ff057230 */ /* 0x000fe40000004100 */
[C---:B------:R-:W-:Y:S01]  /*7930*/  FFMA.FTZ R44, R10.reuse, R31, -R21 ;  /* 0x0000001f0a2c7223 */ /* 0x040fe20000010815 */
[----:B------:R-:W-:Y:S01]  /*7940*/  FFMA.FTZ R46, R10, R33, R14 ;  /* 0x000000210a2e7223 */ /* 0x000fe2000001000e */
[----:B------:R-:W-:-:S02]  /*7950*/  HADD2.F32 R28, -RZ, R20.H0_H0 ;  /* 0x20000014ff1c7230 */ /* 0x000fc40000004100 */
[----:B------:R-:W-:Y:S01]  /*7960*/  HADD2.F32 R10, -RZ, R3.H0_H0 ;  /* 0x20000003ff0a7230 */ /* 0x000fe20000004100 */
[----:B------:R-:W-:Y:S01]  /*7970*/  F2FP.SATFINITE.E4M3.F32.PACK_AB_MERGE_C R41, R44, R41, RZ ;  /* 0x000000292c29723e */ /* 0x000fe200048070ff */
[----:B------:R-:W-:Y:S02]  /*7980*/  HADD2.F32 R20, -RZ, R20.H1_H1 ;  /* 0x30000014ff147230 */ /* 0x000fe40000004100 */
[C---:B------:R-:W-:Y:S01]  /*7990*/  FMUL.FTZ R32, R5.reuse, R28 ;  /* 0x0000001c05207220 */ /* 0x040fe20000410000 */
[----:B------:R-:W-:Y:S02]  /*79a0*/  HADD2.F32 R7, -RZ, R7.H1_H1 ;  /* 0x30000007ff077230 */ /* 0x000fe40000004100 */
[----:B------:R-:W-:Y:S01]  /*79b0*/  FMUL.FTZ R5, R5, R10 ;  /* 0x0000000a05057220 */ /* 0x000fe20000410000 */
[----:B------:R-:W-:Y:S01]  /*79c0*/  HADD2.F32 R14, -RZ, R3.H1_H1 ;  /* 0x30000003ff0e7230 */ /* 0x000fe20000004100 */
[----:B------:R-:W-:Y:S01]  /*79d0*/  F2FP.SATFINITE.E4M3.F32.PACK_AB_MERGE_C R27, R46, R27, RZ ;  /* 0x0000001b2e1b723e */ /* 0x000fe200048070ff */
[----:B------:R-:W-:-:S02]  /*79e0*/  HADD2.F32 R3, -RZ, R4.H0_H0 ;  /* 0x20000004ff037230 */ /* 0x000fc40000004100 */
[C---:B------:R-:W-:Y:S01]  /*79f0*/  FMUL.FTZ R21, R7.reuse, R20 ;  /* 0x0000001407157220 */ /* 0x040fe20000410000 */
[----:B------:R-:W-:Y:S02]  /*7a00*/  HADD2.F32 R4, -RZ, R4.H1_H1 ;  /* 0x30000004ff047230 */ /* 0x000fe40000004100 */
[----:B------:R-:W-:Y:S01]  /*7a10*/  FMUL.FTZ R7, R7, R14 ;  /* 0x0000000e07077220 */ /* 0x000fe20000410000 */
        /* <DEDUP_REMOVED lines=10> */
[----:B------:R-:W-:Y:S02]  /*7ac0*/  F2FP.SATFINITE.E4M3.F32.PACK_AB_MERGE_C R6, R21, R32, R41 ;  /* 0x000000201506723e */ /* 0x000fe40004807029 */
[----:B------:R-:W-:-:S02]  /*7ad0*/  F2FP.SATFINITE.E4M3.F32.PACK_AB_MERGE_C R11, R29, R24, R45 ;  /* 0x000000181d0b723e */ /* 0x000fc4000480702d */
[----:B------:R-:W-:Y:S01]  /*7ae0*/  F2FP.SATFINITE.E4M3.F32.PACK_AB_MERGE_C R10, R3, R10, R27 ;  /* 0x0000000a030a723e */ /* 0x000fe2000480701b */
[----:B------:R1:W-:Y:S04]  /*7af0*/  STS.128 [R51+0xb000], R4 ;  /* 0x00b0000433007388 */ /* 0x0003e80000000c00 */
[----:B------:R1:W-:Y:S02]  /*7b00*/  STS.128 [R0+0xb000], R8 ;  /* 0x00b0000800007388 */ /* 0x0003e40000000c00 */
.L_x_346:
[----:B------:R-:W-:Y:S05]  /*7b10*/  BSYNC B0 ;  /* 0x0000000000007941 */ /* 0x000fea0003800000 */
.L_x_336:
[----:B------:R-:W-:Y:S01]  /*7b20*/  @!PT LDS RZ, [RZ] ;  /* 0x00000000fffff984 */ /* 0x000fe20000000800 */
[----:B------:R-:W-:Y:S01]  /*7b30*/  @!PT LDS RZ, [RZ] ;  /* 0x00000000fffff984 */ /* 0x000fe20000000800 */
[----:B------:R-:W-:Y:S01]  /*7b40*/  @!PT LDS RZ, [RZ] ;  /* 0x00000000fffff984 */ /* 0x000fe20000000800 */
[----:B------:R-:W-:Y:S01]  /*7b50*/  @!PT LDS RZ, [RZ] ;  /* 0x00000000fffff984 */ /* 0x000fe20000000800 */
[----:B------:R3:W-:Y:S06]  /*7b60*/  MEMBAR.ALL.CTA ;  /* 0x0000000000007992 */ /* 0x0007ec0000008000 */
[----:B---3--:R-:W3:Y:S01]  /*7b70*/  FENCE.VIEW.ASYNC.S ;  /* 0x00000000000073c6 */ /* 0x008ee20000000000 */
[----:B------:R-:W-:Y:S05]  /*7b80*/  WARPSYNC.ALL ;  /* 0x0000000000007948 */ /* 0x000fea0003800000 */
[----:B---3--:R-:W-:Y:S06]  /*7b90*/  BAR.SYNC.DEFER_BLOCKING 0xd, 0x180 ;  /* 0x0346000000007b1d */ /* 0x008fec0000010000 */
.L_x_333:
[----:B-12---:R-:W-:-:S05]  /*7ba0*/  IMAD.U32 R0, RZ, RZ, UR36 ;  /* 0x00000024ff007e24 */ /* 0x006fca000f8e00ff */
[----:B------:R-:W-:-:S13]  /*7bb0*/  ISETP.NE.AND P0, PT, R0, 0x3, PT ;  /* 0x000000030000780c */ /* 0x000fda0003f05270 */
[----:B------:R-:W-:Y:S05]  /*7bc0*/  @!P0 BRA `(.L_x_355) ;  /* 0x0000000000048947 */ /* 0x000fea0003800000 */
[----:B------:R-:W-:Y:S01]  /*7bd0*/  BPT.TRAP 0x1 ;  /* 0x000000040000795c */ /* 0x000fe20000300000 */
.L_x_355:
[----:B------:R-:W2:Y:S01]  /*7be0*/  LDL R0, [R1] ;  /* 0x0000000001007983 */ /* 0x000ea20000100800 */
[----:B0-----:R-:W-:Y:S01]  /*7bf0*/  IMAD R3, R157, 0x8, R16 ;  /* 0x000000089d037824 */ /* 0x001fe200078e0210 */
[----:B--2--5:R-:W-:-:S04]  /*7c00*/  SHF.L.U32 R6, R0, 0x1f, RZ ;  /* 0x0000001f00067819 */ /* 0x024fc800000006ff */
[----:B------:R0:W1:Y:S01]  /*7c10*/  SYNCS.PHASECHK.TRANS64.TRYWAIT P1, [R3+URZ+0x13230], R6 ;  /* 0x01323006030075a7 */ /* 0x000062000802017f */
[----:B------:R-:W-:Y:S05]  /*7c20*/  @!P0 BRA `(.L_x_356) ;  /* 0x0000000000048947 */ /* 0x000fea0003800000 */
[----:B------:R-:W-:Y:S01]  /*7c30*/  BPT.TRAP 0x1 ;  /* 0x000000040000795c */ /* 0x000fe20000300000 */
.L_x_356:
[----:B------:R-:W-:Y:S01]  /*7c40*/  VIADD R0, R16, 0xe000 ;  /* 0x0000e00010007836 */ /* 0x000fe20000000000 */
[----:B------:R-:W-:Y:S01]  /*7c50*/  LOP3.LUT R4, R34, 0x10000, RZ, 0xfc, !PT ;  /* 0x0001000022047812 */ /* 0x000fe200078efcff */
[----:B------:R-:W-:-:S03]  /*7c60*/  IMAD.MOV.U32 R5, RZ, RZ, -0x7fffffe0 ;  /* 0x80000020ff057424 */ /* 0x000fc600078e00ff */
[----:B------:R-:W-:-:S04]  /*7c70*/  SHF.R.U32.HI R0, RZ, 0x4, R0 ;  /* 0x00000004ff007819 */ /* 0x000fc80000011600 */
[----:B------:R-:W-:-:S04]  /*7c80*/  LOP3.LUT R0, R0, 0x3fff, RZ, 0xc0, !PT ;  /* 0x00003fff00007812 */ /* 0x000fc800078ec0ff */
[----:B------:R-:W-:-:S05]  /*7c90*/  LOP3.LUT R0, R0, 0x10000, RZ, 0xfc, !PT ;  /* 0x0001000000007812 */ /* 0x000fca00078efcff */
[----:B------:R2:W-:Y:S01]  /*7ca0*/  STL [R1+0x10], R0 ;  /* 0x0000100001007387 */ /* 0x0005e20000100800 */
[----:B-1----:R-:W-:Y:S05]  /*7cb0*/  @P1 BRA `(.L_x_357) ;  /* 0x0000000000081947 */ /* 0x002fea0003800000 */
[----:B------:R-:W1:Y:S02]  /*7cc0*/  SYNCS.PHASECHK.TRANS64.TRYWAIT P1, [R3+URZ+0x13230], R6 ;  /* 0x01323006030075a7 */ /* 0x000e64000802017f */
[----:B-1----:R-:W-:Y:S05]  /*7cd0*/  @!P1 BRA `(.L_x_358) ;  /* 0x000000c800d89947 */ /* 0x002fea0003800000 */
.L_x_357:
[----:B--2---:R-:W2:Y:S01]  /*7ce0*/  LDL R0, [R1+0x10] ;  /* 0x0000100001007983 */ /* 0x004ea20000100800 */
[----:B------:R-:W-:Y:S01]  /*7cf0*/  IMAD.MOV.U32 R9, RZ, RZ, -0x7fffffe0 ;  /* 0x80000020ff097424 */ /* 0x000fe200078e00ff */
[----:B------:R-:W-:Y:S05]  /*7d00*/  WARPSYNC.ALL ;  /* 0x0000000000007948 */ /* 0x000fea0003800000 */
[C---:B------:R-:W-:Y:S02]  /*7d10*/  R2UR UR4, R4.reuse ;  /* 0x00000000040472ca */ /* 0x040fe400000e0000 */
[----:B------:R-:W-:Y:S02]  /*7d20*/  R2UR UR5, R5 ;  /* 0x00000000050572ca */ /* 0x000fe400000e0000 */
[----:B------:R-:W-:Y:S01]  /*7d30*/  R2UR UR7, R9 ;  /* 0x00000000090772ca */ /* 0x000fe200000e0000 */
[----:B------:R-:W-:Y:S01]  /*7d40*/  WARPGROUP.ARRIVE ;  /* 0x00000000000079c5 */ /* 0x000fe20000000000 */
[----:B------:R-:W-:Y:S01]  /*7d50*/  IMAD.MOV.U32 R7, RZ, RZ, -0x7fffffe0 ;  /* 0x80000020ff077424 */ /* 0x000fe200078e00ff */
[----:B------:R-:W-:Y:S01]  /*7d60*/  P2R R14, PR, RZ, 0x1 ;  /* 0x00000001ff0e7803 */ /* 0x000fe20000000000 */
[----:B------:R-:W-:Y:S01]  /*7d70*/  IMAD.MOV.U32 R11, RZ, RZ, -0x7fffffe0 ;  /* 0x80000020ff0b7424 */ /* 0x000fe200078e00ff */
[----:B------:R-:W-:-:S02]  /*7d80*/  R2UR UR8, R4 ;  /* 0x00000000040872ca */ /* 0x000fc400000e0000 */
[----:B------:R-:W-:Y:S02]  /*7d90*/  R2UR UR9, R5 ;  /* 0x00000000050972ca */ /* 0x000fe400000e0000 */
[----:B------:R-:W-:Y:S01]  /*7da0*/  R2UR UR11, R11 ;  /* 0x000000000b0b72ca */ /* 0x000fe200000e0000 */
[----:B------:R-:W-:Y:S01]  /*7db0*/  IMAD.MOV.U32 R13, RZ, RZ, -0x7fffffe0 ;  /* 0x80000020ff0d7424 */ /* 0x000fe200078e00ff */
[----:B------:R-:W-:Y:S02]  /*7dc0*/  R2UR UR12, R4 ;  /* 0x00000000040c72ca */ /* 0x000fe400000e0000 */
[----:B------:R-:W-:Y:S02]  /*7dd0*/  R2UR UR13, R5 ;  /* 0x00000000050d72ca */ /* 0x000fe400000e0000 */
[----:B------:R-:W-:Y:S01]  /*7de0*/  R2UR UR15, R13 ;  /* 0x000000000d0f72ca */ /* 0x000fe200000e0000 */
[----:B--2---:R-:W-:Y:S02]  /*7df0*/  IMAD R8, R157, 0x280, R0 ;  /* 0x000002809d087824 */ /* 0x004fe400078e0200 */
[----:B------:R-:W2:Y:S01]  /*7e00*/  LDL R0, [R1+0x50] ;  /* 0x0000500001007983 */ /* 0x000ea20000100800 */
[----:B------:R-:W-:Y:S01]  /*7e10*/  IMAD.MOV.U32 R21, RZ, RZ, -0x7fffffe0 ;  /* 0x80000020ff157424 */ /* 0x000fe200078e00ff */
[----:B------:R-:W-:Y:S01]  /*7e20*/  BSSY B0, `(.L_x_359) ;  /* 0x00004cd000007945 */ /* 0x000fe20003800000 */
[C---:B------:R-:W-:Y:S01]  /*7e30*/  R2UR UR6, R8.reuse ;  /* 0x00000000080672ca */ /* 0x040fe200000e0000 */
[C---:B01----:R-:W-:Y:S01]  /*7e40*/  VIADD R6, R8.reuse, 0x80 ;  /* 0x0000008008067836 */ /* 0x043fe20000000000 */
[----:B------:R-:W0:Y:S01]  /*7e50*/  S2R R106, SR_TID.X ;  /* 0x00000000006a7919 */ /* 0x000e220000002100 */
[C---:B------:R-:W-:Y:S01]  /*7e60*/  VIADD R10, R8.reuse, 0x180 ;  /* 0x00000180080a7836 */ /* 0x040fe20000000000 */
[----:B------:R-:W-:Y:S01]  /*7e70*/  R2UR UR19, R21 ;  /* 0x00000000151372ca */ /* 0x000fe200000e0000 */
[----:B------:R-:W-:-:S02]  /*7e80*/  VIADD R12, R8, 0x200 ;  /* 0x00000200080c7836 */ /* 0x000fc40000000000 */
[----:B------:R-:W-:Y:S01]  /*7e90*/  VIADD R20, R8, 0x2 ;  /* 0x0000000208147836 */ /* 0x000fe20000000000 */
[----:B------:R-:W-:Y:S01]  /*7ea0*/  R2UR UR10, R10 ;  /* 0x000000000a0a72ca */ /* 0x000fe200000e0000 */
[----:B------:R-:W-:Y:S01]  /*7eb0*/  VIADD R10, R8, 0x82 ;  /* 0x00000082080a7836 */ /* 0x000fe20000000000 */
[----:B------:R-:W-:Y:S01]  /*7ec0*/  R2UR UR14, R12 ;  /* 0x000000000c0e72ca */ /* 0x000fe200000e0000 */
[----:B------:R-:W-:Y:S01]  /*7ed0*/  IMAD.MOV.U32 R11, RZ, RZ, -0x7fffffe0 ;  /* 0x80000020ff0b7424 */ /* 0x000fe200078e00ff */
[----:B------:R-:W-:Y:S01]  /*7ee0*/  R2UR UR18, R20 ;  /* 0x00000000141272ca */ /* 0x000fe200000e0000 */
[----:B------:R-:W-:Y:S01]  /*7ef0*/  QGMMA.64x32x32.F32.E4M3.E4M3 R88, gdesc[UR4], RZ, !UPT, gsb0 ;  /* 0x00600000045879f3 */ /* 0x000fe2000c0008ff */
[----:B------:R-:W-:Y:S02]  /*7f00*/  R2UR UR4, R4 ;  /* 0x00000000040472ca */ /* 0x000fe400000e0000 */
[----:B------:R-:W-:Y:S02]  /*7f10*/  R2UR UR5, R5 ;  /* 0x00000000050572ca */ /* 0x000fe400000e0000 */
[----:B------:R-:W-:Y:S01]  /*7f20*/  R2UR UR6, R6 ;  /* 0x00000000060672ca */ /* 0x000fe200000e0000 */
[----:B------:R-:W-:Y:S01]  /*7f30*/  VIADD R6, R8, 0x100 ;  /* 0x0000010008067836 */ /* 0x000fe20000000000 */
[----:B------:R-:W-:Y:S01]  /*7f40*/  R2UR UR7, R7 ;  /* 0x00000000070772ca */ /* 0x000fe200000e0000 */
[----:B------:R-:W-:Y:S01]  /*7f50*/  IMAD.MOV.U32 R7, RZ, RZ, -0x7fffffe0 ;  /* 0x80000020ff077424 */ /* 0x000fe200078e00ff */
[----:B0-----:R-:W-:Y:S01]  /*7f60*/  LOP3.LUT R106, R106, 0x7f, RZ, 0xc0, !PT ;  /* 0x0000007f6a6a7812 */ /* 0x001fe200078ec0ff */
[----:B------:R-:W-:-:S02]  /*7f70*/  WARPGROUP.DEPBAR.LE gsb0, 0x0 ;  /* 0x00008000000079c5 */ /* 0x000fc40000010000 */
[----:B------:R-:W-:-:S08]  /*7f80*/  WARPGROUP.ARRIVE ;  /* 0x00000000000079c5 */ /* 0x000fd00000000000 */
[----:B------:R-:W-:Y:S01]  /*7f90*/  QGMMA.64x32x32.F32.E4M3.E4M3 R72, gdesc[UR4], RZ, !UPT, gsb0 ;  /* 0x00600000044879f3 */ /* 0x000fe2000c0008ff */
[----:B------:R-:W-:Y:S01]  /*7fa0*/  R2UR UR6, R6 ;  /* 0x00000000060672ca */ /* 0x000fe200000e0000 */
[C---:B------:R-:W-:Y:S01]  /*7fb0*/  VIADD R6, R4.reuse, 0x2 ;  /* 0x0000000204067836 */ /* 0x040fe20000000000 */
[----:B------:R-:W-:Y:S01]  /*7fc0*/  R2UR UR7, R7 ;  /* 0x00000000070772ca */ /* 0x000fe200000e0000 */
[----:B------:R-:W-:Y:S01]  /*7fd0*/  IMAD.MOV.U32 R7, RZ, RZ, -0x7fffffe0 ;  /* 0x80000020ff077424 */ /* 0x000fe200078e00ff */
[----:B------:R-:W-:Y:S02]  /*7fe0*/  R2UR UR4, R4 ;  /* 0x00000000040472ca */ /* 0x000fe400000e0000 */
[----:B------:R-:W-:Y:S02]  /*7ff0*/  R2UR UR5, R5 ;  /* 0x00000000050572ca */ /* 0x000fe400000e0000 */
[----:B------:R-:W-:Y:S02]  /*8000*/  R2UR UR16, R6 ;  /* 0x00000000061072ca */ /* 0x000fe400000e0000 */
[----:B------:R-:W-:Y:S01]  /*8010*/  R2UR UR17, R7 ;  /* 0x00000000071172ca */ /* 0x000fe200000e0000 */
[----:B------:R-:W-:-:S02]  /*8020*/  WARPGROUP.DEPBAR.LE gsb0, 0x0 ;  /* 0x00008000000079c5 */ /* 0x000fc40000010000 */
[----:B------:R-:W-:-:S06]  /*8030*/  WARPGROUP.ARRIVE ;  /* 0x00000000000079c5 */ /* 0x000fcc0000000000 */
[----:B------:R-:W-:Y:S01]  /*8040*/  QGMMA.64x32x32.F32.E4M3.E4M3 R56, gdesc[UR4], RZ, !UPT, gsb0 ;  /* 0x00600000043879f3 */ /* 0x000fe2000c0008ff */
[----:B------:R-:W-:Y:S02]  /*8050*/  R2UR UR4, R6 ;  /* 0x00000000060472ca */ /* 0x000fe400000e0000 */
[----:B------:R-:W-:Y:S02]  /*8060*/  R2UR UR5, R7 ;  /* 0x00000000070572ca */ /* 0x000fe400000e0000 */
[----:B------:R-:W-:Y:S01]  /*8070*/  R2UR UR6, R10 ;  /* 0x000000000a0672ca */ /* 0x000fe200000e0000 */
[----:B------:R-:W-:Y:S01]  /*8080*/  VIADD R10, R8, 0x102 ;  /* 0x00000102080a7836 */ /* 0x000fe20000000000 */
[----:B------:R-:W-:Y:S01]  /*8090*/  R2UR UR7, R11 ;  /* 0x000000000b0772ca */ /* 0x000fe200000e0000 */
[----:B------:R-:W-:Y:S01]  /*80a0*/  IMAD.MOV.U32 R11, RZ, RZ, -0x7fffffe0 ;  /* 0x80000020ff0b7424 */ /* 0x000fe200078e00ff */
[----:B------:R-:W-:Y:S02]  /*80b0*/  WARPGROUP.DEPBAR.LE gsb0, 0x0 ;  /* 0x00008000000079c5 */ /* 0x000fe40000010000 */
[----:B------:R-:W-:-:S06]  /*80c0*/  WARPGROUP.ARRIVE ;  /* 0x00000000000079c5 */ /* 0x000fcc0000000000 */
[----:B------:R-:W-:Y:S01]  /*80d0*/  QGMMA.64x32x32.F32.E4M3.E4M3 R40, gdesc[UR8], RZ, !UPT, gsb0 ;  /* 0x00600000082879f3 */ /* 0x000fe2000c0008ff */
[----:B------:R-:W-:Y:S02]  /*80e0*/  R2UR UR8, R6 ;  /* 0x00000000060872ca */ /* 0x000fe400000e0000 */
[----:B------:R-:W-:Y:S01]  /*80f0*/  R2UR UR9, R7 ;  /* 0x00000000070972ca */ /* 0x000fe200000e0000 */
[----:B------:R-:W-:Y:S02]  /*8100*/  WARPGROUP.DEPBAR.LE gsb0, 0x0 ;  /* 0x00008000000079c5 */ /* 0x000fe40000010000 */
[----:B------:R-:W-:-:S06]  /*8110*/  WARPGROUP.ARRIVE ;  /* 0x00000000000079c5 */ /* 0x000fcc0000000000 */
[----:B------:R-:W-:Y:S01]  /*8120*/  QGMMA.64x32x32.F32.E4M3.E4M3 R24, gdesc[UR12], RZ, !UPT, gsb0 ;  /* 0x006000000c1879f3 */ /* 0x000fe2000c0008ff */
[----:B--2---:R-:W-:-:S04]  /*8130*/  IMAD.IADD R9, R0, 0x1, R105 ;  /* 0x0000000100097824 */ /* 0x004fc800078e0269 */
[----:B------:R-:W-:Y:S02]  /*8140*/  IMAD R12, R104, -0xa0, R9 ;  /* 0xffffff60680c7824 */ /* 0x000fe400078e0209 */
[----:B------:R-:W-:-:S03]  /*8150*/  IMAD.MOV.U32 R9, RZ, RZ, -0x7fffffe0 ;  /* 0x80000020ff097424 */ /* 0x000fc600078e00ff */
[C---:B------:R-:W-:Y:S02]  /*8160*/  ISETP.GT.AND P5, PT, R12.reuse, RZ, PT ;  /* 0x000000ff0c00720c */ /* 0x040fe40003fa4270 */
[C---:B------:R-:W-:Y:S02]  /*8170*/  ISETP.GT.AND P6, PT, R12.reuse, 0x1, PT ;  /* 0x000000010c00780c */ /* 0x040fe40003fc4270 */
[C---:B------:R-:W-:Y:S02]  /*8180*/  ISETP.GT.AND P1, PT, R12.reuse, 0x8, PT ;  /* 0x000000080c00780c */ /* 0x040fe40003f24270 */
[C---:B------:R-:W-:Y:S02]  /*8190*/  ISETP.GT.AND P4, PT, R12.reuse, 0x9, PT ;  /* 0x000000090c00780c */ /* 0x040fe40003f84270 */
[C---:B------:R-:W-:Y:S02]  /*81a0*/  ISETP.GT.AND P3, PT, R12.reuse, 0x10, PT ;  /* 0x000000100c00780c */ /* 0x040fe40003f64270 */
[----:B------:R-:W-:-:S02]  /*81b0*/  ISETP.GT.AND P2, PT, R12, 0x11, PT ;  /* 0x000000110c00780c */ /* 0x000fc40003f44270 */
[----:B------:R-:W-:Y:S01]  /*81c0*/  ISETP.GT.AND P0, PT, R12, 0x79, PT ;  /* 0x000000790c00780c */ /* 0x000fe20003f04270 */
[----:B------:R-:W-:Y:S02]  /*81d0*/  WARPGROUP.DEPBAR.LE gsb0, 0x0 ;  /* 0x00008000000079c5 */ /* 0x000fe40000010000 */
[----:B------:R-:W-:-:S06]  /*81e0*/  WARPGROUP.ARRIVE ;  /* 0x00000000000079c5 */ /* 0x000fcc0000000000 */
[----:B------:R-:W-:Y:S03]  /*81f0*/  QGMMA.64x32x32.F32.E4M3.E4M3 R88, gdesc[UR16], R88, gsb0 ;  /* 0x00600000105879f3 */ /* 0x000fe60008000858 */
[----:B------:R-:W-:Y:S02]  /*8200*/  WARPGROUP.DEPBAR.LE gsb0, 0x0 ;  /* 0x00008000000079c5 */ /* 0x000fe40000010000 */
[----:B------:R-:W-:Y:S01]  /*8210*/  WARPGROUP.ARRIVE ;  /* 0x00000000000079c5 */ /* 0x000fe20000000000 */
[----:B------:R-:W-:Y:S02]  /*8220*/  FSEL R13, R88, -INF , P5 ;  /* 0xff800000580d7808 */ /* 0x000fe40002800000 */
[----:B------:R-:W-:Y:S02]  /*8230*/  FSEL R89, R89, -INF , P6 ;  /* 0xff80000059597808 */ /* 0x000fe40003000000 */
[----:B------:R-:W-:Y:S01]  /*8240*/  FSEL R15, R92, -INF , P1 ;  /* 0xff8000005c0f7808 */ /* 0x000fe20000800000 */
[----:B------:R-:W-:Y:S01]  /*8250*/  QGMMA.64x32x32.F32.E4M3.E4M3 R72, gdesc[UR4], R72, gsb0 ;  /* 0x00600000044879f3 */ /* 0x000fe20008000848 */
[----:B------:R-:W-:Y:S01]  /*8260*/  R2UR UR6, R10 ;  /* 0x000000000a0672ca */ /* 0x000fe200000e0000 */
[----:B------:R-:W-:Y:S01]  /*8270*/  VIADD R10, R8, 0x182 ;  /* 0x00000182080a7836 */ /* 0x000fe20000000000 */
[----:B------:R-:W-:Y:S01]  /*8280*/  R2UR UR7, R11 ;  /* 0x000000000b0772ca */ /* 0x000fe200000e0000 */
[----:B------:R-:W-:Y:S01]  /*8290*/  IMAD.MOV.U32 R11, RZ, RZ, -0x7fffffe0 ;  /* 0x80000020ff0b7424 */ /* 0x000fe200078e00ff */
[----:B------:R-:W-:Y:S01]  /*82a0*/  R2UR UR4, R6 ;  /* 0x00000000060472ca */ /* 0x000fe200000e0000 */
[----:B------:R-:W-:Y:S01]  /*82b0*/  VIADD R8, R8, 0x202 ;  /* 0x0000020208087836 */ /* 0x000fe20000000000 */
[----:B------:R-:W-:-:S02]  /*82c0*/  R2UR UR5, R7 ;  /* 0x00000000070572ca */ /* 0x000fc400000e0000 */
[----:B------:R-:W-:Y:S02]  /*82d0*/  R2UR UR10, R10 ;  /* 0x000000000a0a72ca */ /* 0x000fe400000e0000 */
[----:B------:R-:W-:Y:S02]  /*82e0*/  R2UR UR11, R11 ;  /* 0x000000000b0b72ca */ /* 0x000fe400000e0000 */
[----:B------:R-:W-:Y:S02]  /*82f0*/  FMNMX.FTZ R0, R13, R89, !PT ;  /* 0x000000590d007209 */ /* 0x000fe40007810000 */
        /* <DEDUP_REMOVED lines=13> */
[----:B------:R-:W-:Y:S02]  /*83d0*/  FSEL R101, R101, -INF , P6 ;  /* 0xff80000065657808 */ /* 0x000fe40003000000 */
[----:B------:R-:W-:-:S02]  /*83e0*/  ISETP.GT.AND P4, PT, R12, 0x20, PT ;  /* 0x000000200c00780c */ /* 0x000fc40003f84270 */
[----:B------:R-:W-:Y:S02]  /*83f0*/  FMNMX.FTZ R0, R113, R0, !PT ;  /* 0x0000000071007209 */ /* 0x000fe40007810000 */
[----:B------:R-:W-:Y:S02]  /*8400*/  FSEL R107, R98, -INF , P3 ;  /* 0xff800000626b7808 */ /* 0x000fe40001800000 */
[----:B------:R-:W-:Y:S02]  /*8410*/  ISETP.GT.AND P3, PT, R12, 0x21, PT ;  /* 0x000000210c00780c */ /* 0x000fe40003f64270 */
[----:B------:R-:W-:Y:S02]  /*8420*/  FMNMX.FTZ R0, R101, R0, !PT ;  /* 0x0000000065007209 */ /* 0x000fe40007810000 */
[----:B------:R-:W-:Y:S02]  /*8430*/  FSEL R21, R94, -INF , P1 ;  /* 0xff8000005e157808 */ /* 0x000fe40000800000 */
[----:B------:R-:W-:-:S02]  /*8440*/  ISETP.GT.AND P1, PT, R12, 0x28, PT ;  /* 0x000000280c00780c */ /* 0x000fc40003f24270 */
[----:B------:R-:W-:Y:S02]  /*8450*/  FSEL R99, R99, -INF , P2 ;  /* 0xff80000063637808 */ /* 0x000fe40001000000 */
[----:B------:R-:W-:Y:S01]  /*8460*/  ISETP.GT.AND P2, PT, R12, 0x29, PT ;  /* 0x000000290c00780c */ /* 0x000fe20003f44270 */
[----:B------:R-:W-:Y:S02]  /*8470*/  WARPGROUP.DEPBAR.LE gsb0, 0x0 ;  /* 0x00008000000079c5 */ /* 0x000fe40000010000 */
[----:B------:R-:W-:Y:S01]  /*8480*/  WARPGROUP.ARRIVE ;  /* 0x00000000000079c5 */ /* 0x000fe20000000000 */
[----:B------:R-:W-:Y:S02]  /*8490*/  FSEL R115, R72, -INF , P4 ;  /* 0xff80000048737808 */ /* 0x000fe40002000000 */
[----:B------:R-:W-:Y:S02]  /*84a0*/  FSEL R73, R73, -INF , P3 ;  /* 0xff80000049497808 */ /* 0x000fe40001800000 */
[----:B------:R-:W-:Y:S01]  /*84b0*/  FMNMX.FTZ R0, R115, R0, !PT ;  /* 0x0000000073007209 */ /* 0x000fe20007810000 */
[----:B------:R-:W-:Y:S01]  /*84c0*/  QGMMA.64x32x32.F32.E4M3.E4M3 R56, gdesc[UR4], R56, gsb0 ;  /* 0x00600000043879f3 */ /* 0x000fe20008000838 */
[----:B------:R-:W-:-:S02]  /*84d0*/  R2UR UR7, R9 ;  /* 0x00000000090772ca */ /* 0x000fc400000e0000 */
[----:B------:R-:W-:Y:S02]  /*84e0*/  FSEL R9, R76, -INF , P1 ;  /* 0xff8000004c097808 */ /* 0x000fe40000800000 */
[----:B------:R-:W-:Y:S02]  /*84f0*/  FMNMX.FTZ R0, R73, R0, !PT ;  /* 0x0000000049007209 */ /* 0x000fe40007810000 */
[----:B------:R-:W-:Y:S02]  /*8500*/  FSEL R103, R103, -INF , P6 ;  /* 0xff80000067677808 */ /* 0x000fe40003000000 */
[----:B------:R-:W-:Y:S02]  /*8510*/  ISETP.GT.AND P6, PT, R12, 0x30, PT ;  /* 0x000000300c00780c */ /* 0x000fe40003fc4270 */
        /* <DEDUP_REMOVED lines=10> */
[----:B------:R-:W-:Y:S02]  /*85c0*/  R2UR UR6, R8 ;  /* 0x00000000080672ca */ /* 0x000fe400000e0000 */
[----:B------:R-:W-:Y:S02]  /*85d0*/  R2UR UR4, R6 ;  /* 0x00000000060472ca */ /* 0x000fe400000e0000 */
[----:B------:R-:W-:Y:S02]  /*85e0*/  R2UR UR5, R7 ;  /* 0x00000000070572ca */ /* 0x000fe400000e0000 */
        /* <DEDUP_REMOVED lines=11> */
[----:B------:R-:W-:Y:S01]  /*86a0*/  FSEL R85, R82, -INF , P6 ;  /* 0xff80000052557808 */ /* 0x000fe20003000000 */
[----:B------:R-:W-:Y:S02]  /*86b0*/  WARPGROUP.DEPBAR.LE gsb0, 0x0 ;  /* 0x00008000000079c5 */ /* 0x000fe40000010000 */
[----:B------:R-:W-:Y:S01]  /*86c0*/  WARPGROUP.ARRIVE ;  /* 0x00000000000079c5 */ /* 0x000fe20000000000 */
[----:B------:R-:W-:-:S02]  /*86d0*/  FSEL R127, R56, -INF , P1 ;  /* 0xff800000387f7808 */ /* 0x000fc40000800000 */
[C---:B------:R-:W-:Y:S02]  /*86e0*/  ISETP.GT.AND P6, PT, R12.reuse, 0x48, PT ;  /* 0x000000480c00780c */ /* 0x040fe40003fc4270 */
[----:B------:R-:W-:Y:S01]  /*86f0*/  FSEL R57, R57, -INF , P2 ;  /* 0xff80000039397808 */ /* 0x000fe20001000000 */
[----:B------:R-:W-:Y:S01]  /*8700*/  QGMMA.64x32x32.F32.E4M3.E4M3 R40, gdesc[UR8], R40, gsb0 ;  /* 0x00600000082879f3 */ /* 0x000fe20008000828 */
        /* <DEDUP_REMOVED lines=23> */
[----:B------:R-:W-:Y:S02]  /*8880*/  FSEL R69, R69, -INF , P2 ;  /* 0xff80000045457808 */ /* 0x000fe40001000000 */
[----:B------:R-:W-:Y:S02]  /*8890*/  FMNMX.FTZ R0, R137, R0, !PT ;  /* 0x0000000089007209 */ /* 0x000fe40007810000 */
[----:B------:R-:W-:Y:S02]  /*88a0*/  FSEL R63, R63, -INF , P5 ;  /* 0xff8000003f3f7808 */ /* 0x000fe40002800000 */
[----:B------:R-:W-:Y:S02]  /*88b0*/  ISETP.GT.AND P5, PT, R12, 0x61, PT ;  /* 0x000000610c00780c */ /* 0x000fe40003fa4270 */
[----:B------:R-:W-:-:S02]  /*88c0*/  FMNMX.FTZ R0, R69, R0, !PT ;  /* 0x0000000045007209 */ /* 0x000fc40007810000 */
        /* <DEDUP_REMOVED lines=25> */
[----:B------:R-:W-:Y:S02]  /*8a60*/  FMNMX.FTZ R0, R49, R0, !PT ;  /* 0x0000000031007209 */ /* 0x000fe40007810000 */
[----:B------:R-:W-:-:S02]  /*8a70*/  FSEL R43, R43, -INF , P5 ;  /* 0xff8000002b2b7808 */ /* 0x000fc40002800000 */
[C---:B------:R-:W-:Y:S02]  /*8a80*/  ISETP.GT.AND P5, PT, R12.reuse, 0x80, PT ;  /* 0x000000800c00780c */ /* 0x040fe40003fa4270 */
[----:B------:R-:W-:Y:S02]  /*8a90*/  FSEL R53, R53, -INF , P0 ;  /* 0xff80000035357808 */ /* 0x000fe40000000000 */
[----:B------:R-:W-:Y:S02]  /*8aa0*/  FMNMX.FTZ R0, R155, R0, !PT ;  /* 0x000000009b007209 */ /* 0x000fe40007810000 */
[----:B------:R-:W-:Y:S02]  /*8ab0*/  ISETP.GT.AND P0, PT, R12, 0x81, PT ;  /* 0x000000810c00780c */ /* 0x000fe40003f04270 */
[----:B------:R-:W-:Y:S02]  /*8ac0*/  FMNMX.FTZ R0, R53, R0, !PT ;  /* 0x0000000035007209 */ /* 0x000fe40007810000 */
[----:B------:R-:W-:-:S02]  /*8ad0*/  FSEL R50, R50, -INF , P1 ;  /* 0xff80000032327808 */ /* 0x000fc40000800000 */
[C---:B------:R-:W-:Y:S02]  /*8ae0*/  ISETP.GT.AND P1, PT, R12.reuse, 0x88, PT ;  /* 0x000000880c00780c */ /* 0x040fe40003f24270 */
[----:B------:R-:W-:Y:S02]  /*8af0*/  FSEL R51, R51, -INF , P2 ;  /* 0xff80000033337808 */ /* 0x000fe40001000000 */
[C---:B------:R-:W-:Y:S02]  /*8b00*/  ISETP.GT.AND P2, PT, R12.reuse, 0x89, PT ;  /* 0x000000890c00780c */ /* 0x040fe40003f44270 */
[----:B------:R-:W-:Y:S02]  /*8b10*/  FSEL R47, R47, -INF , P3 ;  /* 0xff8000002f2f7808 */ /* 0x000fe40001800000 */
[----:B------:R-:W-:Y:S01]  /*8b20*/  ISETP.GT.AND P3, PT, R12, 0x90, PT ;  /* 0x000000900c00780c */ /* 0x000fe20003f64270 */
[----:B------:R-:W-:Y:S02]  /*8b30*/  WARPGROUP.DEPBAR.LE gsb0, 0x0 ;  /* 0x00008000000079c5 */ /* 0x000fe40000010000 */
[----:B------:R-:W-:-:S02]  /*8b40*/  FSEL R24, R24, -INF , P5 ;  /* 0xff80000018187808 */ /* 0x000fc40002800000 */
[----:B------:R-:W-:Y:S02]  /*8b50*/  FSEL R25, R25, -INF , P0 ;  /* 0xff80000019197808 */ /* 0x000fe40000000000 */
[----:B------:R-:W-:Y:S02]  /*8b60*/  FMNMX.FTZ R0, R24, R0, !PT ;  /* 0x0000000018007209 */ /* 0x000fe40007810000 */
[----:B------:R-:W-:Y:S02]  /*8b70*/  FSEL R28, R28, -INF , P1 ;  /* 0xff8000001c1c7808 */ /* 0x000fe40000800000 */
[----:B------:R-:W-:Y:S02]  /*8b80*/  FMNMX.FTZ R0, R25, R0, !PT ;  /* 0x0000000019007209 */ /* 0x000fe40007810000 */
[----:B------:R-:W-:Y:S02]  /*8b90*/  FSEL R29, R29, -INF , P2 ;  /* 0xff8000001d1d7808 */ /* 0x000fe40001000000 */
[----:B------:R-:W-:-:S02]  /*8ba0*/  FMNMX.FTZ R0, R28, R0, !PT ;  /* 0x000000001c007209 */ /* 0x000fc40007810000 */
[----:B------:R-:W-:Y:S02]  /*8bb0*/  FSEL R153, R46, -INF , P4 ;  /* 0xff8000002e997808 */ /* 0x000fe40002000000 */
[----:B------:R-:W-:Y:S02]  /*8bc0*/  FSEL R32, R32, -INF , P3 ;  /* 0xff80000020207808 */ /* 0x000fe40001800000 */
[----:B------:R-:W-:Y:S02]  /*8bd0*/  FMNMX.FTZ R0, R29, R0, !PT ;  /* 0x000000001d007209 */ /* 0x000fe40007810000 */
[----:B------:R-:W-:Y:S02]  /*8be0*/  ISETP.GT.AND P4, PT, R12, 0x91, PT ;  /* 0x000000910c00780c */ /* 0x000fe40003f84270 */
[----:B------:R-:W-:Y:S02]  /*8bf0*/  FMNMX.FTZ R0, R32, R0, !PT ;  /* 0x0000000020007209 */ /* 0x000fe40007810000 */
[----:B------:R-:W-:-:S02]  /*8c00*/  FSEL R8, R33, -INF , P4 ;  /* 0xff80000021087808 */ /* 0x000fc40002000000 */
[----:B------:R-:W-:Y:S02]  /*8c10*/  ISETP.GT.AND P5, PT, R12, 0x98, PT ;  /* 0x000000980c00780c */ /* 0x000fe40003fa4270 */
[----:B------:R-:W-:Y:S02]  /*8c20*/  FMNMX.FTZ R0, R8, R0, !PT ;  /* 0x0000000008007209 */ /* 0x000fe40007810000 */
[----:B------:R-:W-:Y:S02]  /*8c30*/  FSEL R33, R36, -INF , P5 ;  /* 0xff80000024217808 */ /* 0x000fe40002800000 */
[----:B------:R-:W-:Y:S02]  /*8c40*/  ISETP.GT.AND P6, PT, R12, 0x99, PT ;  /* 0x000000990c00780c */ /* 0x000fe40003fc4270 */
[----:B------:R-:W-:Y:S02]  /*8c50*/  FMNMX.FTZ R0, R33, R0, !PT ;  /* 0x0000000021007209 */ /* 0x000fe40007810000 */
[----:B------:R-:W-:-:S02]  /*8c60*/  FSEL R37, R37, -INF , P6 ;  /* 0xff80000025257808 */ /* 0x000fc40003000000 */
[----:B------:R-:W-:Y:S02]  /*8c70*/  P2R R40, PR, RZ, 0x1 ;  /* 0x00000001ff287803 */ /* 0x000fe40000000000 */
[----:B------:R-:W-:Y:S02]  /*8c80*/  FMNMX.FTZ R20, R37, R0, !PT ;  /* 0x0000000025147209 */ /* 0x000fe40007810000 */
[----:B------:R-:W-:Y:S02]  /*8c90*/  ISETP.GT.AND P0, PT, R12, 0x80, PT ;  /* 0x000000800c00780c */ /* 0x000fe40003f04270 */
[----:B------:R-:W-:Y:S01]  /*8ca0*/  P2R R42, PR, RZ, 0x8 ;  /* 0x00000008ff2a7803 */ /* 0x000fe20000000000 */
[----:B------:R-:W0:Y:S01]  /*8cb0*/  SHFL.BFLY PT, R0, R20, 0x2, 0x1f ;  /* 0x0c401f0014007f89 */ /* 0x000e2200000e0000 */
[----:B------:R-:W-:Y:S02]  /*8cc0*/  FSEL R26, R26, -INF , P0 ;  /* 0xff8000001a1a7808 */ /* 0x000fe40000000000 */
[----:B------:R-:W-:-:S02]  /*8cd0*/  ISETP.NE.AND P0, PT, R40, RZ, PT ;  /* 0x000000ff2800720c */ /* 0x000fc40003f05270 */
[----:B------:R-:W-:Y:S02]  /*8ce0*/  FMNMX.FTZ R40, R11, R91, !PT ;  /* 0x0000005b0b287209 */ /* 0x000fe40007810000 */
[----:B------:R-:W-:Y:S02]  /*8cf0*/  P2R R44, PR, RZ, 0x4 ;  /* 0x00000004ff2c7803 */ /* 0x000fe40000000000 */
[----:B------:R-:W-:Y:S02]  /*8d00*/  FMNMX.FTZ R40, R21, R40, !PT ;  /* 0x0000002815287209 */ /* 0x000fe40007810000 */
[----:B------:R-:W-:Y:S02]  /*8d10*/  ISETP.GT.AND P2, PT, R12, 0x78, PT ;  /* 0x000000780c00780c */ /* 0x000fe40003f44270 */
[----:B------:R-:W-:Y:S02]  /*8d20*/  P2R R46, PR, RZ, 0x2 ;  /* 0x00000002ff2e7803 */ /* 0x000fe40000000000 */
[----:B------:R-:W-:-:S02]  /*8d30*/  FSEL R54, R54, -INF , P2 ;  /* 0xff80000036367808 */ /* 0x000fc40001000000 */
[----:B------:R-:W-:Y:S02]  /*8d40*/  ISETP.NE.AND P2, PT, R44, RZ, PT ;  /* 0x000000ff2c00720c */ /* 0x000fe40003f45270 */
[----:B------:R-:W-:Y:S02]  /*8d50*/  ISETP.GT.AND P1, PT, R12, 0x79, PT ;  /* 0x000000790c00780c */ /* 0x000fe40003f24270 */
[----:B------:R-:W-:Y:S02]  /*8d60*/  FSEL R27, R27, -INF , P0 ;  /* 0xff8000001b1b7808 */ /* 0x000fe40000000000 */
[----:B------:R-:W-:Y:S02]  /*8d70*/  FSEL R55, R55, -INF , P1 ;  /* 0xff80000037377808 */ /* 0x000fe40000800000 */
[----:B0-----:R-:W-:Y:S02]  /*8d80*/  FMNMX.FTZ R36, R20, R0, !PT ;  /* 0x0000000014247209 */ /* 0x001fe40007810000 */
[----:B------:R-:W-:-:S02]  /*8d90*/  ISETP.NE.AND P1, PT, R46, RZ, PT ;  /* 0x000000ff2e00720c */ /* 0x000fc40003f25270 */
[----:B------:R-:W-:Y:S01]  /*8da0*/  FSEL R31, R31, -INF , P2 ;  /* 0xff8000001f1f7808 */ /* 0x000fe20001000000 */
[----:B------:R-:W0:Y:S01]  /*8db0*/  SHFL.BFLY PT, R0, R36, 0x1, 0x1f ;  /* 0x0c201f0024007f89 */ /* 0x000e2200000e0000 */
[----:B------:R-:W-:Y:S02]  /*8dc0*/  ISETP.NE.AND P0, PT, R14, RZ, PT ;  /* 0x000000ff0e00720c */ /* 0x000fe40003f05270 */
[----:B------:R-:W-:Y:S02]  /*8dd0*/  FSEL R35, R35, -INF , P4 ;  /* 0xff80000023237808 */ /* 0x000fe40002000000 */
[----:B------:R-:W-:-:S13]  /*8de0*/  ISETP.NE.AND P2, PT, R106, RZ, PT ;  /* 0x000000ff6a00720c */ /* 0x000fda0003f45270 */
[----:B------:R-:W-:Y:S01]  /*8df0*/  @!P2 VIADD R3, R3, 0x13240 ;  /* 0x000132400303a836 */ /* 0x000fe20000000000 */
[----:B0-----:R-:W-:-:S04]  /*8e00*/  FMNMX.FTZ R0, R36, R0, !PT ;  /* 0x0000000024007209 */ /* 0x001fc80007810000 */
[----:B------:R-:W-:Y:S01]  /*8e10*/  FSETP.NEU.FTZ.AND P3, PT, R0, -INF , PT ;  /* 0xff8000000000780b */ /* 0x000fe20003f7d000 */
[----:B------:R-:W-:-:S05]  /*8e20*/  FFMA.FTZ R10, R2, R0, -8 ;  /* 0xc1000000020a7423 */ /* 0x000fca0000010000 */
[----:B------:R-:W-:Y:S02]  /*8e30*/  FSEL R10, R10, RZ, P3 ;  /* 0x000000ff0a0a7208 */ /* 0x000fe40001800000 */
[----:B------:R-:W-:Y:S02]  /*8e40*/  ISETP.NE.AND P3, PT, R42, RZ, PT ;  /* 0x000000ff2a00720c */ /* 0x000fe40003f65270 */
[----:B------:R-:W-:Y:S01]  /*8e50*/  FMNMX.FTZ R42, R95, R40, !PT ;  /* 0x000000285f2a7209 */ /* 0x000fe20007810000 */
[----:B------:R-:W-:-:S01]  /*8e60*/  FFMA.FTZ R9, R2, R9, -R10 ;  /* 0x0000000902097223 */ /* 0x000fc2000001080a */
[--C-:B------:R-:W-:Y:S01]  /*8e70*/  FFMA.FTZ R36, R2, R113, -R10.reuse ;  /* 0x0000007102247223 */ /* 0x100fe2000001080a */
[----:B------:R-:W-:Y:S01]  /*8e80*/  FSEL R113, R30, -INF , P1 ;  /* 0xff8000001e717808 */ /* 0x000fe20000800000 */
[C-C-:B------:R-:W-:Y:S01]  /*8e90*/  FFMA.FTZ R115, R2.reuse, R115, -R10.reuse ;  /* 0x0000007302737223 */ /* 0x140fe2000001080a */
[----:B------:R-:W-:Y:S01]  /*8ea0*/  FMNMX.FTZ R42, R107, R42, !PT ;  /* 0x0000002a6b2a7209 */ /* 0x000fe20007810000 */
[C-C-:B------:R-:W-:Y:S01]  /*8eb0*/  FFMA.FTZ R14, R2.reuse, R15, -R10.reuse ;  /* 0x0000000f020e7223 */ /* 0x140fe2000001080a */
[----:B------:R-:W-:-:S01]  /*8ec0*/  FFMA.FTZ R15, R2, R93, -R10 ;  /* 0x0000005d020f7223 */ /* 0x000fc2000001080a */
[----:B------:R0:W-:Y:S01]  /*8ed0*/  MUFU.EX2 R40, R115 ;  /* 0x0000007300287308 */ /* 0x0001e20000000800 */
[----:B------:R-:W-:Y:S01]  /*8ee0*/  FMNMX.FTZ R42, R99, R42, !PT ;  /* 0x0000002a632a7209 */ /* 0x000fe20007810000 */
[C-C-:B------:R-:W-:Y:S01]  /*8ef0*/  FFMA.FTZ R93, R2.reuse, R101, -R10.reuse ;  /* 0x00000065025d7223 */ /* 0x140fe2000001080a */
[----:B------:R-:W-:-:S01]  /*8f00*/  FFMA.FTZ R101, R2, R117, -R10 ;  /* 0x0000007502657223 */ /* 0x000fc2000001080a */
[----:B------:R-:W-:Y:S01]  /*8f10*/  FSEL R117, R38, -INF , P5 ;  /* 0xff80000026757808 */ /* 0x000fe20002800000 */
[----:B------:R-:W-:-:S01]  /*8f20*/  FFMA.FTZ R64, R2, R41, -R10 ;  /* 0x0000002902407223 */ /* 0x000fc2000001080a */
[----:B------:R-:W-:Y:S01]  /*8f30*/  FMNMX.FTZ R42, R97, R42, !PT ;  /* 0x0000002a612a7209 */ /* 0x000fe20007810000 */
[----:B------:R-:W-:-:S01]  /*8f40*/  FFMA.FTZ R119, R2, R119, -R10 ;  /* 0x0000007702777223 */ /* 0x000fc2000001080a */
[----:B------:R-:W-:Y:S01]  /*8f50*/  FSEL R41, R39, -INF , P6 ;  /* 0xff80000027297808 */ /* 0x000fe20003000000 */
[----:B------:R-:W-:-:S01]  /*8f60*/  FFMA.FTZ R12, R2, R13, -R10 ;  /* 0x0000000d020c7223 */ /* 0x000fc2000001080a */
[----:B------:R-:W-:Y:S01]  /*8f70*/  FMNMX.FTZ R44, R103, R42, !PT ;  /* 0x0000002a672c7209 */ /* 0x000fe20007810000 */
[----:B------:R-:W-:-:S01]  /*8f80*/  FFMA.FTZ R13, R2, R89, -R10 ;  /* 0x00000059020d7223 */ /* 0x000fc2000001080a */
[----:B------:R-:W-:Y:S01]  /*8f90*/  MUFU.EX2 R42, R9 ;  /* 0x00000009002a7308 */ /* 0x000fe20000000800 */
[----:B0-----:R-:W-:Y:S01]  /*8fa0*/  FSEL R115, R34, -INF , P3 ;  /* 0xff80000022737808 */ /* 0x001fe20001800000 */
[C-C-:B------:R-:W-:Y:S01]  /*8fb0*/  FFMA.FTZ R20, R2.reuse, R109, -R10.reuse ;  /* 0x0000006d02147223 */ /* 0x140fe2000001080a */
[----:B------:R-:W-:Y:S01]  /*8fc0*/  FMNMX.FTZ R44, R77, R44, !PT ;  /* 0x0000002c4d2c7209 */ /* 0x000fe20007810000 */
[C-C-:B------:R-:W-:Y:S01]  /*8fd0*/  FFMA.FTZ R89, R2.reuse, R111, -R10.reuse ;  /* 0x0000006f02597223 */ /* 0x140fe2000001080a */
[----:B------:R-:W-:-:S01]  /*8fe0*/  FFMA.FTZ R73, R2, R73, -R10 ;  /* 0x0000004902497223 */ /* 0x000fc2000001080a */
        /* <DEDUP_REMOVED lines=11> */
[----:B------:R0:W-:Y:S01]  /*90a0*/  MUFU.EX2 R44, R119 ;  /* 0x00000077002c7308 */ /* 0x0001e20000000800 */
[----:B------:R-:W-:-:S01]  /*90b0*/  FFMA.FTZ R65, R2, R65, -R10 ;  /* 0x0000004102417223 */ /* 0x000fc2000001080a */
[----:B------:R-:W-:Y:S01]  /*90c0*/  FMNMX.FTZ R46, R85, R46, !PT ;  /* 0x0000002e552e7209 */ /* 0x000fe20007810000 */
[----:B------:R-:W-:-:S01]  /*90d0*/  FFMA.FTZ R137, R2, R137, -R10 ;  /* 0x0000008902897223 */ /* 0x000fc2000001080a */
[C-C-:B------:R-:W-:Y:S01]  /*90e0*/  FFMA.FTZ R69, R2.reuse, R69, -R10.reuse ;  /* 0x0000004502457223 */ /* 0x140fe2000001080a */
[----:B------:R-:W-:-:S01]  /*90f0*/  FFMA.FTZ R30, R2, R141, -R10 ;  /* 0x0000008d021e7223 */ /* 0x000fc2000001080a */
[----:B------:R-:W-:Y:S01]  /*9100*/  FMNMX.FTZ R46, R83, R46, !PT ;  /* 0x0000002e532e7209 */ /* 0x000fe20007810000 */
[----:B------:R-:W-:-:S01]  /*9110*/  FFMA.FTZ R34, R2, R147, -R10 ;  /* 0x0000009302227223 */ /* 0x000fc2000001080a */
[C-C-:B------:R-:W-:Y:S01]  /*9120*/  FFMA.FTZ R45, R2.reuse, R45, -R10.reuse ;  /* 0x0000002d022d7223 */ /* 0x140fe2000001080a */
[----:B0-----:R-:W-:-:S01]  /*9130*/  FFMA.FTZ R119, R2, R8, -R10 ;  /* 0x0000000802777223 */ /* 0x001fc2000001080a */
[----:B------:R-:W-:Y:S01]  /*9140*/  FMNMX.FTZ R46, R131, R46, !PT ;  /* 0x0000002e832e7209 */ /* 0x000fe20007810000 */
[----:B------:R-:W-:-:S01]  /*9150*/  FFMA.FTZ R8, R2, R33, -R10 ;  /* 0x0000002102087223 */ /* 0x000fc2000001080a */
[C-C-:B------:R-:W-:Y:S01]  /*9160*/  FFMA.FTZ R38, R2.reuse, R151, -R10.reuse ;  /* 0x0000009702267223 */ /* 0x140fe2000001080a */
        /* <DEDUP_REMOVED lines=11> */
[----:B------:R-:W-:Y:S02]  /*9220*/  MUFU.EX2 R12, R12 ;  /* 0x0000000c000c7308 */ /* 0x000fe40000000800 */
[----:B------:R-:W-:-:S04]  /*9230*/  FMNMX.FTZ R48, R139, R48, !PT ;  /* 0x000000308b307209 */ /* 0x000fc80007810000 */
[----:B------:R-:W-:Y:S02]  /*9240*/  FMNMX.FTZ R52, R63, R48, !PT ;  /* 0x000000303f347209 */ /* 0x000fe40007810000 */
[----:B------:R-:W-:Y:S02]  /*9250*/  MUFU.EX2 R13, R13 ;  /* 0x0000000d000d7308 */ /* 0x000fe40000000800 */
[----:B------:R-:W-:-:S04]  /*9260*/  FMNMX.FTZ R52, R143, R52, !PT ;  /* 0x000000348f347209 */ /* 0x000fc80007810000 */
[----:B------:R-:W-:Y:S02]  /*9270*/  FMNMX.FTZ R52, R67, R52, !PT ;  /* 0x0000003443347209 */ /* 0x000fe40007810000 */
[----:B------:R-:W-:Y:S02]  /*9280*/  MUFU.EX2 R14, R14 ;  /* 0x0000000e000e7308 */ /* 0x000fe40000000800 */
[----:B------:R-:W-:-:S04]  /*9290*/  FMNMX.FTZ R52, R145, R52, !PT ;  /* 0x0000003491347209 */ /* 0x000fc80007810000 */
[----:B------:R-:W-:Y:S02]  /*92a0*/  FMNMX.FTZ R56, R71, R52, !PT ;  /* 0x0000003447387209 */ /* 0x000fe40007810000 */
[----:B------:R-:W0:Y:S02]  /*92b0*/  MUFU.EX2 R15, R15 ;  /* 0x0000000f000f7308 */ /* 0x000e240000000800 */
[----:B------:R-:W-:-:S04]  /*92c0*/  FMNMX.FTZ R56, R149, R56, !PT ;  /* 0x0000003895387209 */ /* 0x000fc80007810000 */
[----:B------:R-:W-:Y:S02]  /*92d0*/  FMNMX.FTZ R56, R43, R56, !PT ;  /* 0x000000382b387209 */ /* 0x000fe40007810000 */
[----:B------:R-:W-:Y:S02]  /*92e0*/  MUFU.EX2 R39, R64 ;  /* 0x0000004000277308 */ /* 0x000fe40000000800 */
[----:B------:R-:W-:-:S04]  /*92f0*/  FMNMX.FTZ R56, R153, R56, !PT ;  /* 0x0000003899387209 */ /* 0x000fc80007810000 */
[----:B------:R-:W-:Y:S02]  /*9300*/  FMNMX.FTZ R9, R47, R56, !PT ;  /* 0x000000382f097209 */ /* 0x000fe40007810000 */
[----:B------:R-:W-:Y:S01]  /*9310*/  MUFU.EX2 R20, R20 ;  /* 0x0000001400147308 */ /* 0x000fe20000000800 */
[----:B0-----:R-:W-:Y:S02]  /*9320*/  F2FP.SATFINITE.E4M3.F32.PACK_AB_MERGE_C R152, R15, R14, RZ ;  /* 0x0000000e0f98723e */ /* 0x001fe400048070ff */
[----:B------:R-:W-:Y:S02]  /*9330*/  FMNMX.FTZ R58, R50, R9, !PT ;  /* 0x00000009323a7209 */ /* 0x000fe40007810000 */
[----:B------:R-:W-:Y:S02]  /*9340*/  F2FP.SATFINITE.E4M3.F32.PACK_AB_MERGE_C R152, R13, R12, R152 ;  /* 0x0000000c0d98723e */ /* 0x000fe40004807098 */
[----:B------:R-:W-:Y:S01]  /*9350*/  FMNMX.FTZ R9, R51, R58, !PT ;  /* 0x0000003a33097209 */ /* 0x000fe20007810000 */
[----:B------:R-:W-:Y:S03]  /*9360*/  MUFU.EX2 R89, R89 ;  /* 0x0000005900597308 */ /* 0x000fe60000000800 */
[----:B------:R-:W-:-:S04]  /*9370*/  FMNMX.FTZ R58, R54, R9, !PT ;  /* 0x00000009363a7209 */ /* 0x000fc80007810000 */
[----:B------:R-:W-:Y:S01]  /*9380*/  FMNMX.FTZ R9, R55, R58, !PT ;  /* 0x0000003a37097209 */ /* 0x000fe20007810000 */
[----:B------:R-:W-:Y:S03]  /*9390*/  MUFU.EX2 R36, R36 ;  /* 0x0000002400247308 */ /* 0x000fe60000000800 */
[----:B------:R-:W-:-:S04]  /*93a0*/  FMNMX.FTZ R60, R26, R9, !PT ;  /* 0x000000091a3c7209 */ /* 0x000fc80007810000 */
[----:B------:R-:W-:Y:S01]  /*93b0*/  FMNMX.FTZ R60, R27, R60, !PT ;  /* 0x0000003c1b3c7209 */ /* 0x000fe20007810000 */
[----:B------:R-:W0:Y:S03]  /*93c0*/  MUFU.EX2 R93, R93 ;  /* 0x0000005d005d7308 */ /* 0x000e260000000800 */
[----:B------:R-:W-:-:S04]  /*93d0*/  FMNMX.FTZ R60, R113, R60, !PT ;  /* 0x0000003c713c7209 */ /* 0x000fc80007810000 */
[----:B------:R-:W-:Y:S01]  /*93e0*/  FMNMX.FTZ R60, R31, R60, !PT ;  /* 0x0000003c1f3c7209 */ /* 0x000fe20007810000 */
[----:B------:R-:W-:Y:S03]  /*93f0*/  MUFU.EX2 R73, R73 ;  /* 0x0000004900497308 */ /* 0x000fe60000000800 */
[----:B------:R-:W-:-:S04]  /*9400*/  FMNMX.FTZ R60, R115, R60, !PT ;  /* 0x0000003c733c7209 */ /* 0x000fc80007810000 */
[----:B------:R-:W-:Y:S01]  /*9410*/  FMNMX.FTZ R60, R35, R60, !PT ;  /* 0x0000003c233c7209 */ /* 0x000fe20007810000 */
[----:B------:R-:W1:Y:S01]  /*9420*/  MUFU.EX2 R101, R101 ;  /* 0x0000006500657308 */ /* 0x000e620000000800 */
[----:B0-----:R-:W-:Y:S02]  /*9430*/  F2FP.SATFINITE.E4M3.F32.PACK_AB_MERGE_C R154, R93, R36, RZ ;  /* 0x000000245d9a723e */ /* 0x001fe400048070ff */
[----:B------:R-:W-:Y:S02]  /*9440*/  FMNMX.FTZ R60, R117, R60, !PT ;  /* 0x0000003c753c7209 */ /* 0x000fe40007810000 */
[----:B------:R-:W-:Y:S02]  /*9450*/  F2FP.SATFINITE.E4M3.F32.PACK_AB_MERGE_C R154, R89, R20, R154 ;  /* 0x00000014599a723e */ /* 0x000fe4000480709a */
[----:B------:R-:W-:Y:S01]  /*9460*/  FMNMX.FTZ R9, R41, R60, !PT ;  /* 0x0000003c29097209 */ /* 0x000fe20007810000 */
[----:B------:R-:W-:-:S01]  /*9470*/  FFMA.FTZ R60, R2, R155, -R10 ;  /* 0x0000009b023c7223 */ /* 0x000fc2000001080a */
[----:B------:R-:W-:Y:S03]  /*9480*/  MUFU.EX2 R109, R109 ;  /* 0x0000006d006d7308 */ /* 0x000fe60000000800 */
[----:B------:R-:W0:Y:S05]  /*9490*/  SHFL.BFLY PT, R62, R9, 0x2, 0x1f ;  /* 0x0c401f00093e7f89 */ /* 0x000e2a00000e0000 */
[----:B------:R-:W-:Y:S01]  /*94a0*/  MUFU.EX2 R46, R123 ;  /* 0x0000007b002e7308 */ /* 0x000fe20000000800 */
[----:B-1----:R-:W-:-:S04]  /*94b0*/  F2FP.SATFINITE.E4M3.F32.PACK_AB_MERGE_C R148, R101, R42, RZ ;  /* 0x0000002a6594723e */ /* 0x002fc800048070ff */
[----:B------:R-:W-:-:S03]  /*94c0*/  F2FP.SATFINITE.E4M3.F32.PACK_AB_MERGE_C R148, R73, R40, R148 ;  /* 0x000000284994723e */ /* 0x000fc60004807094 */
[----:B------:R-:W1:Y:S08]  /*94d0*/  MUFU.EX2 R111, R111 ;  /* 0x0000006f006f7308 */ /* 0x000e700000000800 */
[----:B------:R-:W-:Y:S01]  /*94e0*/  MUFU.EX2 R48, R127 ;  /* 0x0000007f00307308 */ /* 0x000fe20000000800 */
[----:B0-----:R-:W-:-:S05]  /*94f0*/  FMNMX.FTZ R62, R9, R62, !PT ;  /* 0x0000003e093e7209 */ /* 0x001fca0007810000 */
[----:B------:R-:W0:Y:S02]  /*9500*/  SHFL.BFLY PT, R9, R62, 0x1, 0x1f ;  /* 0x0c201f003e097f89 */ /* 0x000e2400000e0000 */
[----:B------:R-:W-:Y:S01]  /*9510*/  MUFU.EX2 R57, R57 ;  /* 0x0000003900397308 */ /* 0x000fe20000000800 */
[----:B-1----:R-:W-:-:S04]  /*9520*/  F2FP.SATFINITE.E4M3.F32.PACK_AB_MERGE_C R150, R111, R46, RZ ;  /* 0x0000002e6f96723e */ /* 0x002fc800048070ff */
[----:B------:R-:W-:-:S03]  /*9530*/  F2FP.SATFINITE.E4M3.F32.PACK_AB_MERGE_C R150, R109, R44, R150 ;  /* 0x0000002c6d96723e */ /* 0x000fc60004807096 */
[----:B------:R-:W-:Y:S08]  /*9540*/  MUFU.EX2 R52, R129 ;  /* 0x0000008100347308 */ /* 0x000ff00000000800 */
[----:B------:R-:W1:Y:S01]  /*9550*/  MUFU.EX2 R61, R61 ;  /* 0x0000003d003d7308 */ /* 0x000e620000000800 */
[----:B0-----:R-:W-:-:S07]  /*9560*/  FMNMX.FTZ R9, R62, R9, !PT ;  /* 0x000000093e097209 */ /* 0x001fce0007810000 */
[----:B------:R-:W-:Y:S01]  /*9570*/  MUFU.EX2 R56, R133 ;  /* 0x0000008500387308 */ /* 0x000fe20000000800 */
[----:B------:R-:W-:Y:S01]  /*9580*/  FSETP.NEU.FTZ.AND P1, PT, R9, -INF , PT ;  /* 0xff8000000900780b */ /* 0x000fe20003f3d000 */
[----:B------:R-:W-:-:S06]  /*9590*/  FFMA.FTZ R62, R2, R9, -8 ;  /* 0xc1000000023e7423 */ /* 0x000fcc0000010009 */
[----:B------:R-:W-:Y:S01]  /*95a0*/  MUFU.EX2 R65, R65 ;  /* 0x0000004100417308 */ /* 0x000fe20000000800 */
[----:B------:R-:W-:Y:S02]  /*95b0*/  FSEL R62, R62, RZ, P1 ;  /* 0x000000ff3e3e7208 */ /* 0x000fe40000800000 */
[----:B-1----:R-:W-:Y:S02]  /*95c0*/  F2FP.SATFINITE.E4M3.F32.PACK_AB_MERGE_C R136, R61, R52, RZ ;  /* 0x000000343d88723e */ /* 0x002fe400048070ff */
[----:B------:R-:W-:Y:S01]  /*95d0*/  ISETP.GE.AND P1, PT, R105, 0xa1, PT ;  /* 0x000000a16900780c */ /* 0x000fe20003f26270 */
[C-C-:B------:R-:W-:Y:S01]  /*95e0*/  FFMA.FTZ R10, R2.reuse, R11, -R62.reuse ;  /* 0x0000000b020a7223 */ /* 0x140fe2000001083e */
[----:B------:R-:W-:-:S01]  /*95f0*/  FFMA.FTZ R11, R2, R91, -R62 ;  /* 0x0000005b020b7223 */ /* 0x000fc2000001083e */
[C-C-:B------:R-:W-:Y:S01]  /*9600*/  FFMA.FTZ R21, R2.reuse, R21, -R62.reuse ;  /* 0x0000001502157223 */ /* 0x140fe2000001083e */
[----:B------:R-:W-:-:S01]  /*9610*/  FFMA.FTZ R66, R2, R95, -R62 ;  /* 0x0000005f02427223 */ /* 0x000fc2000001083e */
[C-C-:B------:R-:W-:Y:S01]  /*9620*/  FFMA.FTZ R37, R2.reuse, R107, -R62.reuse ;  /* 0x0000006b02257223 */ /* 0x140fe2000001083e */
[----:B------:R-:W-:-:S01]  /*9630*/  FFMA.FTZ R64, R2, R99, -R62 ;  /* 0x0000006302407223 */ /* 0x000fc2000001083e */
[----:B------:R-:W-:Y:S01]  /*9640*/  MUFU.EX2 R10, R10 ;  /* 0x0000000a000a7308 */ /* 0x000fe20000000800 */
[----:B------:R-:W-:-:S01]  /*9650*/  FFMA.FTZ R70, R2, R97, -R62 ;  /* 0x0000006102467223 */ /* 0x000fc2000001083e */
[----:B------:R-:W-:Y:S01]  /*9660*/  FFMA.FTZ R84, R2, R71, -R62 ;  /* 0x0000004702547223 */ /* 0x000fe2000001083e */
[----:B------:R-:W-:-:S01]  /*9670*/  FADD.FTZ R71, R12, R13 ;  /* 0x0000000d0c477221 */ /* 0x000fc20000010000 */
[C-C-:B------:R-:W-:Y:S01]  /*9680*/  FFMA.FTZ R91, R2.reuse, R103, -R62.reuse ;  /* 0x00000067025b7223 */ /* 0x140fe2000001083e */
[----:B------:R-:W-:-:S01]  /*9690*/  FFMA.FTZ R74, R2, R85, -R62 ;  /* 0x00000055024a7223 */ /* 0x000fc2000001083e */
[----:B------:R-:W-:Y:S01]  /*96a0*/  FFMA.FTZ R68, R2, R77, -R62 ;  /* 0x0000004d02447223 */ /* 0x000fe2000001083e */
[----:B------:R-:W-:-:S01]  /*96b0*/  FADD.FTZ R88, R14, R71 ;  /* 0x000000470e587221 */ /* 0x000fc20000010000 */
[----:B------:R-:W0:Y:S01]  /*96c0*/  MUFU.EX2 R11, R11 ;  /* 0x0000000b000b7308 */ /* 0x000e220000000800 */
[----:B------:R-:W-:-:S01]  /*96d0*/  FFMA.FTZ R72, R2, R81, -R62 ;  /* 0x0000005102487223 */ /* 0x000fc2000001083e */
[----:B------:R-:W-:Y:S01]  /*96e0*/  FFMA.FTZ R81, R2, R87, -R62 ;  /* 0x0000005702517223 */ /* 0x000fe2000001083e */
[----:B------:R-:W-:-:S01]  /*96f0*/  FADD.FTZ R87, R15, R88 ;  /* 0x000000580f577221 */ /* 0x000fc20000010000 */
[----:B------:R-:W-:Y:S01]  /*9700*/  @!P2 PRMT R71, RZ, 0x654, R3 ;  /* 0x00000654ff47a816 */ /* 0x000fe20000000003 */
[----:B------:R-:W-:-:S01]  /*9710*/  FFMA.FTZ R75, R2, R75, -R62 ;  /* 0x0000004b024b7223 */ /* 0x000fc2000001083e */
[----:B------:R-:W-:Y:S01]  /*9720*/  FFMA.FTZ R79, R2, R79, -R62 ;  /* 0x0000004f024f7223 */ /* 0x000fe2000001083e */
[----:B------:R-:W-:-:S01]  /*9730*/  FADD.FTZ R88, R20, R87 ;  /* 0x0000005714587221 */ /* 0x000fc20000010000 */
[----:B------:R-:W1:Y:S01]  /*9740*/  MUFU.EX2 R21, R21 ;  /* 0x0000001500157308 */ /* 0x000e620000000800 */
[----:B------:R2:W-:Y:S01]  /*9750*/  @!P2 SYNCS.ARRIVE.TRANS64.RED.A1T0 RZ, [R71+URZ], RZ ;  /* 0x000000ff47ffa9a7 */ /* 0x0005e2000810043f */
[----:B------:R-:W-:-:S01]  /*9760*/  FFMA.FTZ R77, R2, R83, -R62 ;  /* 0x00000053024d7223 */ /* 0x000fc2000001083e */
[C-C-:B------:R-:W-:Y:S01]  /*9770*/  FFMA.FTZ R78, R2.reuse, R131, -R62.reuse ;  /* 0x00000083024e7223 */ /* 0x140fe2000001083e */
[----:B------:R-:W-:-:S01]  /*9780*/  FFMA.FTZ R76, R2, R135, -R62 ;  /* 0x00000087024c7223 */ /* 0x000fc2000001083e */
[C-C-:B------:R-:W-:Y:S01]  /*9790*/  FFMA.FTZ R59, R2.reuse, R59, -R62.reuse ;  /* 0x0000003b023b7223 */ /* 0x140fe2000001083e */
[----:B------:R-:W-:-:S01]  /*97a0*/  FFMA.FTZ R83, R2, R139, -R62 ;  /* 0x0000008b02537223 */ /* 0x000fc2000001083e */
[----:B------:R-:W-:Y:S01]  /*97b0*/  FFMA.FTZ R86, R2, R63, -R62 ;  /* 0x0000003f02567223 */ /* 0x000fe2000001083e */
[----:B------:R-:W3:Y:S01]  /*97c0*/  MUFU.EX2 R66, R66 ;  /* 0x0000004200427308 */ /* 0x000ee20000000800 */
[----:B0-----:R-:W-:-:S01]  /*97d0*/  FADD.FTZ R82, R10, R11 ;  /* 0x0000000b0a527221 */ /* 0x001fc20000010000 */
[C-C-:B------:R-:W-:Y:S01]  /*97e0*/  FFMA.FTZ R80, R2.reuse, R67, -R62.reuse ;  /* 0x0000004302507223 */ /* 0x140fe2000001083e */
[----:B------:R-:W-:-:S01]  /*97f0*/  FFMA.FTZ R63, R2, R143, -R62 ;  /* 0x0000008f023f7223 */ /* 0x000fc2000001083e */
[C-C-:B------:R-:W-:Y:S01]  /*9800*/  FFMA.FTZ R67, R2.reuse, R145, -R62.reuse ;  /* 0x0000009102437223 */ /* 0x140fe2000001083e */
[----:B------:R-:W-:-:S01]  /*9810*/  FFMA.FTZ R149, R2, R149, -R62 ;  /* 0x0000009502957223 */ /* 0x000fc2000001083e */
[C-C-:B------:R-:W-:Y:S01]  /*9820*/  FFMA.FTZ R54, R2.reuse, R54, -R62.reuse ;  /* 0x0000003602367223 */ /* 0x140fe2000001083e */
[----:B------:R-:W-:-:S01]  /*9830*/  FFMA.FTZ R55, R2, R55, -R62 ;  /* 0x0000003702377223 */ /* 0x000fc2000001083e */
[----:B------:R-:W2:Y:S01]  /*9840*/  MUFU.EX2 R37, R37 ;  /* 0x0000002500257308 */ /* 0x000ea20000000800 */
[----:B-1----:R-:W-:-:S01]  /*9850*/  FADD.FTZ R85, R21, R82 ;  /* 0x0000005215557221 */ /* 0x002fc20000010000 */
[C-C-:B------:R-:W-:Y:S01]  /*9860*/  FFMA.FTZ R113, R2.reuse, R113, -R62.reuse ;  /* 0x0000007102717223 */ /* 0x140fe2000001083e */
[----:B------:R-:W-:-:S01]  /*9870*/  FFMA.FTZ R31, R2, R31, -R62 ;  /* 0x0000001f021f7223 */ /* 0x000fc2000001083e */
[C-C-:B------:R-:W-:Y:S01]  /*9880*/  FFMA.FTZ R115, R2.reuse, R115, -R62.reuse ;  /* 0x0000007302737223 */ /* 0x140fe2000001083e */
[----:B------:R-:W-:-:S01]  /*9890*/  FFMA.FTZ R35, R2, R35, -R62 ;  /* 0x0000002302237223 */ /* 0x000fc2000001083e */
[C-C-:B------:R-:W-:Y:S01]  /*98a0*/  FFMA.FTZ R117, R2.reuse, R117, -R62.reuse ;  /* 0x0000007502757223 */ /* 0x140fe2000001083e */
[----:B------:R-:W-:-:S01]  /*98b0*/  FFMA.FTZ R41, R2, R41, -R62 ;  /* 0x0000002902297223 */ /* 0x000fc2000001083e */
[----:B------:R-:W0:Y:S01]  /*98c0*/  MUFU.EX2 R64, R64 ;  /* 0x0000004000407308 */ /* 0x000e220000000800 */
[----:B---3--:R-:W-:-:S01]  /*98d0*/  FADD.FTZ R82, R66, R85 ;  /* 0x0000005542527221 */ /* 0x008fc20000010000 */
[----:B------:R-:W-:Y:S01]  /*98e0*/  FADD.FTZ R85, R89, R88 ;  /* 0x0000005859557221 */ /* 0x000fe20000010000 */
[----:B------:R-:W-:-:S02]  /*98f0*/  F2FP.SATFINITE.E4M3.F32.PACK_AB_MERGE_C R21, R66, R21, RZ ;  /* 0x000000154215723e */ /* 0x000fc400048070ff */
[----:B------:R-:W-:Y:S01]  /*9900*/  F2FP.SATFINITE.E4M3.F32.PACK_AB_MERGE_C R136, R57, R48, R136 ;  /* 0x000000303988723e */ /* 0x000fe20004807088 */
[----:B------:R-:W-:-:S01]  /*9910*/  FADD.FTZ R88, R36, R85 ;  /* 0x0000005524587221 */ /* 0x000fc20000010000 */
[----:B------:R-:W-:Y:S01]  /*9920*/  FFMA.FTZ R85, R2, R50, -R62 ;  /* 0x0000003202557223 */ /* 0x000fe2000001083e */
[----:B------:R-:W1:Y:S01]  /*9930*/  MUFU.EX2 R70, R70 ;  /* 0x0000004600467308 */ /* 0x000e620000000800 */
[----:B--2---:R-:W-:-:S01]  /*9940*/  FADD.FTZ R71, R37, R82 ;  /* 0x0000005225477221 */ /* 0x004fc20000010000 */
[C-C-:B------:R-:W-:Y:S01]  /*9950*/  FFMA.FTZ R82, R2.reuse, R43, -R62.reuse ;  /* 0x0000002b02527223 */ /* 0x140fe2000001083e */
[----:B------:R-:W-:-:S01]  /*9960*/  FFMA.FTZ R43, R2, R153, -R62 ;  /* 0x00000099022b7223 */ /* 0x000fc2000001083e */
[----:B------:R-:W-:-:S04]  /*9970*/  F2FP.SATFINITE.E4M3.F32.PACK_AB_MERGE_C R153, R11, R10, R21 ;  /* 0x0000000a0b99723e */ /* 0x000fc80004807015 */
[----:B------:R-:W2:Y:S01]  /*9980*/  MUFU.EX2 R91, R91 ;  /* 0x0000005b005b7308 */ /* 0x000ea20000000800 */
[----:B0-----:R-:W-:-:S01]  /*9990*/  FADD.FTZ R87, R64, R71 ;  /* 0x0000004740577221 */ /* 0x001fc20000010000 */
[----:B------:R-:W-:Y:S01]  /*99a0*/  FFMA.FTZ R71, R2, R47, -R62 ;  /* 0x0000002f02477223 */ /* 0x000fe2000001083e */
[----:B------:R-:W-:-:S04]  /*99b0*/  FADD.FTZ R47, R93, R88 ;  /* 0x000000585d2f7221 */ /* 0x000fc80000010000 */
[----:B------:R-:W-:Y:S01]  /*99c0*/  FADD.FTZ R50, R40, R47 ;  /* 0x0000002f28327221 */ /* 0x000fe20000010000 */
[----:B------:R-:W0:Y:S01]  /*99d0*/  MUFU.EX2 R68, R68 ;  /* 0x0000004400447308 */ /* 0x000e220000000800 */
[----:B-1----:R-:W-:-:S01]  /*99e0*/  FADD.FTZ R90, R70, R87 ;  /* 0x00000057465a7221 */ /* 0x002fc20000010000 */
[----:B------:R-:W-:Y:S01]  /*99f0*/  FFMA.FTZ R87, R2, R51, -R62 ;  /* 0x0000003302577223 */ /* 0x000fe2000001083e */
[----:B------:R-:W-:-:S05]  /*9a00*/  FADD.FTZ R47, R73, R50 ;  /* 0x00000032492f7221 */ /* 0x000fca0000010000 */
[----:B------:R-:W1:Y:S01]  /*9a10*/  MUFU.EX2 R75, R75 ;  /* 0x0000004b004b7308 */ /* 0x000e620000000800 */
[----:B--2---:R-:W-:-:S01]  /*9a20*/  FADD.FTZ R51, R91, R90 ;  /* 0x0000005a5b337221 */ /* 0x004fc20000010000 */
[----:B------:R-:W-:-:S04]  /*9a30*/  F2FP.SATFINITE.E4M3.F32.PACK_AB_MERGE_C R70, R91, R70, RZ ;  /* 0x000000465b46723e */ /* 0x000fc800048070ff */
[----:B------:R-:W-:Y:S02]  /*9a40*/  F2FP.SATFINITE.E4M3.F32.PACK_AB_MERGE_C R155, R64, R37, R70 ;  /* 0x00000025409b723e */ /* 0x000fe40004807046 */
[----:B------:R-:W2:Y:S01]  /*9a50*/  MUFU.EX2 R72, R72 ;  /* 0x0000004800487308 */ /* 0x000ea20000000800 */
[----:B0-----:R-:W-:-:S01]  /*9a60*/  FADD.FTZ R88, R68, R51 ;  /* 0x0000003344587221 */ /* 0x001fc20000010000 */
[----:B------:R-:W-:Y:S01]  /*9a70*/  FFMA.FTZ R51, R2, R26, -R62 ;  /* 0x0000001a02337223 */ /* 0x000fe2000001083e */
[----:B------:R-:W-:-:S01]  /*9a80*/  FADD.FTZ R26, R42, R47 ;  /* 0x0000002f2a1a7221 */ /* 0x000fc20000010000 */
[----:B------:R-:W-:-:S03]  /*9a90*/  FFMA.FTZ R47, R2, R27, -R62 ;  /* 0x0000001b022f7223 */ /* 0x000fc6000001083e */
[----:B------:R-:W-:Y:S01]  /*9aa0*/  FADD.FTZ R27, R101, R26 ;  /* 0x0000001a651b7221 */ /* 0x000fe20000010000 */
[----:B------:R-:W0:Y:S01]  /*9ab0*/  MUFU.EX2 R79, R79 ;  /* 0x0000004f004f7308 */ /* 0x000e220000000800 */
[----:B-1----:R-:W-:-:S07]  /*9ac0*/  FADD.FTZ R95, R75, R88 ;  /* 0x000000584b5f7221 */ /* 0x002fce0000010000 */
[----:B------:R-:W1:Y:S01]  /*9ad0*/  MUFU.EX2 R74, R74 ;  /* 0x0000004a004a7308 */ /* 0x000e620000000800 */
[----:B--2---:R-:W-:-:S07]  /*9ae0*/  FADD.FTZ R88, R72, R95 ;  /* 0x0000005f48587221 */ /* 0x004fce0000010000 */
[----:B------:R-:W2:Y:S01]  /*9af0*/  MUFU.EX2 R77, R77 ;  /* 0x0000004d004d7308 */ /* 0x000ea20000000800 */
[----:B0-----:R-:W-:-:S01]  /*9b00*/  FADD.FTZ R95, R79, R88 ;  /* 0x000000584f5f7221 */ /* 0x001fc20000010000 */
[----:B------:R-:W-:Y:S01]  /*9b10*/  FADD.FTZ R88, R44, R27 ;  /* 0x0000001b2c587221 */ /* 0x000fe20000010000 */
[----:B------:R-:W-:-:S05]  /*9b20*/  F2FP.SATFINITE.E4M3.F32.PACK_AB_MERGE_C R72, R79, R72, RZ ;  /* 0x000000484f48723e */ /* 0x000fca00048070ff */
[----:B------:R-:W0:Y:S01]  /*9b30*/  MUFU.EX2 R78, R78 ;  /* 0x0000004e004e7308 */ /* 0x000e220000000800 */
[----:B-1----:R-:W-:-:S07]  /*9b40*/  FADD.FTZ R90, R74, R95 ;  /* 0x0000005f4a5a7221 */ /* 0x002fce0000010000 */
[----:B------:R-:W1:Y:S01]  /*9b50*/  MUFU.EX2 R81, R81 ;  /* 0x0000005100517308 */ /* 0x000e620000000800 */
[----:B--2---:R-:W-:-:S07]  /*9b60*/  FADD.FTZ R95, R77, R90 ;  /* 0x0000005a4d5f7221 */ /* 0x004fce0000010000 */
[----:B------:R-:W2:Y:S01]  /*9b70*/  MUFU.EX2 R76, R76 ;  /* 0x0000004c004c7308 */ /* 0x000ea20000000800 */
[----:B0-----:R-:W-:-:S07]  /*9b80*/  FADD.FTZ R62, R78, R95 ;  /* 0x0000005f4e3e7221 */ /* 0x001fce0000010000 */
[----:B------:R0:W-:Y:S01]  /*9b90*/  MUFU.EX2 R50, R71 ;  /* 0x0000004700327308 */ /* 0x0001e20000000800 */
[----:B-1----:R-:W-:-:S04]  /*9ba0*/  F2FP.SATFINITE.E4M3.F32.PACK_AB_MERGE_C R78, R81, R78, RZ ;  /* 0x0000004e514e723e */ /* 0x002fc800048070ff */
[----:B------:R-:W-:-:S03]  /*9bb0*/  F2FP.SATFINITE.E4M3.F32.PACK_AB_MERGE_C R151, R77, R74, R78 ;  /* 0x0000004a4d97723e */ /* 0x000fc6000480704e */
[----:B------:R-:W1:Y:S01]  /*9bc0*/  MUFU.EX2 R59, R59 ;  /* 0x0000003b003b7308 */ /* 0x000e620000000800 */
[----:B0-----:R-:W-:-:S04]  /*9bd0*/  FADD.FTZ R71, R109, R88 ;  /* 0x000000586d477221 */ /* 0x001fc80000010000 */
[----:B------:R-:W-:Y:S01]  /*9be0*/  FADD.FTZ R88, R46, R71 ;  /* 0x000000472e587221 */ /* 0x000fe20000010000 */
[----:B------:R-:W-:-:S02]  /*9bf0*/  FADD.FTZ R71, R81, R62 ;  /* 0x0000003e51477221 */ /* 0x000fc40000010000 */
[----:B------:R-:W0:Y:S01]  /*9c00*/  MUFU.EX2 R83, R83 ;  /* 0x0000005300537308 */ /* 0x000e220000000800 */
[----:B------:R-:W-:-:S01]  /*9c10*/  FADD.FTZ R15, R111, R88 ;  /* 0x000000586f0f7221 */ /* 0x000fc20000010000 */
[----:B--2---:R-:W-:-:S03]  /*9c20*/  FADD.FTZ R42, R76, R71 ;  /* 0x000000474c2a7221 */ /* 0x004fc60000010000 */
[----:B------:R-:W-:-:S03]  /*9c30*/  FADD.FTZ R36, R48, R15 ;  /* 0x0000000f30247221 */ /* 0x000fc60000010000 */
[----:B------:R-:W2:Y:S01]  /*9c40*/  MUFU.EX2 R86, R86 ;  /* 0x0000005600567308 */ /* 0x000ea20000000800 */
[----:B------:R-:W-:-:S01]  /*9c50*/  FADD.FTZ R15, R57, R36 ;  /* 0x00000024390f7221 */ /* 0x000fc20000010000 */
[----:B-1----:R-:W-:-:S03]  /*9c60*/  FADD.FTZ R42, R59, R42 ;  /* 0x0000002a3b2a7221 */ /* 0x002fc60000010000 */
[----:B------:R-:W-:-:S03]  /*9c70*/  FADD.FTZ R36, R52, R15 ;  /* 0x0000000f34247221 */ /* 0x000fc60000010000 */
[----:B------:R-:W1:Y:S01]  /*9c80*/  MUFU.EX2 R63, R63 ;  /* 0x0000003f003f7308 */ /* 0x000e620000000800 */
[----:B0-----:R-:W-:-:S01]  /*9c90*/  FADD.FTZ R15, R83, R42 ;  /* 0x0000002a530f7221 */ /* 0x001fc20000010000 */
[----:B------:R-:W-:-:S04]  /*9ca0*/  FADD.FTZ R61, R61, R36 ;  /* 0x000000243d3d7221 */ /* 0x000fc80000010000 */
[----:B------:R-:W-:Y:S02]  /*9cb0*/  FADD.FTZ R42, R56, R61 ;  /* 0x0000003d382a7221 */ /* 0x000fe40000010000 */
[----:B------:R-:W0:Y:S01]  /*9cc0*/  MUFU.EX2 R80, R80 ;  /* 0x0000005000507308 */ /* 0x000e220000000800 */
[----:B--2---:R-:W-:-:S01]  /*9cd0*/  FADD.FTZ R36, R86, R15 ;  /* 0x0000000f56247221 */ /* 0x004fc20000010000 */
[----:B------:R-:W-:Y:S01]  /*9ce0*/  FADD.FTZ R61, R65, R42 ;  /* 0x0000002a413d7221 */ /* 0x000fe20000010000 */
[----:B------:R-:W-:-:S05]  /*9cf0*/  F2FP.SATFINITE.E4M3.F32.PACK_AB_MERGE_C R83, R86, R83, RZ ;  /* 0x000000535653723e */ /* 0x000fca00048070ff */
[----:B------:R2:W3:Y:S01]  /*9d00*/  MUFU.EX2 R58, R137 ;  /* 0x00000089003a7308 */ /* 0x0004e20000000800 */
[----:B-1----:R-:W-:-:S07]  /*9d10*/  FADD.FTZ R15, R63, R36 ;  /* 0x000000243f0f7221 */ /* 0x002fce0000010000 */
[----:B------:R-:W1:Y:S01]  /*9d20*/  MUFU.EX2 R67, R67 ;  /* 0x0000004300437308 */ /* 0x000e620000000800 */
[----:B0-----:R-:W-:-:S01]  /*9d30*/  FADD.FTZ R36, R80, R15 ;  /* 0x0000000f50247221 */ /* 0x001fc20000010000 */
[----:B--2---:R-:W-:-:S06]  /*9d40*/  F2FP.SATFINITE.E4M3.F32.PACK_AB_MERGE_C R137, R59, R76, R83 ;  /* 0x0000004c3b89723e */ /* 0x004fcc0004807053 */
[----:B------:R-:W0:Y:S01]  /*9d50*/  MUFU.EX2 R69, R69 ;  /* 0x0000004500457308 */ /* 0x000e220000000800 */
[----:B---3--:R-:W-:-:S07]  /*9d60*/  FADD.FTZ R42, R58, R61 ;  /* 0x0000003d3a2a7221 */ /* 0x008fce0000010000 */
[----:B------:R-:W2:Y:S01]  /*9d70*/  MUFU.EX2 R84, R84 ;  /* 0x0000005400547308 */ /* 0x000ea20000000800 */
[----:B-1----:R-:W-:-:S07]  /*9d80*/  FADD.FTZ R13, R67, R36 ;  /* 0x00000024430d7221 */ /* 0x002fce0000010000 */
[----:B------:R-:W1:Y:S01]  /*9d90*/  MUFU.EX2 R30, R30 ;  /* 0x0000001e001e7308 */ /* 0x000e620000000800 */
[C---:B0-----:R-:W-:Y:S01]  /*9da0*/  F2FP.SATFINITE.E4M3.F32.PACK_AB_MERGE_C R138, R69.reuse, R58, RZ ;  /* 0x0000003a458a723e */ /* 0x041fe200048070ff */
[----:B------:R-:W-:-:S03]  /*9db0*/  FADD.FTZ R69, R69, R42 ;  /* 0x0000002a45457221 */ /* 0x000fc60000010000 */
[----:B------:R-:W-:-:S03]  /*9dc0*/  F2FP.SATFINITE.E4M3.F32.PACK_AB_MERGE_C R138, R65, R56, R138 ;  /* 0x00000038418a723e */ /* 0x000fc6000480708a */
[----:B------:R0:W3:Y:S01]  /*9dd0*/  MUFU.EX2 R3, R149 ;  /* 0x0000009500037308 */ /* 0x0000e20000000800 */
[C---:B--2---:R-:W-:Y:S01]  /*9de0*/  F2FP.SATFINITE.E4M3.F32.PACK_AB_MERGE_C R67, R84.reuse, R67, RZ ;  /* 0x000000435443723e */ /* 0x044fe200048070ff */
[----:B------:R-:W-:-:S03]  /*9df0*/  FADD.FTZ R84, R84, R13 ;  /* 0x0000000d54547221 */ /* 0x000fc60000010000 */
[----:B------:R-:W-:-:S03]  /*9e00*/  F2FP.SATFINITE.E4M3.F32.PACK_AB_MERGE_C R139, R80, R63, R67 ;  /* 0x0000003f508b723e */ /* 0x000fc60004807043 */
[----:B------:R-:W2:Y:S01]  /*9e10*/  MUFU.EX2 R82, R82 ;  /* 0x0000005200527308 */ /* 0x000ea20000000800 */
[----:B-1----:R-:W-:-:S01]  /*9e20*/  FADD.FTZ R20, R30, R69 ;  /* 0x000000451e147221 */ /* 0x002fc20000010000 */
[----:B0-----:R-:W-:-:S03]  /*9e30*/  F2FP.SATFINITE.E4M3.F32.PACK_AB_MERGE_C R149, R75, R68, R72 ;  /* 0x000000444b95723e */ /* 0x001fc60004807048 */
[----:B------:R-:W-:-:S03]  /*9e40*/  FADD.FTZ R15, R39, R20 ;  /* 0x00000014270f7221 */ /* 0x000fc60000010000 */
[----:B------:R-:W0:Y:S01]  /*9e50*/  MUFU.EX2 R34, R34 ;  /* 0x0000002200227308 */ /* 0x000e220000000800 */
[----:B---3--:R-:W-:-:S07]  /*9e60*/  FADD.FTZ R13, R3, R84 ;  /* 0x00000054030d7221 */ /* 0x008fce0000010000 */
[----:B------:R-:W1:Y:S01]  /*9e70*/  MUFU.EX2 R43, R43 ;  /* 0x0000002b002b7308 */ /* 0x000e620000000800 */
[----:B--2---:R-:W-:-:S07]  /*9e80*/  FADD.FTZ R36, R82, R13 ;  /* 0x0000000d52247221 */ /* 0x004fce0000010000 */
[----:B------:R-:W2:Y:S01]  /*9e90*/  MUFU.EX2 R45, R45 ;  /* 0x0000002d002d7308 */ /* 0x000ea20000000800 */
[----:B0-----:R-:W-:-:S07]  /*9ea0*/  FADD.FTZ R40, R34, R15 ;  /* 0x0000000f22287221 */ /* 0x001fce0000010000 */
[----:B------:R-:W0:Y:S01]  /*9eb0*/  MUFU.EX2 R38, R38 ;  /* 0x0000002600267308 */ /* 0x000e220000000800 */
[----:B-1----:R-:W-:-:S01]  /*9ec0*/  FADD.FTZ R13, R43, R36 ;  /* 0x000000242b0d7221 */ /* 0x002fc20000010000 */
[----:B------:R-:W-:-:S03]  /*9ed0*/  F2FP.SATFINITE.E4M3.F32.PACK_AB_MERGE_C R43, R50, R43, RZ ;  /* 0x0000002b322b723e */ /* 0x000fc600048070ff */
[----:B------:R-:W-:Y:S01]  /*9ee0*/  FADD.FTZ R13, R50, R13 ;  /* 0x0000000d320d7221 */ /* 0x000fe20000010000 */
[----:B------:R-:W-:Y:S02]  /*9ef0*/  F2FP.SATFINITE.E4M3.F32.PACK_AB_MERGE_C R141, R82, R3, R43 ;  /* 0x00000003528d723e */ /* 0x000fe4000480702b */
[----:B------:R-:W1:Y:S01]  /*9f00*/  MUFU.EX2 R26, R85 ;  /* 0x00000055001a7308 */ /* 0x000e620000000800 */
[C---:B--2---:R-:W-:Y:S01]  /*9f10*/  F2FP.SATFINITE.E4M3.F32.PACK_AB_MERGE_C R140, R45.reuse, R34, RZ ;  /* 0x000000222d8c723e */ /* 0x044fe200048070ff */
[----:B------:R-:W-:-:S03]  /*9f20*/  FADD.FTZ R45, R45, R40 ;  /* 0x000000282d2d7221 */ /* 0x000fc60000010000 */
[----:B------:R-:W-:-:S03]  /*9f30*/  F2FP.SATFINITE.E4M3.F32.PACK_AB_MERGE_C R140, R39, R30, R140 ;  /* 0x0000001e278c723e */ /* 0x000fc6000480708c */
[----:B------:R-:W2:Y:S01]  /*9f40*/  MUFU.EX2 R49, R49 ;  /* 0x0000003100317308 */ /* 0x000ea20000000800 */
[----:B0-----:R-:W-:-:S07]  /*9f50*/  FADD.FTZ R34, R38, R45 ;  /* 0x0000002d26227221 */ /* 0x001fce0000010000 */
[----:B------:R-:W0:Y:S01]  /*9f60*/  MUFU.EX2 R27, R87 ;  /* 0x00000057001b7308 */ /* 0x000e220000000800 */
[----:B-1----:R-:W-:-:S07]  /*9f70*/  FADD.FTZ R36, R26, R13 ;  /* 0x0000000d1a247221 */ /* 0x002fce0000010000 */
[----:B------:R-:W-:Y:S01]  /*9f80*/  MUFU.EX2 R60, R60 ;  /* 0x0000003c003c7308 */ /* 0x000fe20000000800 */
[----:B--2---:R-:W-:-:S07]  /*9f90*/  FADD.FTZ R13, R49, R34 ;  /* 0x00000022310d7221 */ /* 0x004fce0000010000 */
[----:B------:R-:W1:Y:S01]  /*9fa0*/  MUFU.EX2 R53, R53 ;  /* 0x0000003500357308 */ /* 0x000e620000000800 */
[----:B0-----:R-:W-:-:S07]  /*9fb0*/  FADD.FTZ R15, R27, R36 ;  /* 0x000000241b0f7221 */ /* 0x001fce0000010000 */
[----:B------:R-:W0:Y:S08]  /*9fc0*/  MUFU.EX2 R14, R54 ;  /* 0x00000036000e7308 */ /* 0x000e300000000800 */
[----:B------:R-:W2:Y:S01]  /*9fd0*/  MUFU.EX2 R55, R55 ;  /* 0x0000003700377308 */ /* 0x000ea20000000800 */
[----:B-1----:R-:W-:Y:S01]  /*9fe0*/  F2FP.SATFINITE.E4M3.F32.PACK_AB_MERGE_C R142, R53, R60, RZ ;  /* 0x0000003c358e723e */ /* 0x002fe200048070ff */
[----:B------:R-:W-:-:S03]  /*9ff0*/  FADD.FTZ R60, R60, R13 ;  /* 0x0000000d3c3c7221 */ /* 0x000fc60000010000 */
[----:B------:R-:W-:Y:S01]  /*a000*/  F2FP.SATFINITE.E4M3.F32.PACK_AB_MERGE_C R142, R49, R38, R142 ;  /* 0x00000026318e723e */ /* 0x000fe2000480708e */
[----:B------:R-:W-:-:S02]  /*a010*/  FADD.FTZ R53, R53, R60 ;  /* 0x0000003c35357221 */ /* 0x000fc40000010000 */
[----:B------:R-:W-:Y:S01]  /*a020*/  MUFU.EX2 R28, R28 ;  /* 0x0000001c001c7308 */ /* 0x000fe20000000800 */
[----:B0-----:R-:W-:-:S07]  /*a030*/  FADD.FTZ R10, R14, R15 ;  /* 0x0000000f0e0a7221 */ /* 0x001fce0000010000 */
[----:B------:R-:W0:Y:S01]  /*a040*/  MUFU.EX2 R29, R29 ;  /* 0x0000001d001d7308 */ /* 0x000e220000000800 */
[----:B--2---:R-:W-:-:S01]  /*a050*/  FADD.FTZ R10, R55, R10 ;  /* 0x0000000a370a7221 */ /* 0x004fc20000010000 */
[----:B------:R-:W-:Y:S01]  /*a060*/  F2FP.SATFINITE.E4M3.F32.PACK_AB_MERGE_C R13, R55, R14, RZ ;  /* 0x0000000e370d723e */ /* 0x000fe200048070ff */
[----:B------:R-:W-:-:S03]  /*a070*/  IMAD.MOV.U32 R55, RZ, RZ, RZ ;  /* 0x000000ffff377224 */ /* 0x000fc600078e00ff */
[----:B------:R-:W-:Y:S01]  /*a080*/  F2FP.SATFINITE.E4M3.F32.PACK_AB_MERGE_C R143, R27, R26, R13 ;  /* 0x0000001a1b8f723e */ /* 0x000fe2000480700d */
[--C-:B------:R-:W-:Y:S01]  /*a090*/  IMAD.MOV.U32 R54, RZ, RZ, R55.reuse ;  /* 0x000000ffff367224 */ /* 0x100fe200078e0037 */
[----:B------:R-:W1:Y:S01]  /*a0a0*/  MUFU.EX2 R24, R24 ;  /* 0x0000001800187308 */ /* 0x000e620000000800 */
[--C-:B------:R-:W-:Y:S01]  /*a0b0*/  IMAD.MOV.U32 R52, RZ, RZ, R55.reuse ;  /* 0x000000ffff347224 */ /* 0x100fe200078e0037 */
[----:B------:R-:W-:Y:S01]  /*a0c0*/  MOV R49, R55 ;  /* 0x0000003700317202 */ /* 0x000fe20000000f00 */
[--C-:B------:R-:W-:Y:S02]  /*a0d0*/  IMAD.MOV.U32 R50, RZ, RZ, R55.reuse ;  /* 0x000000ffff327224 */ /* 0x100fe400078e0037 */
[--C-:B------:R-:W-:Y:S02]  /*a0e0*/  IMAD.MOV.U32 R48, RZ, RZ, R55.reuse ;  /* 0x000000ffff307224 */ /* 0x100fe400078e0037 */
[--C-:B------:R-:W-:Y:S01]  /*a0f0*/  IMAD.MOV.U32 R46, RZ, RZ, R55.reuse ;  /* 0x000000ffff2e7224 */ /* 0x100fe200078e0037 */
[----:B------:R-:W2:Y:S01]  /*a100*/  MUFU.EX2 R51, R51 ;  /* 0x0000003300337308 */ /* 0x000ea20000000800 */
[----:B0-----:R-:W-:Y:S01]  /*a110*/  F2FP.SATFINITE.E4M3.F32.PACK_AB_MERGE_C R15, R29, R28, RZ ;  /* 0x0000001c1d0f723e */ /* 0x001fe200048070ff */
[----:B------:R-:W-:-:S02]  /*a120*/  IMAD.MOV.U32 R45, RZ, RZ, R55 ;  /* 0x000000ffff2d7224 */ /* 0x000fc400078e0037 */
[--C-:B------:R-:W-:Y:S02]  /*a130*/  IMAD.MOV.U32 R44, RZ, RZ, R55.reuse ;  /* 0x000000ffff2c7224 */ /* 0x100fe400078e0037 */
[----:B------:R-:W-:Y:S02]  /*a140*/  IMAD.MOV.U32 R43, RZ, RZ, R55 ;  /* 0x000000ffff2b7224 */ /* 0x000fe400078e0037 */
[----:B------:R-:W0:Y:S01]  /*a150*/  MUFU.EX2 R25, R25 ;  /* 0x0000001900197308 */ /* 0x000e220000000800 */
[----:B-1----:R-:W-:-:S01]  /*a160*/  FADD.FTZ R14, R24, R53 ;  /* 0x00000035180e7221 */ /* 0x002fc20000010000 */
[--C-:B------:R-:W-:Y:S02]  /*a170*/  IMAD.MOV.U32 R53, RZ, RZ, R55.reuse ;  /* 0x000000ffff357224 */ /* 0x100fe400078e0037 */
[--C-:B------:R-:W-:Y:S02]  /*a180*/  IMAD.MOV.U32 R42, RZ, RZ, R55.reuse ;  /* 0x000000ffff2a7224 */ /* 0x100fe400078e0037 */
[----:B------:R-:W-:-:S02]  /*a190*/  IMAD.MOV.U32 R40, RZ, RZ, R55 ;  /* 0x000000ffff287224 */ /* 0x000fc400078e0037 */
[----:B------:R1:W3:Y:S01]  /*a1a0*/  MUFU.EX2 R12, R47 ;  /* 0x0000002f000c7308 */ /* 0x0002e20000000800 */
[----:B--2---:R-:W-:-:S01]  /*a1b0*/  FADD.FTZ R11, R51, R10 ;  /* 0x0000000a330b7221 */ /* 0x004fc20000010000 */
[--C-:B------:R-:W-:Y:S02]  /*a1c0*/  IMAD.MOV.U32 R39, RZ, RZ, R55.reuse ;  /* 0x000000ffff277224 */ /* 0x100fe400078e0037 */
[--C-:B------:R-:W-:Y:S02]  /*a1d0*/  IMAD.MOV.U32 R38, RZ, RZ, R55.reuse ;  /* 0x000000ffff267224 */ /* 0x100fe400078e0037 */
[----:B------:R-:W-:Y:S02]  /*a1e0*/  IMAD.MOV.U32 R37, RZ, RZ, R55 ;  /* 0x000000ffff257224 */ /* 0x000fe400078e0037 */
[----:B------:R-:W2:Y:S01]  /*a1f0*/  MUFU.EX2 R113, R113 ;  /* 0x0000007100717308 */ /* 0x000ea20000000800 */
[C---:B0-----:R-:W-:Y:S01]  /*a200*/  F2FP.SATFINITE.E4M3.F32.PACK_AB_MERGE_C R144, R25.reuse, R24, R15 ;  /* 0x000000181990723e */ /* 0x041fe2000480700f */
[----:B------:R-:W-:Y:S01]  /*a210*/  FADD.FTZ R25, R25, R14 ;  /* 0x0000000e19197221 */ /* 0x000fe20000010000 */
[----:B-1----:R-:W-:-:S02]  /*a220*/  IMAD.MOV.U32 R47, RZ, RZ, R55 ;  /* 0x000000ffff2f7224 */ /* 0x002fc400078e0037 */
[----:B------:R-:W-:Y:S02]  /*a230*/  IMAD.MOV.U32 R36, RZ, RZ, R55 ;  /* 0x000000ffff247224 */ /* 0x000fe400078e0037 */
[----:B------:R-:W-:-:S01]  /*a240*/  FADD.FTZ R28, R28, R25 ;  /* 0x000000191c1c7221 */ /* 0x000fc20000010000 */
[----:B------:R-:W-:Y:S01]  /*a250*/  IMAD.MOV.U32 R34, RZ, RZ, R55 ;  /* 0x000000ffff227224 */ /* 0x000fe200078e0037 */
[----:B------:R0:W1:Y:S01]  /*a260*/  MUFU.EX2 R20, R31 ;  /* 0x0000001f00147308 */ /* 0x0000620000000800 */
[----:B---3--:R-:W-:-:S01]  /*a270*/  FADD.FTZ R14, R12, R11 ;  /* 0x0000000b0c0e7221 */ /* 0x008fc20000010000 */
[----:B------:R-:W-:Y:S01]  /*a280*/  FADD.FTZ R29, R29, R28 ;  /* 0x0000001c1d1d7221 */ /* 0x000fe20000010000 */
[--C-:B------:R-:W-:Y:S02]  /*a290*/  IMAD.MOV.U32 R28, RZ, RZ, R55.reuse ;  /* 0x000000ffff1c7224 */ /* 0x100fe400078e0037 */
[--C-:B------:R-:W-:Y:S02]  /*a2a0*/  IMAD.MOV.U32 R27, RZ, RZ, R55.reuse ;  /* 0x000000ffff1b7224 */ /* 0x100fe400078e0037 */
[----:B------:R-:W-:Y:S01]  /*a2b0*/  IMAD.MOV.U32 R26, RZ, RZ, R55 ;  /* 0x000000ffff1a7224 */ /* 0x000fe200078e0037 */
[----:B------:R-:W-:Y:S01]  /*a2c0*/  MUFU.EX2 R8, R8 ;  /* 0x0000000800087308 */ /* 0x000fe20000000800 */
[----:B--2---:R-:W-:-:S01]  /*a2d0*/  FADD.FTZ R11, R113, R14 ;  /* 0x0000000e710b7221 */ /* 0x004fc20000010000 */
[----:B0-----:R-:W-:-:S02]  /*a2e0*/  IMAD.MOV.U32 R31, RZ, RZ, R55 ;  /* 0x000000ffff1f7224 */ /* 0x001fc400078e0037 */
[--C-:B------:R-:W-:Y:S02]  /*a2f0*/  IMAD.MOV.U32 R25, RZ, RZ, R55.reuse ;  /* 0x000000ffff197224 */ /* 0x100fe400078e0037 */
[----:B------:R-:W-:Y:S02]  /*a300*/  IMAD.MOV.U32 R24, RZ, RZ, R55 ;  /* 0x000000ffff187224 */ /* 0x000fe400078e0037 */
[----:B------:R-:W0:Y:S01]  /*a310*/  MUFU.EX2 R33, R33 ;  /* 0x0000002100217308 */ /* 0x000e220000000800 */
[C---:B-1----:R-:W-:Y:S01]  /*a320*/  F2FP.SATFINITE.E4M3.F32.PACK_AB_MERGE_C R113, R20.reuse, R113, RZ ;  /* 0x000000711471723e */ /* 0x042fe200048070ff */
[----:B------:R-:W-:-:S03]  /*a330*/  FADD.FTZ R20, R20, R11 ;  /* 0x0000000b14147221 */ /* 0x000fc60000010000 */
[----:B------:R-:W-:Y:S01]  /*a340*/  F2FP.SATFINITE.E4M3.F32.PACK_AB_MERGE_C R145, R12, R51, R113 ;  /* 0x000000330c91723e */ /* 0x000fe20004807071 */
[----:B------:R-:W-:Y:S02]  /*a350*/  IMAD.MOV.U32 R51, RZ, RZ, R55 ;  /* 0x000000ffff337224 */ /* 0x000fe400078e0037 */
[----:B------:R-:W1:Y:S08]  /*a360*/  MUFU.EX2 R32, R32 ;  /* 0x0000002000207308 */ /* 0x000e700000000800 */
[----:B------:R-:W2:Y:S01]  /*a370*/  MUFU.EX2 R115, R115 ;  /* 0x0000007300737308 */ /* 0x000ea20000000800 */
[----:B0-----:R-:W-:-:S07]  /*a380*/  F2FP.SATFINITE.E4M3.F32.PACK_AB_MERGE_C R11, R33, R8, RZ ;  /* 0x00000008210b723e */ /* 0x001fce00048070ff */
[----:B------:R-:W0:Y:S01]  /*a390*/  MUFU.EX2 R119, R119 ;  /* 0x0000007700777308 */ /* 0x000e220000000800 */
[----:B-1----:R-:W-:-:S01]  /*a3a0*/  FADD.FTZ R14, R32, R29 ;  /* 0x0000001d200e7221 */ /* 0x002fc20000010000 */
[----:B------:R-:W-:-:S06]  /*a3b0*/  IMAD.MOV.U32 R29, RZ, RZ, R55 ;  /* 0x000000ffff1d7224 */ /* 0x000fcc00078e0037 */
[----:B------:R1:W3:Y:S01]  /*a3c0*/  MUFU.EX2 R30, R35 ;  /* 0x00000023001e7308 */ /* 0x0002e20000000800 */
[----:B--2---:R-:W-:-:S07]  /*a3d0*/  FADD.FTZ R3, R115, R20 ;  /* 0x0000001473037221 */ /* 0x004fce0000010000 */
[----:B------:R-:W-:Y:S01]  /*a3e0*/  MUFU.EX2 R117, R117 ;  /* 0x0000007500757308 */ /* 0x000fe20000000800 */
[C---:B0-----:R-:W-:Y:S01]  /*a3f0*/  F2FP.SATFINITE.E4M3.F32.PACK_AB_MERGE_C R146, R119.reuse, R32, R11 ;  /* 0x000000207792723e */ /* 0x041fe2000480700b */
[----:B------:R-:W-:Y:S01]  /*a400*/  FADD.FTZ R119, R119, R14 ;  /* 0x0000000e77777221 */ /* 0x000fe20000010000 */
[--C-:B-1----:R-:W-:Y:S02]  /*a410*/  IMAD.MOV.U32 R35, RZ, RZ, R55.reuse ;  /* 0x000000ffff237224 */ /* 0x102fe400078e0037 */
[----:B------:R-:W-:Y:S02]  /*a420*/  IMAD.MOV.U32 R32, RZ, RZ, R55 ;  /* 0x000000ffff207224 */ /* 0x000fe400078e0037 */
[----:B------:R-:W-:-:S01]  /*a430*/  FADD.FTZ R8, R8, R119 ;  /* 0x0000007708087221 */ /* 0x000fc20000010000 */
[----:B------:R0:W1:Y:S01]  /*a440*/  MUFU.EX2 R10, R41 ;  /* 0x00000029000a7308 */ /* 0x0000620000000800 */
[----:B---3--:R-:W-:-:S02]  /*a450*/  FADD.FTZ R14, R30, R3 ;  /* 0x000000031e0e7221 */ /* 0x008fc40000010000 */
[----:B------:R-:W-:Y:S01]  /*a460*/  FADD.FTZ R21, R33, R8 ;  /* 0x0000000821157221 */ /* 0x000fe20000010000 */
[----:B------:R-:W-:-:S02]  /*a470*/  IMAD.MOV.U32 R33, RZ, RZ, R55 ;  /* 0x000000ffff217224 */ /* 0x000fc400078e0037 */
[----:B0-----:R-:W-:Y:S01]  /*a480*/  IMAD.MOV.U32 R41, RZ, RZ, R55 ;  /* 0x000000ffff297224 */ /* 0x001fe200078e0037 */
[----:B-1----:R-:W-:Y:S01]  /*a490*/  F2FP.SATFINITE.E4M3.F32.PACK_AB_MERGE_C R3, R10, R117, RZ ;  /* 0x000000750a03723e */ /* 0x002fe200048070ff */
[----:B------:R-:W-:-:S03]  /*a4a0*/  FADD.FTZ R117, R117, R14 ;  /* 0x0000000e75757221 */ /* 0x000fc60000010000 */
[----:B------:R-:W-:Y:S01]  /*a4b0*/  F2FP.SATFINITE.E4M3.F32.PACK_AB_MERGE_C R147, R30, R115, R3 ;  /* 0x000000731e93723e */ /* 0x000fe20004807003 */
[----:B------:R-:W-:-:S01]  /*a4c0*/  FADD.FTZ R20, R10, R117 ;  /* 0x000000750a147221 */ /* 0x000fc20000010000 */
[----:B------:R-:W-:Y:S01]  /*a4d0*/  IMAD.MOV.U32 R30, RZ, RZ, R55 ;  /* 0x000000ffff1e7224 */ /* 0x000fe200078e0037 */
[----:B------:R-:W-:Y:S06]  /*a4e0*/  @!P1 BRA `(.L_x_360) ;  /* 0x0000002400809947 */ /* 0x000fec0003800000 */
[----:B------:R0:W5:Y:S01]  /*a4f0*/  LDL.LU R12, [R1] ;  /* 0x00000000010c7983 */ /* 0x0001620000300800 */
[----:B------:R-:W-:Y:S01]  /*a500*/  VIADD R3, R104, 0xfffffffe ;  /* 0xfffffffe68037836 */ /* 0x000fe20000000000 */
[----:B------:R-:W-:Y:S01]  /*a510*/  CS2R R54, SRZ ;  /* 0x0000000000367805 */ /* 0x000fe2000001ff00 */
[----:B------:R-:W-:Y:S01]  /*a520*/  IMAD.MOV.U32 R10, RZ, RZ, R9 ;  /* 0x000000ffff0a7224 */ /* 0x000fe200078e0009 */
[----:B------:R-:W-:Y:S01]  /*a530*/  CS2R R52, SRZ ;  /* 0x0000000000347805 */ /* 0x000fe2000001ff00 */
[----:B------:R-:W-:Y:S01]  /*a540*/  IMAD.MOV.U32 R11, RZ, RZ, R0 ;  /* 0x000000ffff0b7224 */ /* 0x000fe200078e0000 */
[----:B------:R-:W-:Y:S01]  /*a550*/  CS2R R50, SRZ ;  /* 0x0000000000327805 */ /* 0x000fe2000001ff00 */
[----:B------:R-:W-:Y:S01]  /*a560*/  IMAD.MOV.U32 R8, RZ, RZ, R157 ;  /* 0x000000ffff087224 */ /* 0x000fe200078e009d */
        /* <DEDUP_REMOVED lines=12> */
[----:B0-----:R-:W-:-:S07]  /*a630*/  CS2R R24, SRZ ;  /* 0x0000000000187805 */ /* 0x001fce000001ff00 */
.L_x_372:
[----:B------:R-:W-:-:S04]  /*a640*/  ISETP.NE.AND P1, PT, R8, 0x1, PT ;  /* 0x000000010800780c */ /* 0x000fc80003f25270 */
[----:B------:R-:W-:-:S04]  /*a650*/  SEL R9, RZ, 0x1, P1 ;  /* 0x00000001ff097807 */ /* 0x000fc80000800000 */
[----:B-----5:R-:W-:-:S05]  /*a660*/  LOP3.LUT R0, R12, R9, RZ, 0x3c, !PT ;  /* 0x000000090c007212 */ /* 0x020fca00078e3cff */
[----:B0-----:R0:W-:Y:S01]  /*a670*/  STL [R1], R0 ;  /* 0x0000000001007387 */ /* 0x0011e20000100800 */
[----:B------:R-:W-:Y:S05]  /*a680*/  @!P0 BRA `(.L_x_361) ;  /* 0x0000000000048947 */ /* 0x000fea0003800000 */
[----:B------:R-:W-:Y:S01]  /*a690*/  BPT.TRAP 0x1 ;  /* 0x000000040000795c */ /* 0x000fe20000300000 */
.L_x_361:
[----:B------:R-:W-:Y:S01]  /*a6a0*/  VIADD R157, R8, 0x1 ;  /* 0x00000001089d7836 */ /* 0x000fe20000000000 */
[----:B------:R-:W-:-:S04]  /*a6b0*/  SHF.L.U32 R9, R0, 0x1f, RZ ;  /* 0x0000001f00097819 */ /* 0x000fc800000006ff */
[----:B------:R-:W-:-:S04]  /*a6c0*/  ISETP.NE.AND P1, PT, R157, 0x2, PT ;  /* 0x000000029d00780c */ /* 0x000fc80003f25270 */
[----:B------:R-:W-:-:S05]  /*a6d0*/  SEL R157, R157, RZ, P1 ;  /* 0x000000ff9d9d7207 */ /* 0x000fca0000800000 */
[----:B------:R-:W-:-:S04]  /*a6e0*/  IMAD R14, R157, 0x8, R16 ;  /* 0x000000089d0e7824 */ /* 0x000fc800078e0210 */
[----:B------:R1:W2:Y:S01]  /*a6f0*/  SYNCS.PHASECHK.TRANS64.TRYWAIT P1, [R14+URZ+0x13230], R9 ;  /* 0x013230090e0075a7 */ /* 0x0002a2000802017f */
[----:B------:R-:W-:Y:S05]  /*a700*/  @!P0 BRA `(.L_x_362) ;  /* 0x0000000000048947 */ /* 0x000fea0003800000 */
[----:B------:R-:W-:Y:S01]  /*a710*/  BPT.TRAP 0x1 ;  /* 0x000000040000795c */ /* 0x000fe20000300000 */
.L_x_362:
[----:B0-----:R-:W3:Y:S01]  /*a720*/  LDL R0, [R1+0x10] ;  /* 0x0000100001007983 */ /* 0x001ee20000100800 */
[----:B------:R-:W-:Y:S01]  /*a730*/  BSSY B1, `(.L_x_363) ;  /* 0x0000007000017945 */ /* 0x000fe20003800000 */
[----:B---3--:R-:W-:-:S04]  /*a740*/  IMAD R0, R157, 0x280, R0 ;  /* 0x000002809d007824 */ /* 0x008fc800078e0200 */
[C---:B------:R-:W-:Y:S02]  /*a750*/  VIADD R58, R0.reuse, 0x80 ;  /* 0x00000080003a7836 */ /* 0x040fe40000000000 */
[----:B------:R-:W-:Y:S01]  /*a760*/  VIADD R13, R0, 0x100 ;  /* 0x00000100000d7836 */ /* 0x000fe20000000000 */
[----:B--2---:R-:W-:Y:S06]  /*a770*/  @P1 BRA `(.L_x_364) ;  /* 0x0000000000081947 */ /* 0x004fec0003800000 */
[----:B------:R-:W0:Y:S02]  /*a780*/  SYNCS.PHASECHK.TRANS64.TRYWAIT P1, [R14+URZ+0x13230], R9 ;  /* 0x013230090e0075a7 */ /* 0x000e24000802017f */
[----:B0-----:R-:W-:Y:S05]  /*a790*/  @!P1 BRA `(.L_x_365) ;  /* 0x000000a0003c9947 */ /* 0x001fea0003800000 */
.L_x_364:
[----:B------:R-:W-:Y:S05]  /*a7a0*/  BSYNC B1 ;  /* 0x0000000000017941 */ /* 0x000fea0003800000 */
.L_x_363:
[----:B------:R-:W-:Y:S01]  /*a7b0*/  IMAD.MOV.U32 R56, RZ, RZ, R0 ;  /* 0x000000ffff387224 */ /* 0x000fe200078e0000 */
[----:B------:R-:W-:Y:S01]  /*a7c0*/  R2UR UR4, R4 ;  /* 0x00000000040472ca */ /* 0x000fe200000e0000 */
[----:B------:R-:W-:Y:S01]  /*a7d0*/  IMAD.MOV.U32 R57, RZ, RZ, -0x7fffffe0 ;  /* 0x80000020ff397424 */ /* 0x000fe200078e00ff */
[----:B------:R-:W-:Y:S01]  /*a7e0*/  R2UR UR5, R5 ;  /* 0x00000000050572ca */ /* 0x000fe200000e0000 */
[----:B------:R-:W-:Y:S01]  /*a7f0*/  WARPGROUP.ARRIVE ;  /* 0x00000000000079c5 */ /* 0x000fe20000000000 */
[----:B------:R-:W-:Y:S01]  /*a800*/  R2UR UR6, R56 ;  /* 0x00000000380672ca */ /* 0x000fe200000e0000 */
[----:B------:R-:W-:Y:S01]  /*a810*/  IMAD.MOV.U32 R59, RZ, RZ, -0x7fffffe0 ;  /* 0x80000020ff3b7424 */ /* 0x000fe200078e00ff */
[----:B------:R-:W-:Y:S01]  /*a820*/  R2UR UR7, R57 ;  /* 0x00000000390772ca */ /* 0x000fe200000e0000 */
[----:B------:R-:W-:Y:S01]  /*a830*/  IMAD.MOV.U32 R56, RZ, RZ, R13 ;  /* 0x000000ffff387224 */ /* 0x000fe200078e000d */
[----:B------:R-:W-:Y:S01]  /*a840*/  R2UR UR10, R58 ;  /* 0x000000003a0a72ca */ /* 0x000fe200000e0000 */
[C---:B------:R-:W-:Y:S01]  /*a850*/  VIADD R58, R0.reuse, 0x180 ;  /* 0x00000180003a7836 */ /* 0x040fe20000000000 */
[----:B------:R-:W-:Y:S01]  /*a860*/  R2UR UR11, R59 ;  /* 0x000000003b0b72ca */ /* 0x000fe200000e0000 */
[----:B------:R-:W-:Y:S01]  /*a870*/  VIADD R60, R0, 0x182 ;  /* 0x00000182003c7836 */ /* 0x000fe20000000000 */
[----:B------:R-:W-:Y:S01]  /*a880*/  R2UR UR8, R4 ;  /* 0x00000000040872ca */ /* 0x000fe200000e0000 */
[----:B------:R-:W-:Y:S01]  /*a890*/  IMAD.MOV.U32 R61, RZ, RZ, -0x7fffffe0 ;  /* 0x80000020ff3d7424 */ /* 0x000fe200078e00ff */
[----:B------:R-:W-:-:S02]  /*a8a0*/  R2UR UR9, R5 ;  /* 0x00000000050972ca */ /* 0x000fc400000e0000 */
[----:B------:R-:W-:Y:S01]  /*a8b0*/  R2UR UR14, R56 ;  /* 0x00000000380e72ca */ /* 0x000fe200000e0000 */
[----:B------:R-:W-:Y:S01]  /*a8c0*/  VIADD R56, R0, 0x200 ;  /* 0x0000020000387836 */ /* 0x000fe20000000000 */
[----:B------:R-:W-:Y:S01]  /*a8d0*/  R2UR UR15, R57 ;  /* 0x00000000390f72ca */ /* 0x000fe200000e0000 */
[----:B------:R-:W-:Y:S01]  /*a8e0*/  QGMMA.64x32x32.F32.E4M3.E4M3 R120, gdesc[UR4], RZ, !UPT, gsb0 ;  /* 0x00600000047879f3 */ /* 0x000fe2000c0008ff */
[----:B------:R-:W-:Y:S02]  /*a8f0*/  R2UR UR12, R4 ;  /* 0x00000000040c72ca */ /* 0x000fe400000e0000 */
[----:B------:R-:W-:Y:S02]  /*a900*/  R2UR UR13, R5 ;  /* 0x00000000050d72ca */ /* 0x000fe400000e0000 */
[----:B------:R-:W-:Y:S01]  /*a910*/  R2UR UR18, R58 ;  /* 0x000000003a1272ca */ /* 0x000fe200000e0000 */
[----:B------:R-:W-:Y:S01]  /*a920*/  VIADD R58, R0, 0x2 ;  /* 0x00000002003a7836 */ /* 0x000fe20000000000 */
[----:B------:R-:W-:-:S02]  /*a930*/  R2UR UR19, R59 ;  /* 0x000000003b1372ca */ /* 0x000fc400000e0000 */
[----:B------:R-:W-:Y:S02]  /*a940*/  R2UR UR16, R4 ;  /* 0x00000000041072ca */ /* 0x000fe400000e0000 */
[----:B------:R-:W-:Y:S02]  /*a950*/  R2UR UR17, R5 ;  /* 0x00000000051172ca */ /* 0x000fe400000e0000 */
[----:B------:R-:W-:Y:S01]  /*a960*/  R2UR UR22, R56 ;  /* 0x00000000381672ca */ /* 0x000fe200000e0000 */
[----:B------:R-:W-:Y:S01]  /*a970*/  VIADD R56, R0, 0x82 ;  /* 0x0000008200387836 */ /* 0x000fe20000000000 */
[----:B------:R-:W-:Y:S01]  /*a980*/  R2UR UR23, R57 ;  /* 0x00000000391772ca */ /* 0x000fe200000e0000 */
[----:B------:R-:W-:Y:S01]  /*a990*/  IMAD.MOV.U32 R57, RZ, RZ, -0x7fffffe0 ;  /* 0x80000020ff397424 */ /* 0x000fe200078e00ff */
[----:B------:R-:W-:Y:S01]  /*a9a0*/  R2UR UR26, R58 ;  /* 0x000000003a1a72ca */ /* 0x000fe200000e0000 */
[----:B------:R-:W-:Y:S01]  /*a9b0*/  VIADD R58, R0, 0x102 ;  /* 0x00000102003a7836 */ /* 0x000fe20000000000 */
[----:B------:R-:W-:Y:S01]  /*a9c0*/  R2UR UR27, R59 ;  /* 0x000000003b1b72ca */ /* 0x000fe200000e0000 */
[----:B------:R-:W-:Y:S01]  /*a9d0*/  IMAD.MOV.U32 R59, RZ, RZ, -0x7fffffe0 ;  /* 0x80000020ff3b7424 */ /* 0x000fe200078e00ff */
[----:B------:R-:W-:-:S02]  /*a9e0*/  R2UR UR20, R4 ;  /* 0x00000000041472ca */ /* 0x000fc400000e0000 */
[----:B------:R-:W-:Y:S02]  /*a9f0*/  R2UR UR21, R5 ;  /* 0x00000000051572ca */ /* 0x000fe400000e0000 */
[----:B------:R-:W-:Y:S01]  /*aa00*/  R2UR UR6, R56 ;  /* 0x00000000380672ca */ /* 0x000fe200000e0000 */
[----:B------:R-:W-:Y:S01]  /*aa10*/  VIADD R56, R0, 0x202 ;  /* 0x0000020200387836 */ /* 0x000fe20000000000 */
[----:B------:R-:W-:Y:S01]  /*aa20*/  R2UR UR7, R57 ;  /* 0x00000000390772ca */ /* 0x000fe200000e0000 */
[----:B------:R-:W-:Y:S01]  /*aa30*/  IMAD.MOV.U32 R57, RZ, RZ, -0x7fffffe0 ;  /* 0x80000020ff397424 */ /* 0x000fe200078e00ff */
[C---:B------:R-:W-:Y:S02]  /*aa40*/  R2UR UR24, R6.reuse ;  /* 0x00000000061872ca */ /* 0x040fe400000e0000 */
[----:B------:R-:W-:Y:S02]  /*aa50*/  R2UR UR25, R7 ;  /* 0x00000000071972ca */ /* 0x000fe400000e0000 */
[----:B------:R-:W-:-:S02]  /*aa60*/  R2UR UR4, R6 ;  /* 0x00000000060472ca */ /* 0x000fc400000e0000 */
[----:B------:R-:W-:Y:S01]  /*aa70*/  R2UR UR5, R7 ;  /* 0x00000000070572ca */ /* 0x000fe200000e0000 */
[----:B------:R-:W-:Y:S02]  /*aa80*/  WARPGROUP.DEPBAR.LE gsb0, 0x0 ;  /* 0x00008000000079c5 */ /* 0x000fe40000010000 */
[----:B------:R-:W-:-:S06]  /*aa90*/  WARPGROUP.ARRIVE ;  /* 0x00000000000079c5 */ /* 0x000fcc0000000000 */
[----:B------:R-:W-:Y:S01]  /*aaa0*/  QGMMA.64x32x32.F32.E4M3.E4M3 R104, gdesc[UR8], RZ, !UPT, gsb0 ;  /* 0x00600000086879f3 */ /* 0x000fe2000c0008ff */
[----:B------:R-:W-:Y:S02]  /*aab0*/  R2UR UR10, R58 ;  /* 0x000000003a0a72ca */ /* 0x000fe400000e0000 */
[----:B------:R-:W-:Y:S02]  /*aac0*/  R2UR UR11, R59 ;  /* 0x000000003b0b72ca */ /* 0x000fe400000e0000 */
[----:B------:R-:W-:Y:S02]  /*aad0*/  R2UR UR8, R6 ;  /* 0x00000000060872ca */ /* 0x000fe400000e0000 */
        /* <DEDUP_REMOVED lines=17> */
[----:B------:R-:W-:Y:S03]  /*abf0*/  QGMMA.64x32x32.F32.E4M3.E4M3 R56, gdesc[UR20], RZ, !UPT, gsb0 ;  /* 0x00600000143879f3 */ /* 0x000fe6000c0008ff */
        /* <DEDUP_REMOVED lines=16> */
[----:B------:R-:W-:Y:S05]  /*ad00*/  @!P0 BRA `(.L_x_366) ;  /* 0x0000000000048947 */ /* 0x000fea0003800000 */
[----:B------:R-:W-:Y:S01]  /*ad10*/  BPT.TRAP 0x1 ;  /* 0x000000040000795c */ /* 0x000fe20000300000 */
.L_x_366:
[----:B------:R-:W-:Y:S01]  /*ad20*/  SHF.L.U32 R0, R12, 0x1f, RZ ;  /* 0x0000001f0c007819 */ /* 0x000fe200000006ff */
[----:B------:R-:W-:-:S04]  /*ad30*/  IMAD R15, R8, 0x8, R16 ;  /* 0x00000008080f7824 */ /* 0x000fc800078e0210 */
[----:B------:R2:W3:Y:S01]  /*ad40*/  SYNCS.PHASECHK.TRANS64.TRYWAIT P1, [R15+URZ+0x13250], R0 ;  /* 0x013250000f0075a7 */ /* 0x0004e2000802017f */
[----:B------:R-:W-:Y:S05]  /*ad50*/  @!P0 BRA `(.L_x_367) ;  /* 0x0000000000048947 */ /* 0x000fea0003800000 */
[----:B------:R-:W-:Y:S01]  /*ad60*/  BPT.TRAP 0x1 ;  /* 0x000000040000795c */ /* 0x000fe20000300000 */
.L_x_367:
[----:B------:R-:W-:Y:S04]  /*ad70*/  BSSY B1, `(.L_x_368) ;  /* 0x0000004000017945 */ /* 0x000fe80003800000 */
[----:B---3--:R-:W-:Y:S05]  /*ad80*/  @P1 BRA `(.L_x_369) ;  /* 0x0000000000081947 */ /* 0x008fea0003800000 */
[----:B------:R-:W3:Y:S02]  /*ad90*/  SYNCS.PHASECHK.TRANS64.TRYWAIT P1, [R15+URZ+0x13250], R0 ;  /* 0x013250000f0075a7 */ /* 0x000ee4000802017f */
[----:B---3--:R-:W-:Y:S05]  /*ada0*/  @!P1 BRA `(.L_x_370) ;  /* 0x0000009800cc9947 */ /* 0x008fea0003800000 */
.L_x_369:
[----:B------:R-:W-:Y:S05]  /*adb0*/  BSYNC B1 ;  /* 0x0000000000017941 */ /* 0x000fea0003800000 */
.L_x_368:
[----:B--23--:R-:W-:Y:S01]  /*adc0*/  VIADD R0, R16, 0x1000 ;  /* 0x0000100010007836 */ /* 0x00cfe20000000000 */
[----:B------:R-:W-:Y:S01]  /*add0*/  WARPGROUP.ARRIVE ;  /* 0x00000000000079c5 */ /* 0x000fe20000000000 */
[----:B01----:R-:W-:Y:S02]  /*ade0*/  IMAD.MOV.U32 R9, RZ, RZ, -0x3ffffff0 ;  /* 0xc0000010ff097424 */ /* 0x003fe400078e00ff */
[----:B------:R-:W-:Y:S01]  /*adf0*/  IMAD.MOV.U32 R13, RZ, RZ, -0x3ffffff0 ;  /* 0xc0000010ff0d7424 */ /* 0x000fe200078e00ff */
[----:B------:R-:W-:Y:S02]  /*ae00*/  SHF.R.U32.HI R0, RZ, 0x4, R0 ;  /* 0x00000004ff007819 */ /* 0x000fe40000011600 */
[----:B------:R-:W-:Y:S02]  /*ae10*/  R2UR UR7, R9 ;  /* 0x00000000090772ca */ /* 0x000fe400000e0000 */
[----:B------:R-:W-:-:S04]  /*ae20*/  LOP3.LUT R0, R0, 0x3fff, RZ, 0xc0, !PT ;  /* 0x00003fff00007812 */ /* 0x000fc800078ec0ff */
[----:B------:R-:W-:-:S05]  /*ae30*/  LOP3.LUT R0, R0, 0x10000, RZ, 0xfc, !PT ;  /* 0x0001000000007812 */ /* 0x000fca00078efcff */
[----:B------:R-:W-:Y:S01]  /*ae40*/  IMAD R8, R8, 0x280, R0 ;  /* 0x0000028008087824 */ /* 0x000fe200078e0200 */
[----:B------:R-:W-:-:S03]  /*ae50*/  FMNMX.FTZ R0, R120, R11, !PT ;  /* 0x0000000b78007209 */ /* 0x000fc60007810000 */
[C---:B------:R-:W-:Y:S01]  /*ae60*/  VIADD R12, R8.reuse, 0x80 ;  /* 0x00000080080c7836 */ /* 0x040fe20000000000 */
[----:B------:R-:W-:Y:S02]  /*ae70*/  R2UR UR6, R8 ;  /* 0x00000000080672ca */ /* 0x000fe400000e0000 */
[----:B------:R-:W-:-:S11]  /*ae80*/  FMNMX.FTZ R0, R121, R0, !PT ;  /* 0x0000000079007209 */ /* 0x000fd60007810000 */
[----:B------:R-:W-:Y:S01]  /*ae90*/  QGMMA.64x64x32.F32.E4M3.E4M3 R24, R152, gdesc[UR4], R24, gsb0 ;  /* 0x00e0000498187df3 */ /* 0x000fe20008000818 */
[----:B------:R-:W-:Y:S01]  /*aea0*/  R2UR UR6, R12 ;  /* 0x000000000c0672ca */ /* 0x000fe200000e0000 */
[----:B------:R-:W-:Y:S01]  /*aeb0*/  VIADD R12, R8, 0x100 ;  /* 0x00000100080c7836 */ /* 0x000fe20000000000 */
[----:B------:R-:W-:Y:S01]  /*aec0*/  R2UR UR7, R13 ;  /* 0x000000000d0772ca */ /* 0x000fe200000e0000 */
[----:B------:R-:W-:Y:S01]  /*aed0*/  IMAD.MOV.U32 R13, RZ, RZ, -0x3ffffff0 ;  /* 0xc0000010ff0d7424 */ /* 0x000fe200078e00ff */
[----:B------:R-:W-:Y:S02]  /*aee0*/  WARPGROUP.DEPBAR.LE gsb0, 0x0 ;  /* 0x00008000000079c5 */ /* 0x000fe40000010000 */
[----:B------:R-:W-:-:S06]  /*aef0*/  WARPGROUP.ARRIVE ;  /* 0x00000000000079c5 */ /* 0x000fcc0000000000 */
[----:B------:R-:W0:Y:S03]  /*af00*/  S2R R155, SR_TID.X ;  /* 0x00000000009b7919 */ /* 0x000e260000002100 */
[----:B------:R-:W-:Y:S01]  /*af10*/  QGMMA.64x64x32.F32.E4M3.E4M3 R24, R148, gdesc[UR4], R24, gsb0 ;  /* 0x00e0000494187df3 */ /* 0x000fe20008000818 */
[----:B------:R-:W-:Y:S02]  /*af20*/  R2UR UR6, R12 ;  /* 0x000000000c0672ca */ /* 0x000fe400000e0000 */
[----:B------:R-:W-:Y:S01]  /*af30*/  R2UR UR7, R13 ;  /* 0x000000000d0772ca */ /* 0x000fe200000e0000 */
[----:B------:R-:W-:Y:S01]  /*af40*/  IMAD.MOV.U32 R13, RZ, RZ, -0x3ffffff0 ;  /* 0xc0000010ff0d7424 */ /* 0x000fe200078e00ff */
[----:B0-----:R-:W-:-:S04]  /*af50*/  LOP3.LUT R155, R155, 0x7f, RZ, 0xc0, !PT ;  /* 0x0000007f9b9b7812 */ /* 0x001fc800078ec0ff */
[----:B------:R-:W-:-:S13]  /*af60*/  ISETP.NE.AND P1, PT, R155, RZ, PT ;  /* 0x000000ff9b00720c */ /* 0x000fda0003f25270 */
[----:B------:R-:W-:-:S05]  /*af70*/  @!P1 VIADD R14, R14, 0x13240 ;  /* 0x000132400e0e9836 */ /* 0x000fca0000000000 */
[----:B------:R-:W-:Y:S01]  /*af80*/  @!P1 PRMT R14, RZ, 0x654, R14 ;  /* 0x00000654ff0e9816 */ /* 0x000fe2000000000e */
[----:B------:R-:W-:Y:S02]  /*af90*/  WARPGROUP.DEPBAR.LE gsb0, 0x0 ;  /* 0x00008000000079c5 */ /* 0x000fe40000010000 */
[----:B------:R-:W-:-:S06]  /*afa0*/  WARPGROUP.ARRIVE ;  /* 0x00000000000079c5 */ /* 0x000fcc0000000000 */
[----:B------:R-:W-:Y:S01]  /*afb0*/  QGMMA.64x64x32.F32.E4M3.E4M3 R24, R136, gdesc[UR4], R24, gsb0 ;  /* 0x00e0000488187df3 */ /* 0x000fe20008000818 */
[----:B------:R-:W-:Y:S02]  /*afc0*/  R2UR UR7, R13 ;  /* 0x000000000d0772ca */ /* 0x000fe400000e0000 */
[----:B------:R-:W-:Y:S02]  /*afd0*/  WARPGROUP.DEPBAR.LE gsb0, 0x0 ;  /* 0x00008000000079c5 */ /* 0x000fe40000010000 */
[----:B------:R-:W-:Y:S01]  /*afe0*/  FMNMX.FTZ R136, R124, R0, !PT ;  /* 0x000000007c887209 */ /* 0x000fe20007810000 */
[----:B------:R-:W-:Y:S01]  /*aff0*/  WARPGROUP.ARRIVE ;  /* 0x00000000000079c5 */ /* 0x000fe20000000000 */
        /* <DEDUP_REMOVED lines=74> */
[----:B------:R-:W-:-:S03]  /*b4a0*/  FMNMX.FTZ R0, R67, R0, !PT ;  /* 0x0000000043007209 */ /* 0x000fc60007810000 */
[----:B------:R-:W0:Y:S01]  /*b4b0*/  SHFL.BFLY PT, R12, R136, 0x2, 0x1f ;  /* 0x0c401f00880c7f89 */ /* 0x000e2200000e0000 */
[----:B------:R-:W-:-:S04]  /*b4c0*/  FMNMX.FTZ R0, R70, R0, !PT ;  /* 0x0000000046007209 */ /* 0x000fc80007810000 */
[----:B------:R-:W-:-:S05]  /*b4d0*/  FMNMX.FTZ R0, R71, R0, !PT ;  /* 0x0000000047007209 */ /* 0x000fca0007810000 */
[----:B------:R-:W1:Y:S01]  /*b4e0*/  SHFL.BFLY PT, R9, R0, 0x2, 0x1f ;  /* 0x0c401f0000097f89 */ /* 0x000e6200000e0000 */
[----:B0-----:R-:W-:Y:S02]  /*b4f0*/  FMNMX.FTZ R136, R136, R12, !PT ;  /* 0x0000000c88887209 */ /* 0x001fe40007810000 */
[----:B------:R-:W-:-:S04]  /*b500*/  IADD3 R12, R8, 0x180, RZ ;  /* 0x00000180080c7810 */ /* 0x000fc80007ffe0ff */
[----:B------:R-:W-:Y:S02]  /*b510*/  R2UR UR6, R12 ;  /* 0x000000000c0672ca */ /* 0x000fe400000e0000 */
[----:B-1----:R-:W-:Y:S02]  /*b520*/  FMNMX.FTZ R9, R0, R9, !PT ;  /* 0x0000000900097209 */ /* 0x002fe40007810000 */
[----:B------:R-:W0:Y:S04]  /*b530*/  SHFL.BFLY PT, R0, R136, 0x1, 0x1f ;  /* 0x0c201f0088007f89 */ /* 0x000e2800000e0000 */
[----:B------:R-:W1:Y:S05]  /*b540*/  SHFL.BFLY PT, R12, R9, 0x1, 0x1f ;  /* 0x0c201f00090c7f89 */ /* 0x000e6a00000e0000 */
[----:B------:R-:W-:Y:S01]  /*b550*/  QGMMA.64x64x32.F32.E4M3.E4M3 R24, R140, gdesc[UR4], R24, gsb0 ;  /* 0x00e000048c187df3 */ /* 0x000fe20008000818 */
[----:B0-----:R-:W-:-:S02]  /*b560*/  FMNMX.FTZ R0, R136, R0, !PT ;  /* 0x0000000088007209 */ /* 0x001fc40007810000 */
[----:B-1----:R-:W-:-:S03]  /*b570*/  FMNMX.FTZ R9, R9, R12, !PT ;  /* 0x0000000c09097209 */ /* 0x002fc60007810000 */
[----:B------:R-:W-:Y:S01]  /*b580*/  FFMA.FTZ R13, R2, R0, -8 ;  /* 0xc1000000020d7423 */ /* 0x000fe20000010000 */
[----:B------:R-:W-:-:S03]  /*b590*/  FADD.FTZ R11, -R0, R11 ;  /* 0x0000000b000b7221 */ /* 0x000fc60000010100 */
[C-C-:B------:R-:W-:Y:S01]  /*b5a0*/  FFMA.FTZ R12, R2.reuse, R120, -R13.reuse ;  /* 0x00000078020c7223 */ /* 0x140fe2000001080d */
[----:B------:R-:W-:-:S01]  /*b5b0*/  FFMA.FTZ R120, R2, R121, -R13 ;  /* 0x0000007902787223 */ /* 0x000fc2000001080d */
        /* <DEDUP_REMOVED lines=38> */
[----:B------:R-:W-:Y:S01]  /*b820*/  FADD.FTZ R10, -R9, R10 ;  /* 0x0000000a090a7221 */ /* 0x000fe20000010100 */
[----:B------:R-:W-:-:S01]  /*b830*/  FFMA.FTZ R69, R2, R9, -8 ;  /* 0xc100000002457423 */ /* 0x000fc20000010009 */
[C---:B------:R-:W-:Y:S01]  /*b840*/  FMUL.FTZ R11, R2.reuse, R11 ;  /* 0x0000000b020b7220 */ /* 0x040fe20000410000 */
[----:B------:R-:W-:Y:S01]  /*b850*/  MUFU.EX2 R12, R12 ;  /* 0x0000000c000c7308 */ /* 0x000fe20000000800 */
[C---:B------:R-:W-:Y:S01]  /*b860*/  FMUL.FTZ R10, R2.reuse, R10 ;  /* 0x0000000a020a7220 */ /* 0x040fe20000410000 */
[C-C-:B------:R-:W-:Y:S01]  /*b870*/  FFMA.FTZ R122, R2.reuse, R122, -R69.reuse ;  /* 0x0000007a027a7223 */ /* 0x140fe20000010845 */
[----:B------:R-:W-:-:S01]  /*b880*/  FFMA.FTZ R123, R2, R123, -R69 ;  /* 0x0000007b027b7223 */ /* 0x000fc20000010845 */
[C-C-:B------:R-:W-:Y:S01]  /*b890*/  FFMA.FTZ R126, R2.reuse, R126, -R69.reuse ;  /* 0x0000007e027e7223 */ /* 0x140fe20000010845 */
[----:B------:R-:W-:-:S01]  /*b8a0*/  FFMA.FTZ R127, R2, R127, -R69 ;  /* 0x0000007f027f7223 */ /* 0x000fc20000010845 */
[C-C-:B------:R-:W-:Y:S01]  /*b8b0*/  FFMA.FTZ R130, R2.reuse, R130, -R69.reuse ;  /* 0x0000008202827223 */ /* 0x140fe20000010845 */
[----:B------:R-:W-:-:S01]  /*b8c0*/  FFMA.FTZ R131, R2, R131, -R69 ;  /* 0x0000008302837223 */ /* 0x000fc20000010845 */
[----:B------:R-:W0:Y:S01]  /*b8d0*/  MUFU.EX2 R11, R11 ;  /* 0x0000000b000b7308 */ /* 0x000e220000000800 */
[----:B------:R-:W-:-:S01]  /*b8e0*/  FFMA.FTZ R134, R2, R134, -R69 ;  /* 0x0000008602867223 */ /* 0x000fc20000010845 */
        /* <DEDUP_REMOVED lines=8> */
[C-C-:B------:R-:W-:Y:S01]  /*b970*/  FFMA.FTZ R118, R2.reuse, R118, -R69.reuse ;  /* 0x0000007602767223 */ /* 0x140fe20000010845 */
[----:B------:R-:W-:-:S01]  /*b980*/  FFMA.FTZ R119, R2, R119, -R69 ;  /* 0x0000007702777223 */ /* 0x000fc20000010845 */
[C-C-:B------:R-:W-:Y:S01]  /*b990*/  FFMA.FTZ R90, R2.reuse, R90, -R69.reuse ;  /* 0x0000005a025a7223 */ /* 0x140fe20000010845 */
[----:B------:R-:W-:-:S01]  /*b9a0*/  FFMA.FTZ R91, R2, R91, -R69 ;  /* 0x0000005b025b7223 */ /* 0x000fc20000010845 */
[C-C-:B------:R-:W-:Y:S01]  /*b9b0*/  FFMA.FTZ R94, R2.reuse, R94, -R69.reuse ;  /* 0x0000005e025e7223 */ /* 0x140fe20000010845 */
[----:B------:R-:W-:-:S01]  /*b9c0*/  FFMA.FTZ R95, R2, R95, -R69 ;  /* 0x0000005f025f7223 */ /* 0x000fc20000010845 */
[----:B------:R-:W1:Y:S01]  /*b9d0*/  MUFU.EX2 R122, R122 ;  /* 0x0000007a007a7308 */ /* 0x000e620000000800 */
[----:B0-----:R-:W-:-:S01]  /*b9e0*/  FFMA.FTZ R21, R11, R21, R12 ;  /* 0x000000150b157223 */ /* 0x001fc2000001000c */
[----:B------:R-:W-:Y:S01]  /*b9f0*/  FFMA.FTZ R98, R2, R98, -R69 ;  /* 0x0000006202627223 */ /* 0x000fe20000010845 */
[----:B------:R-:W-:-:S02]  /*ba00*/  VIADD R56, R8, 0x200 ;  /* 0x0000020008387836 */ /* 0x000fc40000000000 */
[C-C-:B------:R-:W-:Y:S01]  /*ba10*/  FFMA.FTZ R8, R2.reuse, R99, -R69.reuse ;  /* 0x0000006302087223 */ /* 0x140fe20000010845 */
[----:B------:R-:W-:Y:S02]  /*ba20*/  IMAD.MOV.U32 R57, RZ, RZ, -0x3ffffff0 ;  /* 0xc0000010ff397424 */ /* 0x000fe400078e00ff */
[C-C-:B------:R-:W-:Y:S01]  /*ba30*/  FFMA.FTZ R74, R2.reuse, R74, -R69.reuse ;  /* 0x0000004a024a7223 */ /* 0x140fe20000010845 */
[----:B------:R-:W-:-:S01]  /*ba40*/  FFMA.FTZ R75, R2, R75, -R69 ;  /* 0x0000004b024b7223 */ /* 0x000fc20000010845 */
[----:B------:R-:W0:Y:S01]  /*ba50*/  MUFU.EX2 R120, R120 ;  /* 0x0000007800787308 */ /* 0x000e220000000800 */
[----:B------:R-:W-:Y:S01]  /*ba60*/  R2UR UR6, R56 ;  /* 0x00000000380672ca */ /* 0x000fe200000e0000 */
[C-C-:B------:R-:W-:Y:S01]  /*ba70*/  FFMA.FTZ R56, R2.reuse, R102, -R69.reuse ;  /* 0x0000006602387223 */ /* 0x140fe20000010845 */
[----:B------:R-:W-:Y:S01]  /*ba80*/  R2UR UR7, R57 ;  /* 0x00000000390772ca */ /* 0x000fe200000e0000 */
[----:B------:R-:W-:Y:S01]  /*ba90*/  FFMA.FTZ R57, R2, R103, -R69 ;  /* 0x0000006702397223 */ /* 0x000fe20000010845 */
[----:B------:R-:W-:-:S02]  /*baa0*/  WARPGROUP.DEPBAR.LE gsb0, 0x0 ;  /* 0x00008000000079c5 */ /* 0x000fc40000010000 */
[----:B------:R-:W-:Y:S01]  /*bab0*/  WARPGROUP.ARRIVE ;  /* 0x00000000000079c5 */ /* 0x000fe20000000000 */
[----:B------:R-:W2:Y:S01]  /*bac0*/  MUFU.EX2 R123, R123 ;  /* 0x0000007b007b7308 */ /* 0x000ea20000000800 */
[----:B-1----:R-:W-:-:S01]  /*bad0*/  FFMA.FTZ R20, R10, R20, R122 ;  /* 0x000000140a147223 */ /* 0x002fc2000001007a */
[C-C-:B------:R-:W-:Y:S01]  /*bae0*/  FFMA.FTZ R78, R2.reuse, R78, -R69.reuse ;  /* 0x0000004e024e7223 */ /* 0x140fe20000010845 */
[----:B------:R-:W-:-:S01]  /*baf0*/  FFMA.FTZ R79, R2, R79, -R69 ;  /* 0x0000004f024f7223 */ /* 0x000fc20000010845 */
[C-C-:B------:R-:W-:Y:S01]  /*bb00*/  FFMA.FTZ R82, R2.reuse, R82, -R69.reuse ;  /* 0x0000005202527223 */ /* 0x140fe20000010845 */
[----:B------:R-:W-:-:S01]  /*bb10*/  FFMA.FTZ R83, R2, R83, -R69 ;  /* 0x0000005302537223 */ /* 0x000fc20000010845 */
[C-C-:B------:R-:W-:Y:S01]  /*bb20*/  FFMA.FTZ R86, R2.reuse, R86, -R69.reuse ;  /* 0x0000005602567223 */ /* 0x140fe20000010845 */
[----:B------:R-:W-:-:S01]  /*bb30*/  FFMA.FTZ R87, R2, R87, -R69 ;  /* 0x0000005702577223 */ /* 0x000fc20000010845 */
[----:B------:R-:W1:Y:S01]  /*bb40*/  MUFU.EX2 R121, R121 ;  /* 0x0000007900797308 */ /* 0x000e620000000800 */
[----:B0-----:R-:W-:-:S01]  /*bb50*/  FADD.FTZ R21, R120, R21 ;  /* 0x0000001578157221 */ /* 0x001fc20000010000 */
[----:B------:R-:W-:Y:S01]  /*bb60*/  QGMMA.64x64x32.F32.E4M3.E4M3 R24, R144, gdesc[UR4], R24, gsb0 ;  /* 0x00e0000490187df3 */ /* 0x000fe20008000818 */
[----:B------:R-:W-:-:S01]  /*bb70*/  FFMA.FTZ R58, R2, R58, -R69 ;  /* 0x0000003a023a7223 */ /* 0x000fc20000010845 */
[C-C-:B------:R-:W-:Y:S01]  /*bb80*/  FFMA.FTZ R59, R2.reuse, R59, -R69.reuse ;  /* 0x0000003b023b7223 */ /* 0x140fe20000010845 */
[----:B------:R-:W-:-:S01]  /*bb90*/  FFMA.FTZ R62, R2, R62, -R69 ;  /* 0x0000003e023e7223 */ /* 0x000fc20000010845 */
[C-C-:B------:R-:W-:Y:S01]  /*bba0*/  FFMA.FTZ R63, R2.reuse, R63, -R69.reuse ;  /* 0x0000003f023f7223 */ /* 0x140fe20000010845 */
[----:B------:R-:W-:-:S01]  /*bbb0*/  FFMA.FTZ R66, R2, R66, -R69 ;  /* 0x0000004202427223 */ /* 0x000fc20000010845 */
[----:B------:R-:W0:Y:S01]  /*bbc0*/  MUFU.EX2 R126, R126 ;  /* 0x0000007e007e7308 */ /* 0x000e220000000800 */
[----:B--2---:R-:W-:-:S01]  /*bbd0*/  FADD.FTZ R20, R123, R20 ;  /* 0x000000147b147221 */ /* 0x004fc20000010000 */
[C-C-:B------:R-:W-:Y:S01]  /*bbe0*/  FFMA.FTZ R67, R2.reuse, R67, -R69.reuse ;  /* 0x0000004302437223 */ /* 0x140fe20000010845 */
[----:B------:R-:W-:-:S01]  /*bbf0*/  FFMA.FTZ R70, R2, R70, -R69 ;  /* 0x0000004602467223 */ /* 0x000fc20000010845 */
[----:B------:R-:W-:-:S04]  /*bc00*/  FFMA.FTZ R69, R2, R71, -R69 ;  /* 0x0000004702457223 */ /* 0x000fc80000010845 */
        /* <DEDUP_REMOVED lines=19> */
[----:B------:R2:W-:Y:S04]  /*bd40*/  @!P1 SYNCS.ARRIVE.TRANS64.RED.A1T0 RZ, [R14+URZ], RZ ;  /* 0x000000ff0eff99a7 */ /* 0x0005e8000810043f */
[----:B------:R-:W3:Y:S01]  /*bd50*/  MUFU.EX2 R135, R135 ;  /* 0x0000008700877308 */ /* 0x000ee20000000800 */
[----:B-1----:R-:W-:-:S07]  /*bd60*/  FADD.FTZ R20, R134, R20 ;  /* 0x0000001486147221 */ /* 0x002fce0000010000 */
[----:B------:R-:W1:Y:S01]  /*bd70*/  MUFU.EX2 R104, R104 ;  /* 0x0000006800687308 */ /* 0x000e620000000800 */
[----:B0-----:R-:W-:-:S07]  /*bd80*/  FADD.FTZ R21, R132, R21 ;  /* 0x0000001584157221 */ /* 0x001fce0000010000 */
[----:B------:R-:W0:Y:S01]  /*bd90*/  MUFU.EX2 R106, R106 ;  /* 0x0000006a006a7308 */ /* 0x000e220000000800 */
[----:B---3--:R-:W-:-:S07]  /*bda0*/  FADD.FTZ R20, R135, R20 ;  /* 0x0000001487147221 */ /* 0x008fce0000010000 */
        /* <DEDUP_REMOVED lines=123> */
[----:B0-----:R-:W-:-:S01]  /*c560*/  FADD.FTZ R20, R70, R20 ;  /* 0x0000001446147221 */ /* 0x001fc20000010000 */
[----:B---3--:R-:W-:-:S03]  /*c570*/  FADD.FTZ R21, R13, R21 ;  /* 0x000000150d157221 */ /* 0x008fc60000010000 */
[----:B-1----:R-:W-:Y:S01]  /*c580*/  FADD.FTZ R20, R69, R20 ;  /* 0x0000001445147221 */ /* 0x002fe20000010000 */
[----:B--2---:R-:W-:Y:S06]  /*c590*/  @!P0 BRA `(.L_x_371) ;  /* 0x0000000000048947 */ /* 0x004fec0003800000 */
[----:B------:R-:W-:Y:S01]  /*c5a0*/  BPT.TRAP 0x1 ;  /* 0x000000040000795c */ /* 0x000fe20000300000 */
.L_x_371:
[----:B------:R-:W2:Y:S01]  /*c5b0*/  LDL R14, [R1+0x14] ;  /* 0x00001400010e7983 */ /* 0x000ea20000100800 */
[----:B------:R-:W-:Y:S01]  /*c5c0*/  F2FP.SATFINITE.E4M3.F32.PACK_AB_MERGE_C R121, R124, R121, RZ ;  /* 0x000000797c79723e */ /* 0x000fe200048070ff */
[----:B------:R-:W-:Y:S01]  /*c5d0*/  VIADD R15, R15, 0x13260 ;  /* 0x000132600f0f7836 */ /* 0x000fe20000000000 */
[----:B------:R-:W-:Y:S01]  /*c5e0*/  ISETP.GT.AND P1, PT, R3, RZ, PT ;  /* 0x000000ff0300720c */ /* 0x000fe20003f24270 */
[-C--:B------:R-:W-:Y:S01]  /*c5f0*/  FMUL.FTZ R24, R24, R11.reuse ;  /* 0x0000000b18187220 */ /* 0x080fe20000410000 */
[----:B------:R-:W-:Y:S01]  /*c600*/  F2FP.SATFINITE.E4M3.F32.PACK_AB_MERGE_C R152, R120, R12, R121 ;  /* 0x0000000c7898723e */ /* 0x000fe20004807079 */
[-C--:B------:R-:W-:Y:S01]  /*c610*/  FMUL.FTZ R25, R25, R11.reuse ;  /* 0x0000000b19197220 */ /* 0x080fe20000410000 */
[----:B------:R0:W5:Y:S01]  /*c620*/  LDL R12, [R1] ;  /* 0x00000000010c7983 */ /* 0x0001620000100800 */
[----:B------:R-:W-:Y:S01]  /*c630*/  F2FP.SATFINITE.E4M3.F32.PACK_AB_MERGE_C R92, R93, R92, RZ ;  /* 0x0000005c5d5c723e */ /* 0x000fe200048070ff */
[-C--:B------:R-:W-:Y:S01]  /*c640*/  FMUL.FTZ R28, R28, R11.reuse ;  /* 0x0000000b1c1c7220 */ /* 0x080fe20000410000 */
[----:B------:R-:W-:Y:S01]  /*c650*/  F2FP.SATFINITE.E4M3.F32.PACK_AB_MERGE_C R57, R57, R56, RZ ;  /* 0x000000383939723e */ /* 0x000fe200048070ff */
[-C--:B------:R-:W-:Y:S01]  /*c660*/  FMUL.FTZ R29, R29, R11.reuse ;  /* 0x0000000b1d1d7220 */ /* 0x080fe20000410000 */
[----:B------:R-:W-:Y:S01]  /*c670*/  F2FP.SATFINITE.E4M3.F32.PACK_AB_MERGE_C R60, R61, R60, RZ ;  /* 0x0000003c3d3c723e */ /* 0x000fe200048070ff */
[-C--:B------:R-:W-:Y:S01]  /*c680*/  FMUL.FTZ R32, R32, R11.reuse ;  /* 0x0000000b20207220 */ /* 0x080fe20000410000 */
[----:B------:R-:W-:Y:S01]  /*c690*/  F2FP.SATFINITE.E4M3.F32.PACK_AB_MERGE_C R92, R89, R88, R92 ;  /* 0x00000058595c723e */ /* 0x000fe2000480705c */
[-C--:B------:R-:W-:Y:S01]  /*c6a0*/  FMUL.FTZ R33, R33, R11.reuse ;  /* 0x0000000b21217220 */ /* 0x080fe20000410000 */
        /* <DEDUP_REMOVED lines=32> */
[----:B------:R-:W-:Y:S01]  /*c8b0*/  F2FP.SATFINITE.E4M3.F32.PACK_AB_MERGE_C R139, R8, R98, R57 ;  /* 0x00000062088b723e */ /* 0x000fe20004807039 */
[-C--:B------:R-:W-:Y:S01]  /*c8c0*/  FMUL.FTZ R38, R38, R10.reuse ;  /* 0x0000000a26267220 */ /* 0x080fe20000410000 */
[----:B------:R-:W-:Y:S01]  /*c8d0*/  F2FP.SATFINITE.E4M3.F32.PACK_AB_MERGE_C R144, R136, R133, R60 ;  /* 0x000000858890723e */ /* 0x000fe2000480703c */
        /* <DEDUP_REMOVED lines=9> */
[----:B------:R-:W-:Y:S01]  /*c970*/  F2FP.SATFINITE.E4M3.F32.PACK_AB_MERGE_C R153, R123, R122, R126 ;  /* 0x0000007a7b99723e */ /* 0x000fe2000480707e */
[----:B------:R-:W-:Y:S01]  /*c980*/  VIADD R3, R3, 0xffffffff ;  /* 0xffffffff03037836 */ /* 0x000fe20000000000 */
[----:B------:R-:W-:Y:S01]  /*c990*/  F2FP.SATFINITE.E4M3.F32.PACK_AB_MERGE_C R154, R128, R125, R129 ;  /* 0x0000007d809a723e */ /* 0x000fe20004807081 */
[----:B------:R-:W-:Y:S01]  /*c9a0*/  IMAD.MOV.U32 R10, RZ, RZ, R9 ;  /* 0x000000ffff0a7224 */ /* 0x000fe200078e0009 */
[----:B------:R-:W-:Y:S01]  /*c9b0*/  F2FP.SATFINITE.E4M3.F32.PACK_AB_MERGE_C R155, R131, R130, R134 ;  /* 0x00000082839b723e */ /* 0x000fe20004807086 */
[----:B------:R-:W-:Y:S01]  /*c9c0*/  IMAD.MOV.U32 R11, RZ, RZ, R0 ;  /* 0x000000ffff0b7224 */ /* 0x000fe200078e0000 */
[----:B------:R-:W-:Y:S01]  /*c9d0*/  F2FP.SATFINITE.E4M3.F32.PACK_AB_MERGE_C R148, R105, R104, R108 ;  /* 0x000000686994723e */ /* 0x000fe2000480706c */
[----:B------:R-:W-:Y:S01]  /*c9e0*/  IMAD.MOV.U32 R8, RZ, RZ, R157 ;  /* 0x000000ffff087224 */ /* 0x000fe200078e009d */
[----:B------:R-:W-:Y:S01]  /*c9f0*/  F2FP.SATFINITE.E4M3.F32.PACK_AB_MERGE_C R149, R107, R106, R110 ;  /* 0x0000006a6b95723e */ /* 0x000fe2000480706e */
[----:B------:R-:W-:Y:S01]  /*ca00*/  IMAD.MOV.U32 R136, RZ, RZ, R92 ;  /* 0x000000ffff887224 */ /* 0x000fe200078e005c */
[----:B------:R-:W-:-:S02]  /*ca10*/  F2FP.SATFINITE.E4M3.F32.PACK_AB_MERGE_C R150, R113, R112, R116 ;  /* 0x000000707196723e */ /* 0x000fc40004807074 */
[----:B------:R-:W-:Y:S02]  /*ca20*/  F2FP.SATFINITE.E4M3.F32.PACK_AB_MERGE_C R151, R115, R114, R118 ;  /* 0x000000727397723e */ /* 0x000fe40004807076 */
[----:B------:R-:W-:Y:S02]  /*ca30*/  F2FP.SATFINITE.E4M3.F32.PACK_AB_MERGE_C R137, R91, R90, R94 ;  /* 0x0000005a5b89723e */ /* 0x000fe4000480705e */
[----:B------:R-:W-:Y:S02]  /*ca40*/  F2FP.SATFINITE.E4M3.F32.PACK_AB_MERGE_C R138, R97, R96, R100 ;  /* 0x00000060618a723e */ /* 0x000fe40004807064 */
[----:B------:R-:W-:Y:S02]  /*ca50*/  F2FP.SATFINITE.E4M3.F32.PACK_AB_MERGE_C R140, R73, R72, R76 ;  /* 0x00000048498c723e */ /* 0x000fe4000480704c */
[----:B------:R-:W-:Y:S02]  /*ca60*/  F2FP.SATFINITE.E4M3.F32.PACK_AB_MERGE_C R141, R75, R74, R78 ;  /* 0x0000004a4b8d723e */ /* 0x000fe4000480704e */
[----:B------:R-:W-:-:S02]  /*ca70*/  F2FP.SATFINITE.E4M3.F32.PACK_AB_MERGE_C R142, R81, R80, R84 ;  /* 0x00000050518e723e */ /* 0x000fc40004807054 */
[----:B------:R-:W-:Y:S02]  /*ca80*/  F2FP.SATFINITE.E4M3.F32.PACK_AB_MERGE_C R143, R83, R82, R86 ;  /* 0x00000052538f723e */ /* 0x000fe40004807056 */
[----:B------:R-:W-:Y:S02]  /*ca90*/  F2FP.SATFINITE.E4M3.F32.PACK_AB_MERGE_C R145, R59, R58, R62 ;  /* 0x0000003a3b91723e */ /* 0x000fe4000480703e */
[----:B------:R-:W-:Y:S02]  /*caa0*/  F2FP.SATFINITE.E4M3.F32.PACK_AB_MERGE_C R146, R65, R64, R13 ;  /* 0x000000404192723e */ /* 0x000fe4000480700d */
[----:B------:R-:W-:Y:S02]  /*cab0*/  F2FP.SATFINITE.E4M3.F32.PACK_AB_MERGE_C R147, R67, R66, R69 ;  /* 0x000000424393723e */ /* 0x000fe40004807045 */
[----:B--2---:R-:W-:-:S04]  /*cac0*/  PRMT R15, R14, 0x654, R15 ;  /* 0x000006540e0f7816 */ /* 0x004fc8000000000f */
[----:B------:R0:W-:Y:S01]  /*cad0*/  SYNCS.ARRIVE.TRANS64.RED.A1T0 RZ, [R15+URZ], RZ ;  /* 0x000000ff0fff79a7 */ /* 0x0001e2000810043f */
[----:B------:R-:W-:Y:S05]  /*cae0*/  @P1 BRA `(.L_x_372) ;  /* 0xffffffd800d41947 */ /* 0x000fea000383ffff */
.L_x_360:
[----:B------:R-:W-:Y:S05]  /*caf0*/  BSYNC B0 ;  /* 0x0000000000007941 */ /* 0x000fea0003800000 */
.L_x_359:
[----:B------:R-:W-:Y:S06]  /*cb00*/  BAR.ARV 0x8, 0x1a0 ;  /* 0x0206800000007b1d */ /* 0x000fec0000002000 */
[----:B------:R-:W-:Y:S05]  /*cb10*/  @!P0 BRA `(.L_x_373) ;  /* 0x0000000000048947 */ /* 0x000fea0003800000 */
[----:B------:R-:W-:Y:S01]  /*cb20*/  BPT.TRAP 0x1 ;  /* 0x000000040000795c */ /* 0x000fe20000300000 */
.L_x_373:
[----:B------:R-:W2:Y:S01]  /*cb30*/  LDL R3, [R1] ;  /* 0x0000000001037983 */ /* 0x000ea20000100800 */
[----:B------:R-:W-:Y:S01]  /*cb40*/  IMAD R14, R157, 0x8, R16 ;  /* 0x000000089d0e7824 */ /* 0x000fe200078e0210 */
[----:B--2---:R-:W-:-:S04]  /*cb50*/  SHF.L.U32 R3, R3, 0x1f, RZ ;  /* 0x0000001f03037819 */ /* 0x004fc800000006ff */
[----:B------:R1:W2:Y:S01]  /*cb60*/  SYNCS.PHASECHK.TRANS64.TRYWAIT P1, [R14+URZ+0x13250], R3 ;  /* 0x013250030e0075a7 */ /* 0x0002a2000802017f */
[----:B------:R-:W-:Y:S05]  /*cb70*/  @!P0 BRA `(.L_x_374) ;  /* 0x0000000000048947 */ /* 0x000fea0003800000 */
[----:B------:R-:W-:Y:S01]  /*cb80*/  BPT.TRAP 0x1 ;  /* 0x000000040000795c */ /* 0x000fe20000300000 */
.L_x_374:
[----:B------:R-:W-:Y:S04]  /*cb90*/  BSSY B0, `(.L_x_375) ;  /* 0x0000004000007945 */ /* 0x000fe80003800000 */
[----:B--2---:R-:W-:Y:S05]  /*cba0*/  @P1 BRA `(.L_x_376) ;  /* 0x0000000000081947 */ /* 0x004fea0003800000 */
[----:B------:R-:W2:Y:S02]  /*cbb0*/  SYNCS.PHASECHK.TRANS64.TRYWAIT P1, [R14+URZ+0x13250], R3 ;  /* 0x013250030e0075a7 */ /* 0x000ea4000802017f */
[----:B--2---:R-:W-:Y:S05]  /*cbc0*/  @!P1 BRA `(.L_x_377) ;  /* 0x0000007c00589947 */ /* 0x004fea0003800000 */
.L_x_376:
[----:B------:R-:W-:Y:S05]  /*cbd0*/  BSYNC B0 ;  /* 0x0000000000007941 */ /* 0x000fea0003800000 */
.L_x_375:
[----:B------:R-:W3:Y:S04]  /*cbe0*/  LDL R6, [R1+0x3c] ;  /* 0x00003c0001067983 */ /* 0x000ee80000100800 */
[----:B------:R-:W4:Y:S01]  /*cbf0*/  LDL R7, [R1+0x24] ;  /* 0x0000240001077983 */ /* 0x000f220000100800 */
[----:B------:R-:W-:-:S03]  /*cc00*/  ULDC.64 UR4, c[0x0][0x9a0] ;  /* 0x0002680000047ab9 */ /* 0x000fc60000000a00 */
[----:B0-----:R-:W1:Y:S01]  /*cc10*/  LDL.LU R15, [R1+0x44] ;  /* 0x00004400010f7983 */ /* 0x001e620000300800 */
[----:B------:R-:W-:Y:S01]  /*cc20*/  VIADD R16, R16, 0x1000 ;  /* 0x0000100010107836 */ /* 0x000fe20000000000 */
[----:B------:R-:W-:Y:S01]  /*cc30*/  ISETP.NE.U32.AND P1, PT, RZ, UR4, PT ;  /* 0x00000004ff007c0c */ /* 0x000fe2000bf25070 */
[----:B------:R-:W-:Y:S01]  /*cc40*/  IMAD.MOV.U32 R5, RZ, RZ, -0x3ffffff0 ;  /* 0xc0000010ff057424 */ /* 0x000fe200078e00ff */
[----:B------:R-:W-:Y:S02]  /*cc50*/  WARPGROUP.ARRIVE ;  /* 0x00000000000079c5 */ /* 0x000fe40000000000 */
[----:B------:R-:W-:Y:S02]  /*cc60*/  SHF.R.U32.HI R16, RZ, 0x4, R16 ;  /* 0x00000004ff107819 */ /* 0x000fe40000011610 */
[----:B------:R-:W-:Y:S02]  /*cc70*/  R2UR UR7, R5 ;  /* 0x00000000050772ca */ /* 0x000fe400000e0000 */
[----:B------:R-:W-:-:S02]  /*cc80*/  LOP3.LUT R16, R16, 0x3fff, RZ, 0xc0, !PT ;  /* 0x00003fff10107812 */ /* 0x000fc400078ec0ff */
[----:B------:R-:W-:Y:S02]  /*cc90*/  ISETP.NE.AND.EX P1, PT, RZ, UR5, PT, P1 ;  /* 0x00000005ff007c0c */ /* 0x000fe4000bf25310 */
[----:B------:R-:W-:-:S05]  /*cca0*/  LOP3.LUT R16, R16, 0x10000, RZ, 0xfc, !PT ;  /* 0x0001000010107812 */ /* 0x000fca00078efcff */
[----:B------:R-:W-:-:S05]  /*ccb0*/  IMAD R4, R157, 0x280, R16 ;  /* 0x000002809d047824 */ /* 0x000fca00078e0210 */
[----:B------:R-:W-:Y:S01]  /*ccc0*/  R2UR UR6, R4 ;  /* 0x00000000040672ca */ /* 0x000fe200000e0000 */
[----:B------:R-:W3:Y:S08]  /*ccd0*/  @P1 LDC.64 R10, c[0x0][0x9c8] ;  /* 0x00027200ff0a1b82 */ /* 0x000ef00000000a00 */
[----:B-----5:R-:W0:Y:S04]  /*cce0*/  @P1 LDC.64 R12, c[0x0][0x9d0] ;  /* 0x00027400ff0c1b82 */ /* 0x020e280000000a00 */
[----:B------:R-:W-:Y:S03]  /*ccf0*/  QGMMA.64x64x32.F32.E4M3.E4M3 R24, R152, gdesc[UR4], R24, gsb0 ;  /* 0x00e0000498187df3 */ /* 0x000fe60008000818 */
[----:B------:R-:W-:-:S02]  /*cd00*/  WARPGROUP.DEPBAR.LE gsb0, 0x0 ;  /* 0x00008000000079c5 */ /* 0x000fc40000010000 */
[----:B------:R-:W-:Y:S01]  /*cd10*/  WARPGROUP.ARRIVE ;  /* 0x00000000000079c5 */ /* 0x000fe20000000000 */
[----:B---3--:R-:W-:-:S04]  /*cd20*/  @P1 IMAD R6, R6, R10, RZ ;  /* 0x0000000a06061224 */ /* 0x008fc800078e02ff */
[C---:B----4-:R-:W-:Y:S02]  /*cd30*/  @P1 IMAD R5, R7.reuse, R11, R6 ;  /* 0x0000000b07051224 */ /* 0x050fe400078e0206 */
[----:B------:R-:W-:Y:S01]  /*cd40*/  @P1 IMAD.WIDE.U32 R6, R7, R10, RZ ;  /* 0x0000000a07061225 */ /* 0x000fe200078e00ff */
[----:B-12---:R-:W-:-:S03]  /*cd50*/  @P1 SHF.R.S32.HI R3, RZ, 0x1f, R15 ;  /* 0x0000001fff031819 */ /* 0x006fc6000001140f */
[----:B------:R-:W-:Y:S02]  /*cd60*/  @P1 IMAD.IADD R7, R7, 0x1, R5 ;  /* 0x0000000107071824 */ /* 0x000fe400078e0205 */
[-C--:B0-----:R-:W-:Y:S02]  /*cd70*/  @P1 IMAD R8, R3, R12.reuse, RZ ;  /* 0x0000000c03081224 */ /* 0x081fe400078e02ff */
[----:B------:R-:W-:-:S04]  /*cd80*/  @P1 IMAD.WIDE.U32 R6, R15, R12, R6 ;  /* 0x0000000c0f061225 */ /* 0x000fc800078e0006 */
[----:B------:R-:W-:Y:S01]  /*cd90*/  @P1 IMAD R3, R15, R13, R8 ;  /* 0x0000000d0f031224 */ /* 0x000fe200078e0208 */
[----:B------:R-:W-:Y:S01]  /*cda0*/  @P1 LEA R10, P2, R6, UR4, 0x2 ;  /* 0x00000004060a1c11 */ /* 0x000fe2000f8410ff */
[----:B------:R-:W-:Y:S02]  /*cdb0*/  IMAD.MOV.U32 R8, RZ, RZ, 0x3f800000 ;  /* 0x3f800000ff087424 */ /* 0x000fe400078e00ff */
[----:B------:R-:W-:Y:S02]  /*cdc0*/  @P1 IMAD.IADD R3, R7, 0x1, R3 ;  /* 0x0000000107031824 */ /* 0x000fe400078e0203 */
[----:B------:R-:W-:-:S03]  /*cdd0*/  IMAD.MOV.U32 R7, RZ, RZ, -0x3ffffff0 ;  /* 0xc0000010ff077424 */ /* 0x000fc600078e00ff */
[----:B------:R-:W-:Y:S01]  /*cde0*/  @P1 LEA.HI.X R11, R6, UR5, R3, 0x2, P2 ;  /* 0x00000005060b1c11 */ /* 0x000fe200090f1403 */
[----:B------:R-:W-:Y:S01]  /*cdf0*/  VIADD R6, R4, 0x80 ;  /* 0x0000008004067836 */ /* 0x000fe20000000000 */
[----:B------:R-:W-:-:S03]  /*ce00*/  R2UR UR7, R7 ;  /* 0x00000000070772ca */ /* 0x000fc600000e0000 */
[----:B------:R0:W2:Y:S01]  /*ce10*/  @P1 LDG.E R8, desc[UR42][R10.64] ;  /* 0x0000002a0a081981 */ /* 0x0000a2000c1e1900 */
[----:B------:R-:W-:Y:S01]  /*ce20*/  R2UR UR6, R6 ;  /* 0x00000000060672ca */ /* 0x000fe200000e0000 */
[----:B------:R-:W-:Y:S02]  /*ce30*/  VIADD R6, R4, 0x100 ;  /* 0x0000010004067836 */ /* 0x000fe40000000000 */
[----:B------:R-:W-:Y:S01]  /*ce40*/  IMAD.MOV.U32 R7, RZ, RZ, -0x3ffffff0 ;  /* 0xc0000010ff077424 */ /* 0x000fe200078e00ff */
[----:B------:R-:W1:Y:S01]  /*ce50*/  SHFL.BFLY PT, R5, R20, 0x2, 0x1f ;  /* 0x0c401f0014057f89 */ /* 0x000e6200000e0000 */
[----:B0-----:R-:W-:-:S08]  /*ce60*/  IMAD.MOV.U32 R11, RZ, RZ, RZ ;  /* 0x000000ffff0b7224 */ /* 0x001fd000078e00ff */
[----:B------:R-:W-:Y:S01]  /*ce70*/  QGMMA.64x64x32.F32.E4M3.E4M3 R24, R148, gdesc[UR4], R24, gsb0 ;  /* 0x00e0000494187df3 */ /* 0x000fe20008000818 */
[----:B------:R-:W-:Y:S01]  /*ce80*/  R2UR UR6, R6 ;  /* 0x00000000060672ca */ /* 0x000fe200000e0000 */
[C---:B------:R-:W-:Y:S01]  /*ce90*/  VIADD R6, R4.reuse, 0x180 ;  /* 0x0000018004067836 */ /* 0x040fe20000000000 */
[----:B------:R-:W-:Y:S01]  /*cea0*/  R2UR UR7, R7 ;  /* 0x00000000070772ca */ /* 0x000fe200000e0000 */
[----:B------:R-:W-:Y:S02]  /*ceb0*/  IMAD.MOV.U32 R7, RZ, RZ, -0x3ffffff0 ;  /* 0xc0000010ff077424 */ /* 0x000fe400078e00ff */
[----:B------:R-:W-:Y:S01]  /*cec0*/  VIADD R4, R4, 0x200 ;  /* 0x0000020004047836 */ /* 0x000fe20000000000 */
[----:B------:R-:W-:Y:S02]  /*ced0*/  WARPGROUP.DEPBAR.LE gsb0, 0x0 ;  /* 0x00008000000079c5 */ /* 0x000fe40000010000 */
[----:B------:R-:W-:-:S07]  /*cee0*/  WARPGROUP.ARRIVE ;  /* 0x00000000000079c5 */ /* 0x000fce0000000000 */
[----:B------:R-:W-:Y:S01]  /*cef0*/  QGMMA.64x64x32.F32.E4M3.E4M3 R24, R136, gdesc[UR4], R24, gsb0 ;  /* 0x00e0000488187df3 */ /* 0x000fe20008000818 */
[----:B------:R-:W-:Y:S02]  /*cf00*/  R2UR UR6, R6 ;  /* 0x00000000060672ca */ /* 0x000fe400000e0000 */
[----:B------:R-:W-:Y:S01]  /*cf10*/  R2UR UR7, R7 ;  /* 0x00000000070772ca */ /* 0x000fe200000e0000 */
[----:B------:R-:W0:Y:S01]  /*cf20*/  SHFL.BFLY PT, R6, R21, 0x2, 0x1f ;  /* 0x0c401f0015067f89 */ /* 0x000e2200000e0000 */
[----:B-1----:R-:W-:-:S01]  /*cf30*/  FADD.FTZ R7, R5, R20 ;  /* 0x0000001405077221 */ /* 0x002fc20000010000 */
[----:B------:R-:W-:Y:S02]  /*cf40*/  IMAD.MOV.U32 R5, RZ, RZ, -0x3ffffff0 ;  /* 0xc0000010ff057424 */ /* 0x000fe400078e00ff */
[----:B------:R-:W-:Y:S02]  /*cf50*/  IMAD.MOV.U32 R20, RZ, RZ, -0x800000 ;  /* 0xff800000ff147424 */ /* 0x000fe400078e00ff */
[----:B0-----:R-:W-:-:S05]  /*cf60*/  FADD.FTZ R6, R6, R21 ;  /* 0x0000001506067221 */ /* 0x001fca0000010000 */
[----:B------:R-:W0:Y:S02]  /*cf70*/  SHFL.BFLY PT, R3, R6, 0x1, 0x1f ;  /* 0x0c201f0006037f89 */ /* 0x000e2400000e0000 */
[----:B0-----:R-:W-:-:S01]  /*cf80*/  FADD.FTZ R10, R6, R3 ;  /* 0x00000003060a7221 */ /* 0x001fc20000010000 */
[----:B------:R-:W-:-:S03]  /*cf90*/  IMAD.MOV.U32 R3, RZ, RZ, -0x800000 ;  /* 0xff800000ff037424 */ /* 0x000fc600078e00ff */
[C---:B------:R-:W-:Y:S01]  /*cfa0*/  FMUL.FTZ R13, R10.reuse, 0.00390625 ;  /* 0x3b8000000a0d7820 */ /* 0x040fe20000410000 */
[----:B------:R-:W-:-:S04]  /*cfb0*/  FSETP.NE.FTZ.AND P1, PT, R10, RZ, PT ;  /* 0x000000ff0a00720b */ /* 0x000fc80003f35000 */
[----:B------:R-:W-:Y:S01]  /*cfc0*/  FSETP.NE.FTZ.AND P2, PT, R13, RZ, PT ;  /* 0x000000ff0d00720b */ /* 0x000fe20003f55000 */
[----:B------:R-:W-:Y:S02]  /*cfd0*/  WARPGROUP.DEPBAR.LE gsb0, 0x0 ;  /* 0x00008000000079c5 */ /* 0x000fe40000010000 */
[----:B------:R-:W-:-:S06]  /*cfe0*/  WARPGROUP.ARRIVE ;  /* 0x00000000000079c5 */ /* 0x000fcc0000000000 */
[----:B------:R-:W-:Y:S01]  /*cff0*/  QGMMA.64x64x32.F32.E4M3.E4M3 R24, R140, gdesc[UR4], R24, gsb0 ;  /* 0x00e000048c187df3 */ /* 0x000fe20008000818 */
[----:B------:R-:W-:Y:S02]  /*d000*/  R2UR UR6, R4 ;  /* 0x00000000040672ca */ /* 0x000fe400000e0000 */
[----:B------:R-:W-:Y:S01]  /*d010*/  R2UR UR7, R5 ;  /* 0x00000000050772ca */ /* 0x000fe200000e0000 */
[----:B------:R-:W0:Y:S01]  /*d020*/  SHFL.BFLY PT, R4, R7, 0x1, 0x1f ;  /* 0x0c201f0007047f89 */ /* 0x000e2200000e0000 */
[----:B------:R-:W-:-:S06]  /*d030*/  IMAD.MOV.U32 R5, RZ, RZ, RZ ;  /* 0x000000ffff057224 */ /* 0x000fcc00078e00ff */
[----:B------:R-:W-:Y:S01]  /*d040*/  @P1 MUFU.RCP R5, R10 ;  /* 0x0000000a00051308 */ /* 0x000fe20000001000 */
[----:B0-----:R-:W-:-:S01]  /*d050*/  FADD.FTZ R12, R7, R4 ;  /* 0x00000004070c7221 */ /* 0x001fc20000010000 */
[----:B------:R-:W-:-:S06]  /*d060*/  @P2 FMUL.FTZ R7, R2, 0.69314718246459960938 ;  /* 0x3f31721802072820 */ /* 0x000fcc0000410000 */
[----:B------:R-:W0:Y:S01]  /*d070*/  @P2 MUFU.LG2 R4, R13 ;  /* 0x0000000d00042308 */ /* 0x000e220000000c00 */
[C---:B------:R-:W-:Y:S01]  /*d080*/  FMUL.FTZ R15, R12.reuse, 0.00390625 ;  /* 0x3b8000000c0f7820 */ /* 0x040fe20000410000 */
[----:B------:R-:W-:-:S04]  /*d090*/  FSETP.NE.FTZ.AND P1, PT, R12, RZ, PT ;  /* 0x000000ff0c00720b */ /* 0x000fc80003f35000 */
[----:B------:R-:W-:-:S09]  /*d0a0*/  FSETP.NE.FTZ.AND P3, PT, R15, RZ, PT ;  /* 0x000000ff0f00720b */ /* 0x000fd20003f75000 */
[----:B------:R-:W-:Y:S01]  /*d0b0*/  @P1 MUFU.RCP R11, R12 ;  /* 0x0000000c000b1308 */ /* 0x000fe20000001000 */
[----:B0-----:R-:W-:-:S03]  /*d0c0*/  @P2 FMUL.FTZ R4, R4, 0.69314718246459960938 ;  /* 0x3f31721804042820 */ /* 0x001fc60000410000 */
[----:B------:R-:W-:Y:S01]  /*d0d0*/  @P3 FMUL.FTZ R21, R2, 0.69314718246459960938 ;  /* 0x3f31721802153820 */ /* 0x000fe20000410000 */
[----:B------:R-:W-:-:S03]  /*d0e0*/  @P2 FFMA.FTZ R3, R7, R0, R4 ;  /* 0x0000000007032223 */ /* 0x000fc60000010004 */
[----:B------:R-:W0:Y:S02]  /*d0f0*/  @P3 MUFU.LG2 R6, R15 ;  /* 0x0000000f00063308 */ /* 0x000e240000000c00 */
[----:B0-----:R-:W-:-:S04]  /*d100*/  @P3 FMUL.FTZ R6, R6, 0.69314718246459960938 ;  /* 0x3f31721806063820 */ /* 0x001fc80000410000 */
[----:B------:R-:W-:Y:S01]  /*d110*/  @P3 FFMA.FTZ R20, R21, R9, R6 ;  /* 0x0000000915143223 */ /* 0x000fe20000010006 */
[----:B------:R-:W-:Y:S02]  /*d120*/  WARPGROUP.DEPBAR.LE gsb0, 0x0 ;  /* 0x00008000000079c5 */ /* 0x000fe40000010000 */
[----:B------:R-:W-:-:S06]  /*d130*/  WARPGROUP.ARRIVE ;  /* 0x00000000000079c5 */ /* 0x000fcc0000000000 */
[----:B------:R-:W-:Y:S01]  /*d140*/  QGMMA.64x64x32.F32.E4M3.E4M3 R24, R144, gdesc[UR4], R24, gsb0 ;  /* 0x00e0000490187df3 */ /* 0x000fe20008000818 */
[-C--:B--2---:R-:W-:Y:S01]  /*d150*/  FMUL.FTZ R5, R5, R8.reuse ;  /* 0x0000000805057220 */ /* 0x084fe20000410000 */
[----:B------:R-:W-:Y:S01]  /*d160*/  FMUL.FTZ R2, R11, R8 ;  /* 0x000000080b027220 */ /* 0x000fe20000410000 */
[----:B------:R-:W-:Y:S02]  /*d170*/  WARPGROUP.DEPBAR.LE gsb0, 0x0 ;  /* 0x00008000000079c5 */ /* 0x000fe40000010000 */
[----:B------:R-:W-:Y:S05]  /*d180*/  @!P0 BRA `(.L_x_378) ;  /* 0x0000000000048947 */ /* 0x000fea0003800000 */
[----:B------:R-:W-:Y:S01]  /*d190*/  BPT.TRAP 0x1 ;  /* 0x000000040000795c */ /* 0x000fe20000300000 */
.L_x_378:
[----:B------:R-:W2:Y:S01]  /*d1a0*/  LDL.LU R4, [R1+0x14] ;  /* 0x0000140001047983 */ /* 0x000ea20000300800 */
[----:B------:R-:W-:Y:S02]  /*d1b0*/  VIADD R0, R14, 0x13260 ;  /* 0x000132600e007836 */ /* 0x000fe40000000000 */
[-C--:B------:R-:W-:Y:S01]  /*d1c0*/  FMUL.FTZ R62, R24, R5.reuse ;  /* 0x00000005183e7220 */ /* 0x080fe20000410000 */
[----:B------:R-:W-:Y:S01]  /*d1d0*/  FMUL.FTZ R60, R25, R5 ;  /* 0x00000005193c7220 */ /* 0x000fe20000410000 */
[----:B------:R-:W3:Y:S01]  /*d1e0*/  LDL.LU R16, [R1] ;  /* 0x0000000001107983 */ /* 0x000ee20000300800 */
[----:B------:R-:W-:Y:S01]  /*d1f0*/  VIADD R157, R157, 0x1 ;  /* 0x000000019d9d7836 */ /* 0x000fe20000000000 */
[----:B--2---:R-:W-:Y:S02]  /*d200*/  PRMT R0, R4, 0x654, R0 ;  /* 0x0000065404007816 */ /* 0x004fe40000000000 */
[----:B------:R-:W2:Y:S02]  /*d210*/  LDL.LU R4, [R1+0x38] ;  /* 0x0000380001047983 */ /* 0x000ea40000300800 */
[----:B------:R-:W-:Y:S01]  /*d220*/  ISETP.NE.AND P1, PT, R157, 0x2, PT ;  /* 0x000000029d00780c */ /* 0x000fe20003f25270 */
[----:B------:R0:W-:Y:S03]  /*d230*/  SYNCS.ARRIVE.TRANS64.RED.A1T0 RZ, [R0+URZ], RZ ;  /* 0x000000ff00ff79a7 */ /* 0x0001e6000810043f */
[----:B0-----:R-:W-:-:S04]  /*d240*/  SEL R0, RZ, 0x1, P1 ;  /* 0x00000001ff007807 */ /* 0x001fc80000800000 */
[----:B---3--:R-:W-:Y:S01]  /*d250*/  LOP3.LUT R16, R16, R0, RZ, 0x3c, !PT ;  /* 0x0000000010107212 */ /* 0x008fe200078e3cff */
        /* <DEDUP_REMOVED lines=30> */
[----:B------:R-:W-:Y:S01]  /*d440*/  FMUL.FTZ R55, R55, R2 ;  /* 0x0000000237377220 */ /* 0x000fe20000410000 */
[----:B------:R-:W-:Y:S01]  /*d450*/  SEL R157, R157, RZ, P1 ;  /* 0x000000ff9d9d7207 */ /* 0x000fe20000800000 */
[----:B--2---:R-:W-:-:S05]  /*d460*/  VIADD R4, R4, 0x1 ;  /* 0x0000000104047836 */ /* 0x004fca0000000000 */
[----:B------:R0:W-:Y:S04]  /*d470*/  STL [R1+0x38], R4 ;  /* 0x0000380401007387 */ /* 0x0001e80000100800 */
[----:B------:R0:W-:Y:S02]  /*d480*/  STL [R1], R16 ;  /* 0x0000001001007387 */ /* 0x0001e40000100800 */
.L_x_326:
[----:B------:R-:W1:Y:S08]  /*d490*/  S2UR UR4, SR_CgaCtaId ;  /* 0x00000000000479c3 */ /* 0x000e700000008800 */
[----:B------:R-:W-:Y:S01]  /*d4a0*/  BAR.SYNC.DEFER_BLOCKING 0x5, 0x200 ;  /* 0x0148000000007b1d */ /* 0x000fe20000010000 */
[----:B0-----:R-:W-:-:S05]  /*d4b0*/  MOV R16, 0x400 ;  /* 0x0000040000107802 */ /* 0x001fca0000000f00 */
[----:B------:R-:W-:Y:S01]  /*d4c0*/  BSSY B0, `(.L_x_379) ;  /* 0x00001c6000007945 */ /* 0x000fe20003800000 */
[----:B-1----:R-:W-:-:S05]  /*d4d0*/  IMAD.U32 R0, RZ, RZ, UR4 ;  /* 0x00000004ff007e24 */ /* 0x002fca000f8e00ff */
[----:B------:R0:W-:Y:S01]  /*d4e0*/  STL [R1+0x14], R0 ;  /* 0x0000140001007387 */ /* 0x0001e20000100800 */
[----:B------:R-:W-:-:S05]  /*d4f0*/  LEA R16, R0, R16, 0x18 ;  /* 0x0000001000107211 */ /* 0x000fca00078ec0ff */
[----:B-----5:R0:W1:Y:S01]  /*d500*/  LDS.128 R24, [R16+0x132d0] ;  /* 0x0132d00010187984 */ /* 0x0200620000000c00 */
[----:B------:R-:W-:Y:S06]  /*d510*/  BAR.ARV 0x4, 0x200 ;  /* 0x0108000000007b1d */ /* 0x000fec0000002000 */
[----:B------:R-:W-:Y:S05]  /*d520*/  @P0 BRA `(.L_x_380) ;  /* 0x0000001000a00947 */ /* 0x000fea0003800000 */
[----:B------:R-:W0:Y:S01]  /*d530*/  S2R R2, SR_TID.X ;  /* 0x0000000000027919 */ /* 0x000e220000002100 */
[----:B------:R-:W-:Y:S01]  /*d540*/  ULDC.64 UR4, c[0x4][0x38] ;  /* 0x01000e0000047ab9 */ /* 0x000fe20000000a00 */
[----:B------:R-:W2:Y:S04]  /*d550*/  LDL R38, [R1+0x58] ;  /* 0x0000580001267983 */ /* 0x000ea80000100800 */
[----:B------:R-:W3:Y:S04]  /*d560*/  LDL.LU R48, [R1+0x30] ;  /* 0x0000300001307983 */ /* 0x000ee80000300800 */
[----:B------:R-:W4:Y:S01]  /*d570*/  LDL.LU R46, [R1+0x34] ;  /* 0x00003400012e7983 */ /* 0x000f220000300800 */
[----:B0-----:R-:W-:-:S05]  /*d580*/  IMAD.SHL.U32 R0, R2, 0x4, RZ ;  /* 0x0000000402007824 */ /* 0x001fca00078e00ff */
[----:B------:R-:W-:-:S04]  /*d590*/  LOP3.LUT R0, R0, 0xc, RZ, 0xc0, !PT ;  /* 0x0000000c00007812 */ /* 0x000fc800078ec0ff */
[----:B------:R-:W-:-:S05]  /*d5a0*/  IADD3 R4, P0, R0, UR4, RZ ;  /* 0x0000000400047c10 */ /* 0x000fca000ff1e0ff */
[----:B------:R-:W-:Y:S01]  /*d5b0*/  IMAD.X R5, RZ, RZ, UR5, P0 ;  /* 0x00000005ff057e24 */ /* 0x000fe200080e06ff */
[----:B------:R-:W0:Y:S01]  /*d5c0*/  S2R R43, SR_SWINHI ;  /* 0x00000000002b7919 */ /* 0x000e220000002f00 */
[----:B------:R-:W-:Y:S01]  /*d5d0*/  F2FP.BF16.F32.PACK_AB R56, R33, R56 ;  /* 0x000000382138723e */ /* 0x000fe200000010ff */
[----:B------:R-:W-:Y:S02]  /*d5e0*/  ULDC.64 UR4, c[0x0][0xbd8] ;  /* 0x0002f60000047ab9 */ /* 0x000fe40000000a00 */
[----:B------:R1:W3:Y:S01]  /*d5f0*/  LDG.E.CONSTANT R0, desc[UR42][R4.64] ;  /* 0x0000002a04007981 */ /* 0x0002e2000c1e9900 */
[----:B------:R-:W-:Y:S02]  /*d600*/  LOP3.LUT P0, R2, R2, 0x3, RZ, 0xc0, !PT ;  /* 0x0000000302027812 */ /* 0x000fe4000780c0ff */
[----:B------:R-:W-:Y:S02]  /*d610*/  F2FP.BF16.F32.PACK_AB R29, R29, R32 ;  /* 0x000000201d1d723e */ /* 0x000fe400000010ff */
[----:B------:R-:W-:-:S02]  /*d620*/  F2FP.BF16.F32.PACK_AB R11, R11, R12 ;  /* 0x0000000c0b0b723e */ /* 0x000fc400000010ff */
[----:B------:R-:W-:Y:S02]  /*d630*/  ISETP.EQ.OR P0, PT, R2, 0x3, !P0 ;  /* 0x000000030200780c */ /* 0x000fe40004702670 */
[----:B------:R-:W-:Y:S02]  /*d640*/  F2FP.BF16.F32.PACK_AB R8, R7, R8 ;  /* 0x000000080708723e */ /* 0x000fe400000010ff */
[----:B------:R-:W-:Y:S02]  /*d650*/  F2FP.BF16.F32.PACK_AB R40, R37, R40 ;  /* 0x000000282528723e */ /* 0x000fe400000010ff */
[----:B------:R-:W-:Y:S02]  /*d660*/  F2FP.BF16.F32.PACK_AB R9, R9, R10 ;  /* 0x0000000a0909723e */ /* 0x000fe400000010ff */
[----:B------:R-:W-:Y:S02]  /*d670*/  SEL R37, R11, R8, P0 ;  /* 0x000000080b257207 */ /* 0x000fe40000000000 */
[----:B------:R-:W-:-:S02]  /*d680*/  SEL R39, R8, R11, P0 ;  /* 0x0000000b08277207 */ /* 0x000fc40000000000 */
[----:B------:R-:W-:Y:S02]  /*d690*/  F2FP.BF16.F32.PACK_AB R6, R55, R6 ;  /* 0x000000063706723e */ /* 0x000fe400000010ff */
[----:B------:R-:W-:Y:S02]  /*d6a0*/  F2FP.BF16.F32.PACK_AB R61, R61, R62 ;  /* 0x0000003e3d3d723e */ /* 0x000fe400000010ff */
[----:B------:R-:W-:Y:S02]  /*d6b0*/  F2FP.BF16.F32.PACK_AB R60, R59, R60 ;  /* 0x0000003c3b3c723e */ /* 0x000fe400000010ff */
[----:B------:R-:W-:Y:S02]  /*d6c0*/  F2FP.BF16.F32.PACK_AB R41, R41, R44 ;  /* 0x0000002c2929723e */ /* 0x000fe400000010ff */
[----:B------:R-:W-:Y:S01]  /*d6d0*/  F2FP.BF16.F32.PACK_AB R28, R15, R28 ;  /* 0x0000001c0f1c723e */ /* 0x000fe200000010ff */
[----:B------:R-:W4:Y:S01]  /*d6e0*/  LDL R44, [R1+0x28] ;  /* 0x00002800012c7983 */ /* 0x000f220000100800 */
[----:B------:R-:W-:-:S02]  /*d6f0*/  MOV R32, R16 ;  /* 0x0000001000207202 */ /* 0x000fc40000000f00 */
[----:B0-----:R-:W-:Y:S02]  /*d700*/  MOV R33, R43 ;  /* 0x0000002b00217202 */ /* 0x001fe40000000f00 */
[----:B------:R-:W-:Y:S02]  /*d710*/  F2FP.BF16.F32.PACK_AB R14, R13, R14 ;  /* 0x0000000e0d0e723e */ /* 0x000fe400000010ff */
[----:B------:R-:W-:Y:S02]  /*d720*/  F2FP.BF16.F32.PACK_AB R57, R57, R58 ;  /* 0x0000003a3939723e */ /* 0x000fe400000010ff */
[----:B------:R-:W-:Y:S02]  /*d730*/  F2FP.BF16.F32.PACK_AB R35, R35, R36 ;  /* 0x000000242323723e */ /* 0x000fe400000010ff */
[----:B------:R-:W-:Y:S02]  /*d740*/  F2FP.BF16.F32.PACK_AB R34, R31, R34 ;  /* 0x000000221f22723e */ /* 0x000fe400000010ff */
[----:B------:R-:W-:-:S02]  /*d750*/  SEL R13, R61, R60, P0 ;  /* 0x0000003c3d0d7207 */ /* 0x000fc40000000000 */
[----:B------:R-:W-:Y:S02]  /*d760*/  F2FP.BF16.F32.PACK_AB R21, R21, R30 ;  /* 0x0000001e1515723e */ /* 0x000fe400000010ff */
[----:B------:R-:W-:Y:S02]  /*d770*/  SEL R61, R60, R61, P0 ;  /* 0x0000003d3c3d7207 */ /* 0x000fe40000000000 */
        /* <DEDUP_REMOVED lines=15> */
[----:B------:R-:W-:Y:S02]  /*d870*/  IADD3 R55, P3, R10, 0x20, RZ ;  /* 0x000000200a377810 */ /* 0x000fe40007f7e0ff */
[----:B------:R-:W-:Y:S02]  /*d880*/  SHF.R.U64 R53, R53, 0x3, RZ ;  /* 0x0000000335357819 */ /* 0x000fe400000012ff */
[----:B-1----:R-:W-:Y:S02]  /*d890*/  LOP3.LUT R4, R55, 0x380, RZ, 0xc0, !PT ;  /* 0x0000038037047812 */ /* 0x002fe400078ec0ff */
[----:B------:R-:W-:-:S02]  /*d8a0*/  LOP3.LUT R12, R63, 0x380, RZ, 0xc0, !PT ;  /* 0x000003803f0c7812 */ /* 0x000fc400078ec0ff */
[----:B------:R-:W-:Y:S02]  /*d8b0*/  IADD3 R59, P2, R10, 0x40, RZ ;  /* 0x000000400a3b7810 */ /* 0x000fe40007f5e0ff */
[----:B------:R-:W-:Y:S02]  /*d8c0*/  LOP3.LUT R10, R53, R10, RZ, 0x3c, !PT ;  /* 0x0000000a350a7212 */ /* 0x000fe400078e3cff */
[----:B------:R-:W-:Y:S02]  /*d8d0*/  SHF.R.U64 R4, R4, 0x3, RZ ;  /* 0x0000000304047819 */ /* 0x000fe400000012ff */
[----:B------:R-:W-:Y:S01]  /*d8e0*/  SHF.R.U64 R12, R12, 0x3, RZ ;  /* 0x000000030c0c7819 */ /* 0x000fe200000012ff */
[--C-:B------:R-:W-:Y:S01]  /*d8f0*/  IMAD.X R5, RZ, RZ, R11.reuse, P1 ;  /* 0x000000ffff057224 */ /* 0x100fe200008e060b */
[----:B------:R-:W-:Y:S01]  /*d900*/  LOP3.LUT R8, R4, R55, RZ, 0x3c, !PT ;  /* 0x0000003704087212 */ /* 0x000fe200078e3cff */
[--C-:B------:R-:W-:Y:S01]  /*d910*/  IMAD.X R7, RZ, RZ, R11.reuse, P2 ;  /* 0x000000ffff077224 */ /* 0x100fe200010e060b */
[----:B------:R-:W-:Y:S01]  /*d920*/  MOV R42, R10 ;  /* 0x0000000a002a7202 */ /* 0x000fe20000000f00 */
[----:B------:R-:W-:Y:S01]  /*d930*/  IMAD.X R9, RZ, RZ, R11, P3 ;  /* 0x000000ffff097224 */ /* 0x000fe200018e060b */
[----:B------:R-:W-:-:S02]  /*d940*/  LOP3.LUT R4, R12, R63, RZ, 0x3c, !PT ;  /* 0x0000003f0c047212 */ /* 0x000fc400078e3cff */
[----:B---3--:R-:W-:Y:S01]  /*d950*/  LOP3.LUT R2, R0, 0x2, RZ, 0x3c, !PT ;  /* 0x0000000200027812 */ /* 0x008fe200078e3cff */
[----:B------:R-:W-:Y:S04]  /*d960*/  SHFL.IDX PT, R13, R13, R0, 0x1c1f ;  /* 0x001c1f000d0d7589 */ /* 0x000fe800000e0000 */
[----:B------:R-:W0:Y:S04]  /*d970*/  SHFL.IDX PT, R30, R61, R2, 0x1c1f ;  /* 0x001c1f023d1e7589 */ /* 0x000e2800000e0000 */
[----:B------:R-:W-:Y:S04]  /*d980*/  SHFL.IDX PT, R43, R43, R0, 0x1c1f ;  /* 0x001c1f002b2b7589 */ /* 0x000fe800000e0000 */
[----:B------:R-:W1:Y:S04]  /*d990*/  SHFL.IDX PT, R24, R41, R2, 0x1c1f ;  /* 0x001c1f0229187589 */ /* 0x000e6800000e0000 */
[----:B------:R-:W-:Y:S04]  /*d9a0*/  SHFL.IDX PT, R10, R31, R0, 0x1c1f ;  /* 0x001c1f001f0a7589 */ /* 0x000fe800000e0000 */
[----:B------:R1:W2:Y:S04]  /*d9b0*/  SHFL.IDX PT, R11, R29, R2, 0x1c1f ;  /* 0x001c1f021d0b7589 */ /* 0x0002a800000e0000 */
[----:B------:R-:W-:Y:S04]  /*d9c0*/  SHFL.IDX PT, R15, R15, R0, 0x1c1f ;  /* 0x001c1f000f0f7589 */ /* 0x000fe800000e0000 */
[----:B------:R-:W3:Y:S04]  /*d9d0*/  SHFL.IDX PT, R12, R57, R2, 0x1c1f ;  /* 0x001c1f02390c7589 */ /* 0x000ee800000e0000 */
[----:B------:R-:W-:Y:S04]  /*d9e0*/  SHFL.IDX PT, R45, R45, R0, 0x1c1f ;  /* 0x001c1f002d2d7589 */ /* 0x000fe800000e0000 */
[----:B------:R-:W4:Y:S04]  /*d9f0*/  SHFL.IDX PT, R34, R35, R2, 0x1c1f ;  /* 0x001c1f0223227589 */ /* 0x000f2800000e0000 */
[----:B------:R-:W-:Y:S04]  /*da00*/  SHFL.IDX PT, R37, R37, R0, 0x1c1f ;  /* 0x001c1f0025257589 */ /* 0x000fe800000e0000 */
[----:B------:R2:W4:Y:S04]  /*da10*/  SHFL.IDX PT, R14, R39, R2, 0x1c1f ;  /* 0x001c1f02270e7589 */ /* 0x00052800000e0000 */
[----:B------:R-:W-:Y:S04]  /*da20*/  SHFL.IDX PT, R47, R47, R0, 0x1c1f ;  /* 0x001c1f002f2f7589 */ /* 0x000fe800000e0000 */
[----:B------:R-:W4:Y:S04]  /*da30*/  SHFL.IDX PT, R36, R21, R2, 0x1c1f ;  /* 0x001c1f0215247589 */ /* 0x000f2800000e0000 */
[----:B------:R-:W-:Y:S04]  /*da40*/  SHFL.IDX PT, R49, R49, R0, 0x1c1f ;  /* 0x001c1f0031317589 */ /* 0x000fe800000e0000 */
[----:B------:R-:W4:Y:S01]  /*da50*/  SHFL.IDX PT, R38, R51, R2, 0x1c1f ;  /* 0x001c1f0233267589 */ /* 0x000f2200000e0000 */
[----:B------:R-:W-:-:S04]  /*da60*/  LOP3.LUT R6, R59, 0x380, RZ, 0xc0, !PT ;  /* 0x000003803b067812 */ /* 0x000fc800078ec0ff */
[----:B------:R-:W-:Y:S02]  /*da70*/  SHF.R.U64 R6, R6, 0x3, RZ ;  /* 0x0000000306067819 */ /* 0x000fe400000012ff */
[----:B0-----:R-:W-:Y:S02]  /*da80*/  SEL R28, R13, R30, P0 ;  /* 0x0000001e0d1c7207 */ /* 0x001fe40000000000 */
[----:B------:R-:W-:Y:S02]  /*da90*/  LOP3.LUT R6, R6, R59, RZ, 0x3c, !PT ;  /* 0x0000003b06067212 */ /* 0x000fe400078e3cff */
[----:B------:R-:W-:Y:S02]  /*daa0*/  SEL R30, R30, R13, P0 ;  /* 0x0000000d1e1e7207 */ /* 0x000fe40000000000 */
[----:B-1----:R-:W-:Y:S02]  /*dab0*/  SEL R29, R43, R24, P0 ;  /* 0x000000182b1d7207 */ /* 0x002fe40000000000 */
[----:B------:R-:W-:Y:S01]  /*dac0*/  SEL R31, R24, R43, P0 ;  /* 0x0000002b181f7207 */ /* 0x000fe20000000000 */
[----:B------:R-:W-:Y:S01]  /*dad0*/  BAR.SYNC.DEFER_BLOCKING 0x1, 0x180 ;  /* 0x0046000000007b1d */ /* 0x000fe20000010000 */
[----:B------:R-:W-:-:S02]  /*dae0*/  MOV R40, R8 ;  /* 0x0000000800287202 */ /* 0x000fc40000000f00 */
[----:B--2---:R-:W-:Y:S02]  /*daf0*/  MOV R39, R6 ;  /* 0x0000000600277202 */ /* 0x004fe40000000f00 */
[----:B------:R-:W-:Y:S02]  /*db00*/  MOV R24, R4 ;  /* 0x0000000400187202 */ /* 0x000fe40000000f00 */
[----:B------:R-:W-:Y:S02]  /*db10*/  SEL R8, R10, R11, P0 ;  /* 0x0000000b0a087207 */ /* 0x000fe40000000000 */
[----:B---3--:R-:W-:Y:S02]  /*db20*/  SEL R4, R15, R12, P0 ;  /* 0x0000000c0f047207 */ /* 0x008fe40000000000 */
[----:B------:R-:W-:Y:S02]  /*db30*/  SEL R6, R12, R15, P0 ;  /* 0x0000000f0c067207 */ /* 0x000fe40000000000 */
[----:B------:R-:W-:-:S02]  /*db40*/  SEL R10, R11, R10, P0 ;  /* 0x0000000a0b0a7207 */ /* 0x000fc40000000000 */
[----:B----4-:R-:W-:Y:S02]  /*db50*/  SEL R5, R45, R34, P0 ;  /* 0x000000222d057207 */ /* 0x010fe40000000000 */
[----:B------:R-:W-:Y:S02]  /*db60*/  SEL R7, R34, R45, P0 ;  /* 0x0000002d22077207 */ /* 0x000fe40000000000 */
[----:B------:R-:W-:Y:S02]  /*db70*/  SEL R12, R37, R14, P0 ;  /* 0x0000000e250c7207 */ /* 0x000fe40000000000 */
[----:B------:R-:W-:Y:S02]  /*db80*/  SEL R9, R47, R36, P0 ;  /* 0x000000242f097207 */ /* 0x000fe40000000000 */
[----:B------:R-:W-:Y:S01]  /*db90*/  SEL R11, R36, R47, P0 ;  /* 0x0000002f240b7207 */ /* 0x000fe20000000000 */
[----:B------:R0:W-:Y:S01]  /*dba0*/  STSM.16.M88.4 [R42], R28 ;  /* 0x0000001c2a007844 */ /* 0x0001e20000000200 */
[----:B------:R-:W-:-:S02]  /*dbb0*/  SEL R14, R14, R37, P0 ;  /* 0x000000250e0e7207 */ /* 0x000fc40000000000 */
[----:B------:R-:W-:Y:S02]  /*dbc0*/  SEL R13, R49, R38, P0 ;  /* 0x00000026310d7207 */ /* 0x000fe40000000000 */
[----:B------:R-:W-:Y:S02]  /*dbd0*/  SEL R15, R38, R49, P0 ;  /* 0x00000031260f7207 */ /* 0x000fe40000000000 */
[----:B------:R-:W-:Y:S01]  /*dbe0*/  ISETP.NE.U32.AND P1, PT, RZ, UR4, PT ;  /* 0x00000004ff007c0c */ /* 0x000fe2000bf25070 */
[----:B------:R1:W-:Y:S03]  /*dbf0*/  STSM.16.M88.4 [R40], R4 ;  /* 0x0000000428007844 */ /* 0x0003e60000000200 */
[----:B------:R-:W-:Y:S01]  /*dc00*/  ISETP.NE.AND.EX P1, PT, RZ, UR5, PT, P1 ;  /* 0x00000005ff007c0c */ /* 0x000fe2000bf25310 */
[----:B------:R1:W-:Y:S01]  /*dc10*/  STSM.16.M88.4 [R39], R8 ;  /* 0x0000000827007844 */ /* 0x0003e20000000200 */
[----:B0-----:R-:W-:-:S03]  /*dc20*/  IADD3 R30, P2, R48, UR4, RZ ;  /* 0x00000004301e7c10 */ /* 0x001fc6000ff5e0ff */
[----:B------:R1:W-:Y:S01]  /*dc30*/  STSM.16.M88.4 [R24], R12 ;  /* 0x0000000c18007844 */ /* 0x0003e20000000200 */
[----:B------:R-:W-:Y:S01]  /*dc40*/  IADD3.X R31, R46, UR5, RZ, P2, !PT ;  /* 0x000000052e1f7c10 */ /* 0x000fe200097fe4ff */
[----:B------:R-:W-:Y:S01]  /*dc50*/  ULDC.64 UR4, c[0x0][0xbe0] ;  /* 0x0002f80000047ab9 */ /* 0x000fe20000000a00 */
[----:B------:R-:W-:Y:S01]  /*dc60*/  BAR.SYNC.DEFER_BLOCKING 0x1, 0x180 ;  /* 0x0046000000007b1d */ /* 0x000fe20000010000 */
[----:B------:R-:W-:-:S04]  /*dc70*/  ISETP.NE.U32.AND P0, PT, RZ, UR4, PT ;  /* 0x00000004ff007c0c */ /* 0x000fc8000bf05070 */
[----:B------:R-:W-:Y:S01]  /*dc80*/  ISETP.NE.AND.EX P0, PT, RZ, UR5, PT, P0 ;  /* 0x00000005ff007c0c */ /* 0x000fe2000bf05300 */
[----:B------:R-:W-:-:S12]  /*dc90*/  IMAD.MOV.U32 R21, RZ, RZ, RZ ;  /* 0x000000ffff157224 */ /* 0x000fd800078e00ff */
[----:B------:R-:W-:Y:S01]  /*dca0*/  @P0 IADD3 R28, P2, R48, UR4, RZ ;  /* 0x00000004301c0c10 */ /* 0x000fe2000ff5e0ff */
[----:B------:R-:W-:Y:S02]  /*dcb0*/  ULDC UR4, c[0x0][0xa88] ;  /* 0x0002a20000047ab9 */ /* 0x000fe40000000800 */
[----:B------:R-:W-:Y:S01]  /*dcc0*/  IMAD.U32 R0, RZ, RZ, UR4 ;  /* 0x00000004ff007e24 */ /* 0x000fe2000f8e00ff */
[----:B------:R-:W-:Y:S01]  /*dcd0*/  @P0 IADD3.X R29, R46, UR5, RZ, P2, !PT ;  /* 0x000000052e1d0c10 */ /* 0x000fe200097fe4ff */
[----:B------:R-:W2:Y:S04]  /*dce0*/  @P1 LDG.E R21, desc[UR42][R30.64] ;  /* 0x0000002a1e151981 */ /* 0x000ea8000c1e1900 */
[----:B------:R1:W5:Y:S01]  /*dcf0*/  @P0 LDG.E R0, desc[UR42][R28.64] ;  /* 0x0000002a1c000981 */ /* 0x000362000c1e1900 */
[----:B------:R-:W-:-:S02]  /*dd00*/  SHF.R.S32.HI R38, RZ, 0x1f, R44 ;  /* 0x0000001fff267819 */ /* 0x000fc4000001142c */
[----:B--2---:R-:W-:Y:S01]  /*dd10*/  SHF.R.S32.HI R34, RZ, 0x1f, R21 ;  /* 0x0000001fff227819 */ /* 0x004fe20000011415 */
[----:B-1----:R-:W-:Y:S06]  /*dd20*/  @P0 BRA `(.L_x_381) ;  /* 0x0000000000100947 */ /* 0x002fec0003800000 */
[----:B------:R-:W-:Y:S05]  /*dd30*/  @!P1 BRA `(.L_x_381) ;  /* 0x00000000000c9947 */ /* 0x000fea0003800000 */
[----:B------:R-:W2:Y:S04]  /*dd40*/  LDG.E R5, desc[UR42][R30.64] ;  /* 0x0000002a1e057981 */ /* 0x000ea8000c1e1900 */
[----:B-----5:R-:W2:Y:S02]  /*dd50*/  LDG.E R0, desc[UR42][R30.64+0x4] ;  /* 0x0000042a1e007981 */ /* 0x020ea4000c1e1900 */
[----:B--2---:R-:W-:-:S07]  /*dd60*/  IMAD.IADD R0, R0, 0x1, -R5 ;  /* 0x0000000100007824 */ /* 0x004fce00078e0a05 */
.L_x_381:
[----:B------:R-:W2:Y:S01]  /*dd70*/  LDL.LU R9, [R1+0x3c] ;  /* 0x00003c0001097983 */ /* 0x000ea20000300800 */
[----:B------:R-:W-:Y:S01]  /*dd80*/  ULDC.64 UR4, c[0x0][0xb70] ;  /* 0x0002dc0000047ab9 */ /* 0x000fe20000000a00 */
[----:B------:R-:W-:Y:S01]  /*dd90*/  IMAD.MOV.U32 R4, RZ, RZ, R21 ;  /* 0x000000ffff047224 */ /* 0x000fe200078e0015 */
[----:B------:R-:W-:Y:S01]  /*dda0*/  ULDC.64 UR6, c[0x0][0xae0] ;  /* 0x0002b80000067ab9 */ /* 0x000fe20000000a00 */
[----:B------:R-:W3:Y:S04]  /*ddb0*/  LDL.LU R6, [R1+0x24] ;  /* 0x0000240001067983 */ /* 0x000ee80000300800 */
[----:B------:R-:W4:Y:S04]  /*ddc0*/  LDL R8, [R1+0x54] ;  /* 0x0000540001087983 */ /* 0x000f280000100800 */
[----:B------:R-:W4:Y:S04]  /*ddd0*/  LDL.64 R12, [R1+0x8] ;  /* 0x00000800010c7983 */ /* 0x000f280000100a00 */
[----:B------:R-:W4:Y:S04]  /*dde0*/  LDL R41, [R1+0x2c] ;  /* 0x00002c0001297983 */ /* 0x000f280000100800 */
[----:B------:R-:W4:Y:S04]  /*ddf0*/  LDL.64 R42, [R1+0x8] ;  /* 0x00000800012a7983 */ /* 0x000f280000100a00 */
[----:B------:R-:W4:Y:S01]  /*de00*/  LDL.LU R40, [R1+0x40] ;  /* 0x0000400001287983 */ /* 0x000f220000300800 */
[----:B------:R-:W-:-:S02]  /*de10*/  IMAD R2, R38, UR4, RZ ;  /* 0x0000000426027c24 */ /* 0x000fc4000f8e02ff */
[----:B------:R-:W-:Y:S02]  /*de20*/  IMAD.MOV.U32 R5, RZ, RZ, R34 ;  /* 0x000000ffff057224 */ /* 0x000fe400078e0022 */
[C---:B------:R-:W-:Y:S02]  /*de30*/  IMAD R7, R44.reuse, UR5, R2 ;  /* 0x000000052c077c24 */ /* 0x040fe4000f8e0202 */
[----:B------:R-:W-:Y:S01]  /*de40*/  IMAD.WIDE.U32 R4, R44, UR4, R4 ;  /* 0x000000042c047c25 */ /* 0x000fe2000f8e0004 */
[----:B------:R-:W-:-:S03]  /*de50*/  ULDC.64 UR4, c[0x0][0xb78] ;  /* 0x0002de0000047ab9 */ /* 0x000fc60000000a00 */
[----:B------:R-:W-:Y:S01]  /*de60*/  IMAD.IADD R5, R5, 0x1, R7 ;  /* 0x0000000105057824 */ /* 0x000fe200078e0207 */
[----:B------:R-:W-:Y:S01]  /*de70*/  BSSY B1, `(.L_x_382) ;  /* 0x0000064000017945 */ /* 0x000fe20003800000 */
[----:B--2---:R-:W-:Y:S02]  /*de80*/  SEL R24, R9, RZ, !P1 ;  /* 0x000000ff09187207 */ /* 0x004fe40004800000 */
[----:B---3--:R-:W-:-:S03]  /*de90*/  SEL R39, R6, RZ, !P1 ;  /* 0x000000ff06277207 */ /* 0x008fc60004800000 */
[----:B------:R-:W-:Y:S01]  /*dea0*/  IMAD R2, R24, UR4, RZ ;  /* 0x0000000418027c24 */ /* 0x000fe2000f8e02ff */
[----:B------:R-:W0:Y:S01]  /*deb0*/  S2R R6, SR_TID.X ;  /* 0x0000000000067919 */ /* 0x000e220000002100 */
[----:B------:R-:W-:-:S04]  /*dec0*/  IMAD.WIDE.U32 R4, R39, UR4, R4 ;  /* 0x0000000427047c25 */ /* 0x000fc8000f8e0004 */
[----:B----4-:R-:W-:Y:S02]  /*ded0*/  IMAD.MOV.U32 R42, RZ, RZ, R12 ;  /* 0x000000ffff2a7224 */ /* 0x010fe400078e000c */
[----:B------:R-:W-:Y:S02]  /*dee0*/  IMAD R11, R40, 0xc0, R8 ;  /* 0x000000c0280b7824 */ /* 0x000fe400078e0208 */
[----:B------:R-:W-:-:S04]  /*def0*/  IMAD R7, R42, 0x40, R41 ;  /* 0x000000402a077824 */ /* 0x000fc800078e0229 */
[----:B------:R-:W-:-:S03]  /*df00*/  IMAD.WIDE R32, R7, 0x2, R32 ;  /* 0x0000000207207825 */ /* 0x000fc600078e0220 */
[C---:B------:R-:W-:Y:S02]  /*df10*/  IADD3 R7, P3, R32.reuse, 0x3000, RZ ;  /* 0x0000300020077810 */ /* 0x040fe40007f7e0ff */
[----:B------:R-:W-:Y:S01]  /*df20*/  LOP3.LUT R15, R32, 0x380, RZ, 0xc0, !PT ;  /* 0x00000380200f7812 */ /* 0x000fe200078ec0ff */
[----:B0-----:R-:W-:Y:S02]  /*df30*/  VIADD R9, R6, 0xffffff80 ;  /* 0xffffff8006097836 */ /* 0x001fe40000000000 */
[----:B------:R-:W-:Y:S01]  /*df40*/  IMAD R6, R39, UR5, R2 ;  /* 0x0000000527067c24 */ /* 0x000fe2000f8e0202 */
[----:B------:R-:W-:Y:S01]  /*df50*/  IADD3 R2, P1, R11, R4, RZ ;  /* 0x000000040b027210 */ /* 0x000fe20007f3e0ff */
[----:B------:R-:W-:Y:S01]  /*df60*/  ULDC.64 UR4, c[0x0][0xb40] ;  /* 0x0002d00000047ab9 */ /* 0x000fe20000000a00 */
[----:B------:R-:W-:Y:S01]  /*df70*/  SHF.R.S32.HI R8, RZ, 0x1f, R9 ;  /* 0x0000001fff087819 */ /* 0x000fe20000011409 */
[----:B------:R-:W-:Y:S01]  /*df80*/  IMAD.X R13, RZ, RZ, R33, P3 ;  /* 0x000000ffff0d7224 */ /* 0x000fe200018e0621 */
[----:B------:R-:W-:-:S02]  /*df90*/  LEA R36, P2, R2, UR4, 0x2 ;  /* 0x0000000402247c11 */ /* 0x000fc4000f8410ff */
[----:B------:R-:W-:Y:S02]  /*dfa0*/  LEA.HI R8, R8, R9, RZ, 0x7 ;  /* 0x0000000908087211 */ /* 0x000fe400078f38ff */
[----:B------:R-:W-:Y:S02]  /*dfb0*/  LOP3.LUT R4, R7, 0x380, RZ, 0xc0, !PT ;  /* 0x0000038007047812 */ /* 0x000fe400078ec0ff */
[----:B------:R-:W-:Y:S02]  /*dfc0*/  LOP3.LUT R8, R8, 0xffffff80, RZ, 0xc0, !PT ;  /* 0xffffff8008087812 */ /* 0x000fe400078ec0ff */
[----:B------:R-:W-:Y:S02]  /*dfd0*/  SHF.R.U64 R4, R4, 0x3, RZ ;  /* 0x0000000304047819 */ /* 0x000fe400000012ff */
[----:B------:R-:W-:Y:S01]  /*dfe0*/  SHF.R.U64 R15, R15, 0x3, RZ ;  /* 0x000000030f0f7819 */ /* 0x000fe200000012ff */
[----:B------:R-:W-:Y:S01]  /*dff0*/  IMAD.IADD R8, R9, 0x1, -R8 ;  /* 0x0000000109087824 */ /* 0x000fe200078e0a08 */
[----:B------:R-:W-:-:S02]  /*e000*/  SHF.R.S32.HI R9, RZ, 0x1f, R11 ;  /* 0x0000001fff097819 */ /* 0x000fc4000001140b */
[----:B------:R-:W-:Y:S02]  /*e010*/  LOP3.LUT R12, R4, R7, RZ, 0x3c, !PT ;  /* 0x00000007040c7212 */ /* 0x000fe400078e3cff */
[----:B------:R-:W-:Y:S01]  /*e020*/  IADD3.X R9, R9, R5, R6, P1, !PT ;  /* 0x0000000509097210 */ /* 0x000fe20000ffe406 */
[C---:B------:R-:W-:Y:S01]  /*e030*/  VIADD R5, R11.reuse, 0x8 ;  /* 0x000000080b057836 */ /* 0x040fe20000000000 */
[----:B------:R-:W-:Y:S02]  /*e040*/  LOP3.LUT P0, RZ, R8, 0x3, RZ, 0xc0, !PT ;  /* 0x0000000308ff7812 */ /* 0x000fe4000780c0ff */
[----:B------:R-:W-:Y:S01]  /*e050*/  LEA.HI.X R37, R2, UR5, R9, 0x2, P2 ;  /* 0x0000000502257c11 */ /* 0x000fe200090f1409 */
[----:B------:R-:W-:Y:S01]  /*e060*/  ULDC.64 UR4, c[0x0][0xaa0] ;  /* 0x0002a80000047ab9 */ /* 0x000fe20000000a00 */
[-C--:B-----5:R-:W-:Y:S02]  /*e070*/  ISETP.GE.OR P1, PT, R11, R0.reuse, P0 ;  /* 0x000000000b00720c */ /* 0x0a0fe40000726670 */
[----:B------:R-:W-:-:S02]  /*e080*/  ISETP.GE.OR P0, PT, R5, R0, P0 ;  /* 0x000000000500720c */ /* 0x000fc40000706670 */
[C---:B------:R-:W-:Y:S02]  /*e090*/  IADD3 R11, P2, R32.reuse, 0x1800, RZ ;  /* 0x00001800200b7810 */ /* 0x040fe40007f5e0ff */
[----:B------:R-:W-:Y:S02]  /*e0a0*/  IADD3 R5, P4, R32, 0x4800, RZ ;  /* 0x0000480020057810 */ /* 0x000fe40007f9e0ff */
[----:B------:R-:W-:Y:S01]  /*e0b0*/  LOP3.LUT R6, R11, 0x380, RZ, 0xc0, !PT ;  /* 0x000003800b067812 */ /* 0x000fe200078ec0ff */
[--C-:B------:R-:W-:Y:S01]  /*e0c0*/  IMAD.X R9, RZ, RZ, R33.reuse, P2 ;  /* 0x000000ffff097224 */ /* 0x100fe200010e0621 */
[----:B------:R-:W-:Y:S01]  /*e0d0*/  LOP3.LUT R2, R5, 0x380, RZ, 0xc0, !PT ;  /* 0x0000038005027812 */ /* 0x000fe200078ec0ff */
[----:B------:R-:W-:Y:S01]  /*e0e0*/  IMAD.X R29, RZ, RZ, R33, P4 ;  /* 0x000000ffff1d7224 */ /* 0x000fe200020e0621 */
[----:B------:R-:W-:Y:S01]  /*e0f0*/  SHF.R.U64 R6, R6, 0x3, RZ ;  /* 0x0000000306067819 */ /* 0x000fe200000012ff */
[----:B------:R-:W-:Y:S01]  /*e100*/  @!P1 STG.E desc[UR42][R36.64], R3 ;  /* 0x0000000324009986 */ /* 0x000fe2000c10192a */
[----:B------:R-:W-:-:S02]  /*e110*/  SHF.R.U64 R2, R2, 0x3, RZ ;  /* 0x0000000302027819 */ /* 0x000fc400000012ff */
[----:B------:R-:W-:Y:S01]  /*e120*/  LOP3.LUT R8, R6, R11, RZ, 0x3c, !PT ;  /* 0x0000000b06087212 */ /* 0x000fe200078e3cff */
[----:B------:R0:W-:Y:S01]  /*e130*/  @!P0 STG.E desc[UR42][R36.64+0x20], R20 ;  /* 0x0000201424008986 */ /* 0x0001e2000c10192a */
[----:B------:R-:W-:Y:S01]  /*e140*/  LOP3.LUT R28, R2, R5, RZ, 0x3c, !PT ;  /* 0x00000005021c7212 */ /* 0x000fe200078e3cff */
[----:B------:R-:W-:Y:S01]  /*e150*/  IMAD R2, R34, UR4, RZ ;  /* 0x0000000422027c24 */ /* 0x000fe2000f8e02ff */
[----:B------:R-:W-:Y:S01]  /*e160*/  LOP3.LUT R32, R15, R32, RZ, 0x3c, !PT ;  /* 0x000000200f207212 */ /* 0x000fe200078e3cff */
[--C-:B------:R-:W-:Y:S01]  /*e170*/  IMAD.MOV.U32 R34, RZ, RZ, R41.reuse ;  /* 0x000000ffff227224 */ /* 0x100fe200078e0029 */
[----:B------:R-:W-:Y:S01]  /*e180*/  SHF.R.S32.HI R35, RZ, 0x1f, R41 ;  /* 0x0000001fff237819 */ /* 0x000fe20000011429 */
[----:B------:R-:W5:Y:S01]  /*e190*/  LD.E.128 R8, desc[UR42][R8.64] ;  /* 0x0000002a08087980 */ /* 0x000f62000c101d00 */
[----:B------:R-:W-:-:S03]  /*e1a0*/  SHF.R.S32.HI R43, RZ, 0x1f, R42 ;  /* 0x0000001fff2b7819 */ /* 0x000fc6000001142a */
[----:B------:R1:W5:Y:S01]  /*e1b0*/  LD.E.128 R4, desc[UR42][R32.64] ;  /* 0x0000002a20047980 */ /* 0x000362000c101d00 */
[C---:B------:R-:W-:Y:S01]  /*e1c0*/  IMAD.WIDE.U32 R34, R21.reuse, UR4, R34 ;  /* 0x0000000415227c25 */ /* 0x040fe2000f8e0022 */
[----:B------:R-:W-:Y:S02]  /*e1d0*/  ULDC UR4, c[0x0][0xa8c] ;  /* 0x0002a30000047ab9 */ /* 0x000fe40000000800 */
[----:B------:R-:W5:Y:S01]  /*e1e0*/  LD.E.128 R12, desc[UR42][R12.64] ;  /* 0x0000002a0c0c7980 */ /* 0x000f62000c101d00 */
[----:B------:R-:W-:-:S03]  /*e1f0*/  IMAD R21, R21, UR5, R2 ;  /* 0x0000000515157c24 */ /* 0x000fc6000f8e0202 */
[----:B------:R-:W5:Y:S01]  /*e200*/  LD.E.128 R28, desc[UR42][R28.64] ;  /* 0x0000002a1c1c7980 */ /* 0x000f62000c101d00 */
[----:B------:R-:W-:Y:S01]  /*e210*/  @!PT LDS RZ, [RZ] ;  /* 0x00000000fffff984 */ /* 0x000fe20000000800 */
[----:B------:R-:W-:Y:S01]  /*e220*/  @!PT LDS RZ, [RZ] ;  /* 0x00000000fffff984 */ /* 0x000fe20000000800 */
[----:B------:R-:W-:Y:S01]  /*e230*/  @!PT LDS RZ, [RZ] ;  /* 0x00000000fffff984 */ /* 0x000fe20000000800 */
[----:B------:R-:W-:Y:S01]  /*e240*/  @!PT LDS RZ, [RZ] ;  /* 0x00000000fffff984 */ /* 0x000fe20000000800 */
[----:B------:R2:W-:Y:S06]  /*e250*/  MEMBAR.ALL.CTA ;  /* 0x0000000000007992 */ /* 0x0005ec0000008000 */
[----:B--2---:R-:W2:Y:S01]  /*e260*/  FENCE.VIEW.ASYNC.S ;  /* 0x00000000000073c6 */ /* 0x004ea20000000000 */
[----:B------:R-:W-:Y:S01]  /*e270*/  IMAD.IADD R35, R35, 0x1, R21 ;  /* 0x0000000123237824 */ /* 0x000fe200078e0215 */
[----:B------:R-:W-:Y:S01]  /*e280*/  ISETP.GE.AND P0, PT, R41, UR4, PT ;  /* 0x0000000429007c0c */ /* 0x000fe2000bf06270 */
[C---:B0-----:R-:W-:Y:S01]  /*e290*/  VIADD R20, R42.reuse, 0x30 ;  /* 0x000000302a147836 */ /* 0x041fe20000000000 */
[----:B------:R0:W-:Y:S01]  /*e2a0*/  STL [R1+0xc], R43 ;  /* 0x00000c2b01007387 */ /* 0x0001e20000100800 */
[----:B------:R-:W-:Y:S01]  /*e2b0*/  VIADD R21, R42, 0x60 ;  /* 0x000000602a157836 */ /* 0x000fe20000000000 */
[----:B------:R-:W-:Y:S01]  /*e2c0*/  ULDC.64 UR4, c[0x0][0xae8] ;  /* 0x0002ba0000047ab9 */ /* 0x000fe20000000a00 */
[----:B------:R-:W-:Y:S01]  /*e2d0*/  IMAD R37, R40, -0xc0, R0 ;  /* 0xffffff4028257824 */ /* 0x000fe200078e0200 */
[----:B------:R-:W-:Y:S01]  /*e2e0*/  IADD3 R0, R42, 0x90, RZ ;  /* 0x000000902a007810 */ /* 0x000fe20007ffe0ff */
[----:B------:R-:W-:-:S03]  /*e2f0*/  IMAD R2, R38, UR6, RZ ;  /* 0x0000000626027c24 */ /* 0x000fc6000f8e02ff */
[-C--:B------:R-:W-:Y:S02]  /*e300*/  ISETP.GE.OR P3, PT, R20, R37.reuse, P0 ;  /* 0x000000251400720c */ /* 0x080fe40000766670 */
[-C--:B------:R-:W-:Y:S02]  /*e310*/  ISETP.GE.OR P1, PT, R21, R37.reuse, P0 ;  /* 0x000000251500720c */ /* 0x080fe40000726670 */
[-C--:B------:R-:W-:Y:S02]  /*e320*/  ISETP.GE.OR P2, PT, R0, R37.reuse, P0 ;  /* 0x000000250000720c */ /* 0x080fe40000746670 */
[----:B------:R-:W-:Y:S01]  /*e330*/  ISETP.GE.OR P0, PT, R42, R37, P0 ;  /* 0x000000252a00720c */ /* 0x000fe20000706670 */
[C---:B-1----:R-:W-:Y:S02]  /*e340*/  IMAD R33, R44.reuse, UR7, R2 ;  /* 0x000000072c217c24 */ /* 0x042fe4000f8e0202 */
[----:B------:R-:W-:-:S04]  /*e350*/  IMAD.WIDE.U32 R2, R44, UR6, R34 ;  /* 0x000000062c027c25 */ /* 0x000fc8000f8e0022 */
[----:B------:R-:W-:Y:S02]  /*e360*/  VIADD R0, R16, 0x13220 ;  /* 0x0001322010007836 */ /* 0x000fe40000000000 */
[----:B------:R-:W-:Y:S02]  /*e370*/  IMAD.IADD R3, R3, 0x1, R33 ;  /* 0x0000000103037824 */ /* 0x000fe400078e0221 */
[----:B------:R-:W-:Y:S01]  /*e380*/  IMAD R20, R24, UR4, RZ ;  /* 0x0000000418147c24 */ /* 0x000fe2000f8e02ff */
[----:B------:R-:W-:Y:S01]  /*e390*/  PRMT R0, RZ, 0x654, R0 ;  /* 0x00000654ff007816 */ /* 0x000fe20000000000 */
[----:B------:R-:W-:-:S03]  /*e3a0*/  IMAD.WIDE.U32 R34, R39, UR4, R2 ;  /* 0x0000000427227c25 */ /* 0x000fc6000f8e0002 */
[----:B--2---:R0:W-:Y:S01]  /*e3b0*/  SYNCS.ARRIVE.TRANS64.RED.A1T0 RZ, [R0+URZ], RZ ;  /* 0x000000ff00ff79a7 */ /* 0x0041e2000810043f */
[----:B------:R-:W-:Y:S02]  /*e3c0*/  IMAD R21, R39, UR5, R20 ;  /* 0x0000000527157c24 */ /* 0x000fe4000f8e0214 */
[----:B------:R-:W-:-:S04]  /*e3d0*/  IMAD.WIDE R32, R40, 0xc0, R42 ;  /* 0x000000c028207825 */ /* 0x000fc800078e022a */
[----:B------:R-:W-:Y:S01]  /*e3e0*/  IMAD.IADD R37, R35, 0x1, R21 ;  /* 0x0000000123257824 */ /* 0x000fe200078e0215 */
[----:B0-----:R-:W-:Y:S06]  /*e3f0*/  @P0 BRA `(.L_x_383) ;  /* 0x00000000002c0947 */ /* 0x001fec0003800000 */
        /* <DEDUP_REMOVED lines=11> */
.L_x_383:
[----:B------:R-:W-:Y:S05]  /*e4b0*/  BSYNC B1 ;  /* 0x0000000000017941 */ /* 0x000fea0003800000 */
.L_x_382:
[----:B------:R-:W-:Y:S04]  /*e4c0*/  BSSY B1, `(.L_x_384) ;  /* 0x000000f000017945 */ /* 0x000fe80003800000 */
[----:B------:R-:W-:Y:S05]  /*e4d0*/  @P3 BRA `(.L_x_385) ;  /* 0x0000000000343947 */ /* 0x000fea0003800000 */
[----:B0----5:R-:W-:Y:S01]  /*e4e0*/  IADD3 R5, P0, R32, 0x30, RZ ;  /* 0x0000003020057810 */ /* 0x021fe20007f1e0ff */
        /* <DEDUP_REMOVED lines=12> */
.L_x_385:
[----:B------:R-:W-:Y:S05]  /*e5b0*/  BSYNC B1 ;  /* 0x0000000000017941 */ /* 0x000fea0003800000 */
.L_x_384:
[----:B------:R-:W-:Y:S04]  /*e5c0*/  BSSY B1, `(.L_x_386) ;  /* 0x000000f000017945 */ /* 0x000fe80003800000 */
[----:B------:R-:W-:Y:S05]  /*e5d0*/  @P1 BRA `(.L_x_387) ;  /* 0x0000000000341947 */ /* 0x000fea0003800000 */
[----:B01---5:R-:W-:Y:S01]  /*e5e0*/  IADD3 R5, P0, R32, 0x60, RZ ;  /* 0x0000006020057810 */ /* 0x023fe20007f1e0ff */
        /* <DEDUP_REMOVED lines=12> */
.L_x_387:
[----:B------:R-:W-:Y:S05]  /*e6b0*/  BSYNC B1 ;  /* 0x0000000000017941 */ /* 0x000fea0003800000 */
.L_x_386:
[----:B------:R-:W-:Y:S05]  /*e6c0*/  @P2 BRA `(.L_x_388) ;  /* 0x0000000800942947 */ /* 0x000fea0003800000 */
[----:B012--5:R-:W-:Y:S01]  /*e6d0*/  IADD3 R5, P0, R32, 0x90, RZ ;  /* 0x0000009020057810 */ /* 0x027fe20007f1e0ff */
        /* <DEDUP_REMOVED lines=13> */
.L_x_380:
[----:B------:R-:W2:Y:S01]  /*e7b0*/  LDL.LU R4, [R1+0x30] ;  /* 0x0000300001047983 */ /* 0x000ea20000300800 */
[----:B------:R-:W-:-:S03]  /*e7c0*/  ULDC.64 UR4, c[0x0][0xbd8] ;  /* 0x0002f60000047ab9 */ /* 0x000fc60000000a00 */
[----:B0-----:R-:W3:Y:S01]  /*e7d0*/  LDL.LU R0, [R1+0x34] ;  /* 0x0000340001007983 */ /* 0x001ee20000300800 */
[----:B------:R-:W-:Y:S01]  /*e7e0*/  ISETP.NE.U32.AND P0, PT, RZ, UR4, PT ;  /* 0x00000004ff007c0c */ /* 0x000fe2000bf05070 */
[----:B------:R-:W-:-:S03]  /*e7f0*/  IMAD.MOV.U32 R7, RZ, RZ, RZ ;  /* 0x000000ffff077224 */ /* 0x000fc600078e00ff */
[----:B------:R-:W-:Y:S02]  /*e800*/  ISETP.NE.AND.EX P0, PT, RZ, UR5, PT, P0 ;  /* 0x00000005ff007c0c */ /* 0x000fe4000bf05300 */
[----:B--2---:R-:W-:-:S04]  /*e810*/  IADD3 R2, P1, R4, UR4, RZ ;  /* 0x0000000404027c10 */ /* 0x004fc8000ff3e0ff */
[----:B---3--:R-:W-:Y:S01]  /*e820*/  IADD3.X R3, R0, UR5, RZ, P1, !PT ;  /* 0x0000000500037c10 */ /* 0x008fe20008ffe4ff */
[----:B------:R-:W-:Y:S02]  /*e830*/  ULDC.64 UR4, c[0x0][0xbe0] ;  /* 0x0002f80000047ab9 */ /* 0x000fe40000000a00 */
[----:B------:R-:W-:-:S04]  /*e840*/  ISETP.NE.U32.AND P1, PT, RZ, UR4, PT ;  /* 0x00000004ff007c0c */ /* 0x000fc8000bf25070 */
[----:B------:R0:W5:Y:S01]  /*e850*/  @P0 LDG.E R7, desc[UR42][R2.64] ;  /* 0x0000002a02070981 */ /* 0x000162000c1e1900 */
[----:B------:R-:W-:Y:S01]  /*e860*/  ISETP.NE.AND.EX P1, PT, RZ, UR5, PT, P1 ;  /* 0x00000005ff007c0c */ /* 0x000fe2000bf25310 */
[----:B------:R-:W2:-:S12]  /*e870*/  S2R R6, SR_TID.X ;  /* 0x0000000000067919 */ /* 0x000e980000002100 */
[----:B------:R-:W-:Y:S01]  /*e880*/  @P1 IADD3 R4, P2, R4, UR4, RZ ;  /* 0x0000000404041c10 */ /* 0x000fe2000ff5e0ff */
[----:B------:R-:W-:-:S03]  /*e890*/  ULDC UR4, c[0x0][0xa88] ;  /* 0x0002a20000047ab9 */ /* 0x000fc60000000800 */
[----:B------:R-:W-:Y:S01]  /*e8a0*/  @P1 IADD3.X R5, R0, UR5, RZ, P2, !PT ;  /* 0x0000000500051c10 */ /* 0x000fe200097fe4ff */
[----:B------:R-:W-:-:S06]  /*e8b0*/  IMAD.U32 R0, RZ, RZ, UR4 ;  /* 0x00000004ff007e24 */ /* 0x000fcc000f8e00ff */
[----:B------:R0:W5:Y:S01]  /*e8c0*/  @P1 LDG.E R0, desc[UR42][R4.64] ;  /* 0x0000002a04001981 */ /* 0x000162000c1e1900 */
[----:B--2---:R-:W-:-:S05]  /*e8d0*/  VIADD R6, R6, 0xffffff80 ;  /* 0xffffff8006067836 */ /* 0x004fca0000000000 */
[----:B------:R-:W-:Y:S01]  /*e8e0*/  ISETP.GT.AND P2, PT, R6, 0xbf, PT ;  /* 0x000000bf0600780c */ /* 0x000fe20003f44270 */
[----:B0-----:R-:W-:-:S12]  /*e8f0*/  @P1 BRA `(.L_x_389) ;  /* 0x0000000000101947 */ /* 0x001fd80003800000 */
[----:B------:R-:W-:Y:S05]  /*e900*/  @!P0 BRA `(.L_x_389) ;  /* 0x00000000000c8947 */ /* 0x000fea0003800000 */
[----:B------:R-:W2:Y:S04]  /*e910*/  LDG.E R5, desc[UR42][R2.64] ;  /* 0x0000002a02057981 */ /* 0x000ea8000c1e1900 */
[----:B-----5:R-:W2:Y:S02]  /*e920*/  LDG.E R0, desc[UR42][R2.64+0x4] ;  /* 0x0000042a02007981 */ /* 0x020ea4000c1e1900 */
[----:B--2---:R-:W-:-:S07]  /*e930*/  IMAD.IADD R0, R0, 0x1, -R5 ;  /* 0x0000000100007824 */ /* 0x004fce00078e0a05 */
.L_x_389:
[----:B------:R-:W2:Y:S04]  /*e940*/  LDL.LU R3, [R1+0x24] ;  /* 0x0000240001037983 */ /* 0x000ea80000300800 */
[----:B------:R-:W3:Y:S04]  /*e950*/  LDL.LU R2, [R1+0x3c] ;  /* 0x00003c0001027983 */ /* 0x000ee80000300800 */
[----:B------:R-:W4:Y:S04]  /*e960*/  LDL R20, [R1+0x2c] ;  /* 0x00002c0001147983 */ /* 0x000f280000100800 */
[----:B------:R-:W4:Y:S04]  /*e970*/  LDL R13, [R1+0x28] ;  /* 0x00002800010d7983 */ /* 0x000f280000100800 */
[----:B------:R0:W5:Y:S01]  /*e980*/  LDL R12, [R1+0x40] ;  /* 0x00004000010c7983 */ /* 0x0001620000100800 */
[----:B------:R-:W-:Y:S01]  /*e990*/  BSSY B1, `(.L_x_390) ;  /* 0x000001d000017945 */ /* 0x000fe20003800000 */
[----:B-----5:R-:W-:-:S02]  /*e9a0*/  SHF.R.S32.HI R6, RZ, 0x1f, R7 ;  /* 0x0000001fff067819 */ /* 0x020fc40000011407 */
[----:B--2---:R-:W-:Y:S02]  /*e9b0*/  SEL R11, R3, RZ, !P0 ;  /* 0x000000ff030b7207 */ /* 0x004fe40004000000 */
[----:B---3--:R-:W-:Y:S02]  /*e9c0*/  SEL R9, R2, RZ, !P0 ;  /* 0x000000ff02097207 */ /* 0x008fe40004000000 */
[----:B----4-:R-:W-:Y:S02]  /*e9d0*/  SHF.R.S32.HI R10, RZ, 0x1f, R20 ;  /* 0x0000001fff0a7819 */ /* 0x010fe40000011414 */
[----:B------:R-:W-:Y:S01]  /*e9e0*/  SHF.R.S32.HI R8, RZ, 0x1f, R13 ;  /* 0x0000001fff087819 */ /* 0x000fe2000001140d */
[----:B0-----:R-:W-:Y:S06]  /*e9f0*/  @P2 BRA `(.L_x_391) ;  /* 0x0000000000582947 */ /* 0x001fec0003800000 */
[----:B------:R-:W0:Y:S02]  /*ea00*/  S2R R2, SR_TID.X ;  /* 0x0000000000027919 */ /* 0x000e240000002100 */
[----:B0-----:R-:W-:-:S04]  /*ea10*/  IMAD R2, R12, 0xc0, R2 ;  /* 0x000000c00c027824 */ /* 0x001fc800078e0202 */
[----:B------:R-:W-:-:S05]  /*ea20*/  VIADD R3, R2, 0xffffff80 ;  /* 0xffffff8002037836 */ /* 0x000fca0000000000 */
[----:B------:R-:W-:-:S13]  /*ea30*/  ISETP.GE.AND P0, PT, R3, R0, PT ;  /* 0x000000000300720c */ /* 0x000fda0003f06270 */
[----:B------:R-:W-:Y:S05]  /*ea40*/  @P0 BRA `(.L_x_391) ;  /* 0x0000000000440947 */ /* 0x000fea0003800000 */
[C---:B------:R-:W-:Y:S01]  /*ea50*/  IADD3 R2, P0, R3.reuse, R7, RZ ;  /* 0x0000000703027210 */ /* 0x040fe20007f1e0ff */
[----:B------:R-:W-:Y:S02]  /*ea60*/  ULDC.64 UR4, c[0x0][0xb70] ;  /* 0x0002dc0000047ab9 */ /* 0x000fe40000000a00 */
[----:B------:R-:W-:Y:S01]  /*ea70*/  IMAD R4, R8, UR4, RZ ;  /* 0x0000000408047c24 */ /* 0x000fe2000f8e02ff */
[----:B------:R-:W-:-:S03]  /*ea80*/  LEA.HI.X.SX32 R3, R3, R6, 0x1, P0 ;  /* 0x0000000603037211 */ /* 0x000fc600000f0eff */
[C---:B------:R-:W-:Y:S02]  /*ea90*/  IMAD R5, R13.reuse, UR5, R4 ;  /* 0x000000050d057c24 */ /* 0x040fe4000f8e0204 */
[----:B------:R-:W-:Y:S01]  /*eaa0*/  IMAD.WIDE.U32 R2, R13, UR4, R2 ;  /* 0x000000040d027c25 */ /* 0x000fe2000f8e0002 */
[----:B------:R-:W-:-:S03]  /*eab0*/  ULDC.64 UR4, c[0x0][0xb78] ;  /* 0x0002de0000047ab9 */ /* 0x000fc60000000a00 */
[----:B------:R-:W-:Y:S02]  /*eac0*/  IMAD R4, R9, UR4, RZ ;  /* 0x0000000409047c24 */ /* 0x000fe4000f8e02ff */
[----:B------:R-:W-:Y:S02]  /*ead0*/  IMAD.IADD R3, R3, 0x1, R5 ;  /* 0x0000000103037824 */ /* 0x000fe400078e0205 */
[C---:B------:R-:W-:Y:S02]  /*eae0*/  IMAD R5, R11.reuse, UR5, R4 ;  /* 0x000000050b057c24 */ /* 0x040fe4000f8e0204 */
[----:B------:R-:W-:Y:S01]  /*eaf0*/  IMAD.WIDE.U32 R2, R11, UR4, R2 ;  /* 0x000000040b027c25 */ /* 0x000fe2000f8e0002 */
[----:B------:R-:W-:-:S03]  /*eb00*/  ULDC.64 UR4, c[0x0][0xb40] ;  /* 0x0002d00000047ab9 */ /* 0x000fc60000000a00 */
[----:B------:R-:W-:Y:S01]  /*eb10*/  IMAD.IADD R3, R3, 0x1, R5 ;  /* 0x0000000103037824 */ /* 0x000fe200078e0205 */
[----:B------:R-:W-:-:S04]  /*eb20*/  LEA R4, P0, R2, UR4, 0x2 ;  /* 0x0000000402047c11 */ /* 0x000fc8000f8010ff */
[----:B------:R-:W-:Y:S01]  /*eb30*/  LEA.HI.X R5, R2, UR5, R3, 0x2, P0 ;  /* 0x0000000502057c11 */ /* 0x000fe200080f1403 */
[----:B------:R-:W-:-:S05]  /*eb40*/  IMAD.MOV.U32 R3, RZ, RZ, -0x800000 ;  /* 0xff800000ff037424 */ /* 0x000fca00078e00ff */
[----:B------:R0:W-:Y:S03]  /*eb50*/  STG.E desc[UR42][R4.64], R3 ;  /* 0x0000000304007986 */ /* 0x0001e6000c10192a */
.L_x_391:
[----:B------:R-:W-:Y:S05]  /*eb60*/  BSYNC B1 ;  /* 0x0000000000017941 */ /* 0x000fea0003800000 */
.L_x_390:
[----:B------:R-:W2:Y:S01]  /*eb70*/  LDL.64 R14, [R1+0x8] ;  /* 0x00000800010e7983 */ /* 0x000ea20000100a00 */
[----:B------:R-:W-:Y:S01]  /*eb80*/  ULDC.64 UR4, c[0x0][0xaa0] ;  /* 0x0002a80000047ab9 */ /* 0x000fe20000000a00 */
[----:B------:R-:W-:Y:S01]  /*eb90*/  IMAD.MOV.U32 R2, RZ, RZ, R20 ;  /* 0x000000ffff027224 */ /* 0x000fe200078e0014 */
[----:B------:R-:W-:Y:S01]  /*eba0*/  ULDC.64 UR6, c[0x0][0xae0] ;  /* 0x0002b80000067ab9 */ /* 0x000fe20000000a00 */
[----:B0-----:R-:W-:Y:S01]  /*ebb0*/  IMAD.MOV.U32 R3, RZ, RZ, R10 ;  /* 0x000000ffff037224 */ /* 0x001fe200078e000a */
[----:B------:R-:W-:Y:S01]  /*ebc0*/  BSSY B1, `(.L_x_392) ;  /* 0x0000027000017945 */ /* 0x000fe20003800000 */
[----:B------:R-:W-:Y:S02]  /*ebd0*/  IMAD R4, R6, UR4, RZ ;  /* 0x0000000406047c24 */ /* 0x000fe4000f8e02ff */
[C---:B------:R-:W-:Y:S01]  /*ebe0*/  IMAD.WIDE.U32 R2, R7.reuse, UR4, R2 ;  /* 0x0000000407027c25 */ /* 0x040fe2000f8e0002 */
[----:B------:R-:W-:Y:S02]  /*ebf0*/  ULDC UR4, c[0x0][0xa8c] ;  /* 0x0002a30000047ab9 */ /* 0x000fe40000000800 */
[----:B------:R-:W-:Y:S01]  /*ec00*/  ISETP.GE.AND P0, PT, R20, UR4, PT ;  /* 0x0000000414007c0c */ /* 0x000fe2000bf06270 */
[----:B------:R-:W-:Y:S01]  /*ec10*/  IMAD R7, R7, UR5, R4 ;  /* 0x0000000507077c24 */ /* 0x000fe2000f8e0204 */
[----:B------:R-:W-:Y:S01]  /*ec20*/  ULDC.64 UR4, c[0x0][0xae8] ;  /* 0x0002ba0000047ab9 */ /* 0x000fe20000000a00 */
[----:B------:R-:W-:-:S02]  /*ec30*/  IMAD R6, R12, -0xc0, R0 ;  /* 0xffffff400c067824 */ /* 0x000fc400078e0200 */
[----:B------:R-:W-:Y:S02]  /*ec40*/  IMAD.IADD R3, R3, 0x1, R7 ;  /* 0x0000000103037824 */ /* 0x000fe400078e0207 */
[----:B------:R-:W-:Y:S02]  /*ec50*/  IMAD R4, R8, UR6, RZ ;  /* 0x0000000608047c24 */ /* 0x000fe4000f8e02ff */
[----:B------:R-:W-:-:S04]  /*ec60*/  IMAD.WIDE.U32 R2, R13, UR6, R2 ;  /* 0x000000060d027c25 */ /* 0x000fc8000f8e0002 */
[----:B------:R-:W-:Y:S02]  /*ec70*/  IMAD R5, R13, UR7, R4 ;  /* 0x000000070d057c24 */ /* 0x000fe4000f8e0204 */
[----:B------:R-:W-:Y:S02]  /*ec80*/  IMAD R0, R9, UR4, RZ ;  /* 0x0000000409007c24 */ /* 0x000fe4000f8e02ff */
[----:B------:R-:W-:Y:S02]  /*ec90*/  IMAD.IADD R3, R3, 0x1, R5 ;  /* 0x0000000103037824 */ /* 0x000fe400078e0205 */
[C---:B------:R-:W-:Y:S02]  /*eca0*/  IMAD R9, R11.reuse, UR5, R0 ;  /* 0x000000050b097c24 */ /* 0x040fe4000f8e0200 */
[----:B------:R-:W-:-:S04]  /*ecb0*/  IMAD.WIDE.U32 R4, R11, UR4, R2 ;  /* 0x000000040b047c25 */ /* 0x000fc8000f8e0002 */
[----:B------:R-:W-:Y:S02]  /*ecc0*/  IMAD.IADD R11, R5, 0x1, R9 ;  /* 0x00000001050b7824 */ /* 0x000fe400078e0209 */
[C---:B--2---:R-:W-:Y:S02]  /*ecd0*/  VIADD R7, R14.reuse, 0x30 ;  /* 0x000000300e077836 */ /* 0x044fe40000000000 */
[----:B------:R-:W-:-:S03]  /*ece0*/  VIADD R13, R14, 0x60 ;  /* 0x000000600e0d7836 */ /* 0x000fc60000000000 */
[-C--:B------:R-:W-:Y:S01]  /*ecf0*/  ISETP.GE.OR P3, PT, R7, R6.reuse, P0 ;  /* 0x000000060700720c */ /* 0x080fe20000766670 */
[----:B------:R-:W-:Y:S01]  /*ed00*/  VIADD R7, R14, 0x90 ;  /* 0x000000900e077836 */ /* 0x000fe20000000000 */
[----:B------:R-:W-:-:S04]  /*ed10*/  ISETP.GE.OR P1, PT, R13, R6, P0 ;  /* 0x000000060d00720c */ /* 0x000fc80000726670 */
[-C--:B------:R-:W-:Y:S02]  /*ed20*/  ISETP.GE.OR P2, PT, R7, R6.reuse, P0 ;  /* 0x000000060700720c */ /* 0x080fe40000746670 */
[----:B------:R-:W-:Y:S01]  /*ed30*/  ISETP.GE.OR P0, PT, R14, R6, P0 ;  /* 0x000000060e00720c */ /* 0x000fe20000706670 */
[--C-:B------:R-:W-:Y:S01]  /*ed40*/  IMAD.MOV.U32 R6, RZ, RZ, R14.reuse ;  /* 0x000000ffff067224 */ /* 0x100fe200078e000e */
[----:B------:R-:W-:-:S03]  /*ed50*/  SHF.R.S32.HI R7, RZ, 0x1f, R14 ;  /* 0x0000001fff077819 */ /* 0x000fc6000001140e */
[----:B------:R-:W-:-:S08]  /*ed60*/  IMAD.WIDE R6, R12, 0xc0, R6 ;  /* 0x000000c00c067825 */ /* 0x000fd000078e0206 */
[----:B------:R-:W-:Y:S05]  /*ed70*/  @P0 BRA `(.L_x_393) ;  /* 0x00000000002c0947 */ /* 0x000fea0003800000 */
        /* <DEDUP_REMOVED lines=11> */
.L_x_393:
[----:B------:R-:W-:Y:S05]  /*ee30*/  BSYNC B1 ;  /* 0x0000000000017941 */ /* 0x000fea0003800000 */
.L_x_392:
        /* <DEDUP_REMOVED lines=15> */
.L_x_395:
[----:B------:R-:W-:Y:S05]  /*ef30*/  BSYNC B1 ;  /* 0x0000000000017941 */ /* 0x000fea0003800000 */
.L_x_394:
[----:B------:R-:W-:Y:S04]  /*ef40*/  BSSY B1, `(.L_x_396) ;  /* 0x000000f000017945 */ /* 0x000fe80003800000 */
[----:B------:R-:W-:Y:S05]  /*ef50*/  @P1 BRA `(.L_x_397) ;  /* 0x0000000000341947 */ /* 0x000fea0003800000 */
[----:B0-2---:R-:W-:Y:S01]  /*ef60*/  IADD3 R9, P0, R6, 0x60, RZ ;  /* 0x0000006006097810 */ /* 0x005fe20007f1e0ff */
        /* <DEDUP_REMOVED lines=12> */
.L_x_397:
[----:B------:R-:W-:Y:S05]  /*f030*/  BSYNC B1 ;  /* 0x0000000000017941 */ /* 0x000fea0003800000 */
.L_x_396:
        /* <DEDUP_REMOVED lines=14> */
.L_x_388:
[----:B------:R-:W-:Y:S05]  /*f120*/  BSYNC B0 ;  /* 0x0000000000007941 */ /* 0x000fea0003800000 */
.L_x_379:
[----:B------:R-:W-:Y:S02]  /*f130*/  ULDC UR4, c[0x0][0xc14] ;  /* 0x0003050000047ab9 */ /* 0x000fe40000000800 */
[----:B-1----:R-:W-:-:S13]  /*f140*/  ISETP.GE.AND P0, PT, R27, UR4, PT ;  /* 0x000000041b007c0c */ /* 0x002fda000bf06270 */
[----:B------:R-:W-:Y:S05]  /*f150*/  @!P0 BRA `(.L_x_398) ;  /* 0xffffff1c00bc8947 */ /* 0x000fea000383ffff */
[----:B------:R-:W-:Y:S05]  /*f160*/  BRA `(.L_x_285) ;  /* 0x0000004c00f47947 */ /* 0x000fea0003800000 */
.L_x_283:
[----:B------:R-:W-:-:S08]  /*f170*/  NOP ;  /* 0x0000000000007918 */ /* 0x000fd00000000000 */
[----:B------:R-:W0:-:S00]  /*f180*/  USETMAXREG.DEALLOC.CTAPOOL 0x20 ;  /* 0x00000020000079c8 */ /* 0x000e0000080e0500 */
[----:B0-----:R-:W-:Y:S02]  /*f190*/  LOP3.LUT R0, R0, 0x3, RZ, 0xc0, !PT ;  /* 0x0000000300007812 */ /* 0x001fe400078ec0ff */
[----:B------:R-:W-:-:S04]  /*f1a0*/  LOP3.LUT R22, R22, 0xfffffffd, RZ, 0xc0, !PT ;  /* 0xfffffffd16167812 */ /* 0x000fc800078ec0ff */
[----:B------:R-:W0:Y:S02]  /*f1b0*/  SHFL.IDX PT, R0, R0, RZ, 0x1f ;  /* 0x00001fff00007589 */ /* 0x000e2400000e0000 */
[----:B0-----:R-:W-:Y:S01]  /*f1c0*/  ISETP.NE.AND P0, PT, R0, RZ, PT ;  /* 0x000000ff0000720c */ /* 0x001fe20003f05270 */
[----:B------:R-:W-:-:S12]  /*f1d0*/  IMAD.MOV.U32 R0, RZ, RZ, RZ ;  /* 0x000000ffff007224 */ /* 0x000fd800078e00ff */
[----:B------:R-:W-:Y:S01]  /*f1e0*/  @P0 LOP3.LUT R22, R22, 0x2, RZ, 0xfc, !PT ;  /* 0x0000000216160812 */ /* 0x000fe200078efcff */
[----:B------:R-:W-:Y:S06]  /*f1f0*/  @!P0 BRA `(.L_x_399) ;  /* 0x00000000001c8947 */ /* 0x000fec0003800000 */
[----:B------:R-:W0:Y:S08]  /*f200*/  S2UR UR5, SR_CgaCtaId ;  /* 0x00000000000579c3 */ /* 0x000e300000008800 */
[----:B------:R-:W-:Y:S06]  /*f210*/  BAR.SYNC.DEFER_BLOCKING 0x5, 0x200 ;  /* 0x0148000000007b1d */ /* 0x000fec0000010000 */
[----:B------:R-:W-:-:S02]  /*f220*/  UMOV UR4, 0x400 ;  /* 0x0000040000047882 */ /* 0x000fc40000000000 */
[----:B0-----:R-:W-:-:S09]  /*f230*/  ULEA UR4, UR5, UR4, 0x18 ;  /* 0x0000000405047291 */ /* 0x001fd2000f8ec03f */
[----:B------:R-:W0:Y:S01]  /*f240*/  LDS.128 R16, [UR4+0x132d0] ;  /* 0x0132d004ff107984 */ /* 0x000e220008000c00 */
[----:B------:R-:W-:Y:S06]  /*f250*/  BAR.ARV 0x4, 0x200 ;  /* 0x0108000000007b1d */ /* 0x000fec0000002000 */
[----:B------:R-:W-:Y:S05]  /*f260*/  BRA `(.L_x_400) ;  /* 0x0000000800007947 */ /* 0x000fea0003800000 */
.L_x_399:
[----:B------:R-:W0:Y:S01]  /*f270*/  S2R R2, SR_TID.X ;  /* 0x0000000000027919 */ /* 0x000e220000002100 */
[----:B------:R-:W-:Y:S01]  /*f280*/  ULDC UR4, c[0x0][0xc14] ;  /* 0x0003050000047ab9 */ /* 0x000fe20000000800 */
[----:B------:R-:W1:Y:S01]  /*f290*/  S2UR UR6, SR_CTAID.X ;  /* 0x00000000000679c3 */ /* 0x000e620000002500 */
[----:B------:R-:W-:Y:S01]  /*f2a0*/  ULDC UR5, c[0x0][0xc10] ;  /* 0x0003040000057ab9 */ /* 0x000fe20000000800 */
        /* <DEDUP_REMOVED lines=26> */
[----:B0-----:R-:W-:-:S04]  /*f450*/  SEL R7, R6, RZ, P5 ;  /* 0x000000ff06077207 */ /* 0x001fc80002800000 */
[----:B------:R-:W-:-:S05]  /*f460*/  IADD3 R7, R2, R7, RZ ;  /* 0x0000000702077210 */ /* 0x000fca0007ffe0ff */
[----:B------:R-:W0:Y:S02]  /*f470*/  SHFL.IDX PT, R4, R7, 0x1f, 0x1f ;  /* 0x03e01f0007047f89 */ /* 0x000e2400000e0000 */
[----:B0-----:R-:W-:-:S04]  /*f480*/  IMAD R4, R4, UR5, RZ ;  /* 0x0000000504047c24 */ /* 0x001fc8000f8e02ff */
[----:B------:R-:W-:Y:S01]  /*f490*/  IMAD.MOV.U32 R3, RZ, RZ, R4 ;  /* 0x000000ffff037224 */ /* 0x000fe200078e0004 */
[----:B-1----:R-:W-:-:S13]  /*f4a0*/  ISETP.GT.AND P6, PT, R4, UR6, PT ;  /* 0x0000000604007c0c */ /* 0x002fda000bfc4270 */
[----:B------:R-:W-:Y:S05]  /*f4b0*/  @P6 BRA `(.L_x_401) ;  /* 0x00000000009c6947 */ /* 0x000fea0003800000 */
[----:B------:R-:W0:Y:S01]  /*f4c0*/  LDC R6, c[0x0][0xc14] ;  /* 0x00030500ff067b82 */ /* 0x000e220000000800 */
[----:B------:R-:W-:Y:S01]  /*f4d0*/  IMAD.MOV.U32 R4, RZ, RZ, R3 ;  /* 0x000000ffff047224 */ /* 0x000fe200078e0003 */
[----:B------:R-:W-:Y:S01]  /*f4e0*/  UMOV UR4, URZ ;  /* 0x0000003f00047c82 */ /* 0x000fe20008000000 */
[----:B------:R-:W-:Y:S01]  /*f4f0*/  ULDC UR7, c[0x0][0xc14] ;  /* 0x0003050000077ab9 */ /* 0x000fe20000000800 */
[----:B------:R-:W-:-:S05]  /*f500*/  ULDC UR5, c[0x0][0xc10] ;  /* 0x0003040000057ab9 */ /* 0x000fca0000000800 */
.L_x_405:
[----:B------:R-:W-:Y:S01]  /*f510*/  UIADD3 UR4, UR4, 0x1f, URZ ;  /* 0x0000001f04047890 */ /* 0x000fe2000fffe03f */
[----:B------:R-:W-:-:S05]  /*f520*/  IMAD.U32 R19, RZ, RZ, UR7 ;  /* 0x00000007ff137e24 */ /* 0x000fca000f8e00ff */
[----:B0-----:R-:W-:-:S13]  /*f530*/  ISETP.LE.AND P6, PT, R6, UR4, PT ;  /* 0x0000000406007c0c */ /* 0x001fda000bfc3270 */
[----:B------:R-:W-:Y:S05]  /*f540*/  @P6 BRA `(.L_x_402) ;  /* 0x0000000400246947 */ /* 0x000fea0003800000 */
[----:B------:R-:W-:Y:S01]  /*f550*/  VIADD R7, R5, UR4 ;  /* 0x0000000405077c36 */ /* 0x000fe20008000000 */
[----:B------:R-:W-:Y:S01]  /*f560*/  BSSY B0, `(.L_x_403) ;  /* 0x0000007000007945 */ /* 0x000fe20003800000 */
[----:B------:R-:W-:-:S03]  /*f570*/  IMAD.MOV.U32 R0, RZ, RZ, RZ ;  /* 0x000000ffff007224 */ /* 0x000fc600078e00ff */
[----:B------:R-:W-:-:S13]  /*f580*/  ISETP.GE.OR P6, PT, R7, R6, !P0 ;  /* 0x000000060700720c */ /* 0x000fda00047c6670 */
[----:B------:R-:W-:Y:S05]  /*f590*/  @P6 BRA `(.L_x_404) ;  /* 0x00000000000c6947 */ /* 0x000fea0003800000 */
[----:B------:R-:W0:Y:S02]  /*f5a0*/  LDC.64 R2, c[0x0][0xc58] ;  /* 0x00031600ff027b82 */ /* 0x000e240000000a00 */
[----:B0-----:R-:W-:-:S05]  /*f5b0*/  IMAD.WIDE R2, R7, 0x4, R2 ;  /* 0x0000000407027825 */ /* 0x001fca00078e0202 */
[----:B------:R0:W5:Y:S02]  /*f5c0*/  LDG.E R0, desc[UR42][R2.64] ;  /* 0x0000002a02007981 */ /* 0x000164000c1e1900 */
.L_x_404:
[----:B------:R-:W-:Y:S05]  /*f5d0*/  BSYNC B0 ;  /* 0x0000000000007941 */ /* 0x000fea0003800000 */
.L_x_403:
        /* <DEDUP_REMOVED lines=15> */
[----:B------:R-:W0:Y:S02]  /*f6d0*/  SHFL.IDX PT, R3, R9, 0x1f, 0x1f ;  /* 0x03e01f0009037f89 */ /* 0x000e2400000e0000 */
[----:B0-----:R-:W-:-:S04]  /*f6e0*/  IMAD R3, R3, UR5, RZ ;  /* 0x0000000503037c24 */ /* 0x001fc8000f8e02ff */
[----:B------:R-:W-:-:S05]  /*f6f0*/  IMAD.IADD R4, R3, 0x1, R4 ;  /* 0x0000000103047824 */ /* 0x000fca00078e0204 */
[----:B------:R-:W-:-:S13]  /*f700*/  ISETP.GT.AND P6, PT, R4, UR6, PT ;  /* 0x0000000604007c0c */ /* 0x000fda000bfc4270 */
[----:B------:R-:W-:Y:S05]  /*f710*/  @!P6 BRA `(.L_x_405) ;  /* 0xfffffffc007ce947 */ /* 0x000fea000383ffff */
[----:B------:R-:W-:-:S07]  /*f720*/  IMAD.MOV.U32 R7, RZ, RZ, R9 ;  /* 0x000000ffff077224 */ /* 0x000fce00078e0009 */
.L_x_401:
[----:B------:R-:W-:-:S04]  /*f730*/  IMAD.IADD R9, R4, 0x1, -R3 ;  /* 0x0000000104097824 */ /* 0x000fc800078e0a03 */
[----:B------:R-:W-:-:S05]  /*f740*/  IMAD R2, R7, UR5, R9 ;  /* 0x0000000507027c24 */ /* 0x000fca000f8e0209 */
[----:B------:R-:W-:-:S13]  /*f750*/  ISETP.GT.AND P0, PT, R2, UR6, PT ;  /* 0x0000000602007c0c */ /* 0x000fda000bf04270 */
[----:B------:R-:W-:-:S04]  /*f760*/  VOTE.ANY R6, PT, !P0 ;  /* 0x0000000000067806 */ /* 0x000fc800040e0100 */
[----:B------:R-:W0:Y:S01]  /*f770*/  POPC R19, R6 ;  /* 0x0000000600137309 */ /* 0x000e220000000000 */
[----:B------:R-:W-:Y:S01]  /*f780*/  ISETP.NE.AND P0, PT, R6, RZ, PT ;  /* 0x000000ff0600720c */ /* 0x000fe20003f05270 */
[----:B0-----:R-:W0:Y:S02]  /*f790*/  SHFL.IDX PT, R0, R0, R19, 0x1f ;  /* 0x00001f1300007589 */ /* 0x001e2400000e0000 */
[----:B0-----:R-:W-:-:S04]  /*f7a0*/  IABS R4, R0 ;  /* 0x0000000000047213 */ /* 0x001fc80000000000 */
[----:B------:R-:W0:Y:S08]  /*f7b0*/  I2F.RP R8, R4 ;  /* 0x0000000400087306 */ /* 0x000e300000209400 */
[----:B0-----:R-:W0:Y:S02]  /*f7c0*/  MUFU.RCP R8, R8 ;  /* 0x0000000800087308 */ /* 0x001e240000001000 */
[----:B0-----:R-:W-:-:S06]  /*f7d0*/  VIADD R2, R8, 0xffffffe ;  /* 0x0ffffffe08027836 */ /* 0x001fcc0000000000 */
[----:B------:R0:W1:Y:S01]  /*f7e0*/  F2I.FTZ.U32.TRUNC.NTZ R3, R2 ;  /* 0x0000000200037305 */ /* 0x000062000021f000 */
[----:B------:R-:W-:Y:S05]  /*f7f0*/  @!P0 BRA `(.L_x_406) ;  /* 0x0000000000088947 */ /* 0x000fea0003800000 */
[----:B------:R-:W-:-:S06]  /*f800*/  VIADD R16, R19, 0xffffffff ;  /* 0xffffffff13107836 */ /* 0x000fcc0000000000 */
[----:B------:R2:W3:Y:S02]  /*f810*/  SHFL.IDX PT, R16, R7, R16, 0x1f ;  /* 0x00001f1007107589 */ /* 0x0004e400000e0000 */
.L_x_406:
[----:B---3--:R-:W-:Y:S01]  /*f820*/  IMAD R16, R16, UR5, R9 ;  /* 0x0000000510107c24 */ /* 0x008fe2000f8e0209 */
[----:B0-----:R-:W-:Y:S01]  /*f830*/  IABS R2, R0 ;  /* 0x0000000000027213 */ /* 0x001fe20000000000 */
[----:B-12---:R-:W-:Y:S02]  /*f840*/  IMAD.MOV R7, RZ, RZ, -R3 ;  /* 0x000000ffff077224 */ /* 0x006fe400078e0a03 */
[----:B------:R-:W-:Y:S01]  /*f850*/  VIADD R19, R19, UR4 ;  /* 0x0000000413137c36 */ /* 0x000fe20008000000 */
[----:B------:R-:W-:Y:S01]  /*f860*/  IADD3 R9, -R16, UR6, RZ ;  /* 0x0000000610097c10 */ /* 0x000fe2000fffe1ff */
[----:B------:R-:W-:Y:S02]  /*f870*/  IMAD.MOV R8, RZ, RZ, -R2 ;  /* 0x000000ffff087224 */ /* 0x000fe400078e0a02 */
[----:B------:R-:W-:Y:S01]  /*f880*/  IMAD R7, R7, R4, RZ ;  /* 0x0000000407077224 */ /* 0x000fe200078e02ff */
[----:B------:R-:W-:Y:S01]  /*f890*/  IABS R6, R9 ;  /* 0x0000000900067213 */ /* 0x000fe20000000000 */
        /* <DEDUP_REMOVED lines=15> */
[----:B------:R-:W-:-:S05]  /*f990*/  @!P1 LOP3.LUT R2, RZ, R0, RZ, 0x33, !PT ;  /* 0x00000000ff029212 */ /* 0x000fca00078e33ff */
[--C-:B------:R-:W-:Y:S02]  /*f9a0*/  IMAD.MOV R17, RZ, RZ, -R2.reuse ;  /* 0x000000ffff117224 */ /* 0x100fe400078e0a02 */
[----:B------:R-:W-:Y:S02]  /*f9b0*/  IMAD.MOV.U32 R18, RZ, RZ, R2 ;  /* 0x000000ffff127224 */ /* 0x000fe400078e0002 */
[----:B------:R-:W-:Y:S01]  /*f9c0*/  IMAD R17, R0, R17, R9 ;  /* 0x0000001100117224 */ /* 0x000fe200078e0209 */
[----:B------:R-:W-:Y:S06]  /*f9d0*/  BRA `(.L_x_407) ;  /* 0x00000000000c7947 */ /* 0x000fec0003800000 */
.L_x_402:
[----:B------:R-:W-:Y:S02]  /*f9e0*/  IMAD.MOV.U32 R17, RZ, RZ, RZ ;  /* 0x000000ffff117224 */ /* 0x000fe400078e00ff */
[----:B------:R-:W-:Y:S02]  /*f9f0*/  IMAD.U32 R16, RZ, RZ, UR6 ;  /* 0x00000006ff107e24 */ /* 0x000fe4000f8e00ff */
[----:B------:R-:W-:-:S07]  /*fa00*/  IMAD.MOV.U32 R18, RZ, RZ, RZ ;  /* 0x000000ffff127224 */ /* 0x000fce00078e00ff */
.L_x_407:
[----:B------:R-:W-:-:S13]  /*fa10*/  ISETP.NE.AND P0, PT, R5, RZ, PT ;  /* 0x000000ff0500720c */ /* 0x000fda0003f05270 */
[----:B------:R-:W0:Y:S01]  /*fa20*/  @!P0 S2R R3, SR_CgaCtaId ;  /* 0x0000000000038919 */ /* 0x000e220000008800 */
[----:B------:R-:W-:-:S04]  /*fa30*/  @!P0 MOV R0, 0x400 ;  /* 0x0000040000008802 */ /* 0x000fc80000000f00 */
[----:B0-----:R-:W-:-:S05]  /*fa40*/  @!P0 LEA R0, R3, R0, 0x18 ;  /* 0x0000000003008211 */ /* 0x001fca00078ec0ff */
[----:B------:R1:W-:Y:S01]  /*fa50*/  @!P0 STS.128 [R0+0x132d0], R16 ;  /* 0x0132d01000008388 */ /* 0x0003e20000000c00 */
[----:B------:R-:W-:Y:S06]  /*fa60*/  BAR.ARV 0x5, 0x200 ;  /* 0x0148000000007b1d */ /* 0x000fec0000002000 */
.L_x_400:
[----:B------:R2:W-:Y:S01]  /*fa70*/  STL [R1+0x1c], RZ ;  /* 0x00001cff01007387 */ /* 0x0005e20000100800 */
[----:B------:R-:W-:Y:S01]  /*fa80*/  ULDC UR4, c[0x0][0xc14] ;  /* 0x0003050000047ab9 */ /* 0x000fe20000000800 */
[----:B------:R-:W-:Y:S01]  /*fa90*/  IMAD.MOV.U32 R25, RZ, RZ, 0x1 ;  /* 0x00000001ff197424 */ /* 0x000fe200078e00ff */
[----:B0-----:R-:W-:Y:S01]  /*faa0*/  ISETP.GE.AND P0, PT, R19, UR4, PT ;  /* 0x0000000413007c0c */ /* 0x001fe2000bf06270 */
[----:B------:R-:W-:-:S12]  /*fab0*/  IMAD.MOV.U32 R23, RZ, RZ, RZ ;  /* 0x000000ffff177224 */ /* 0x000fd800078e00ff */
[----:B--2---:R-:W-:Y:S05]  /*fac0*/  @P0 BRA `(.L_x_408) ;  /* 0x0000004000a40947 */ /* 0x004fea0003800000 */
[----:B-1----:R-:W0:Y:S01]  /*fad0*/  S2R R0, SR_TID.X ;  /* 0x0000000000007919 */ /* 0x002e220000002100 */
[----:B------:R-:W-:Y:S01]  /*fae0*/  BSSY B7, `(.L_x_408) ;  /* 0x0000427000077945 */ /* 0x000fe20003800000 */
[----:B------:R-:W-:Y:S01]  /*faf0*/  IMAD.MOV.U32 R26, RZ, RZ, 0x1 ;  /* 0x00000001ff1a7424 */ /* 0x000fe200078e00ff */
[----:B------:R-:W-:Y:S01]  /*fb00*/  ULOP3.LUT UR36, UR37, 0x1, URZ, 0xfc, !UPT ;  /* 0x0000000125247892 */ /* 0x000fe2000f8efc3f */
[----:B------:R-:W1:Y:S01]  /*fb10*/  S2R R8, SR_TID.X ;  /* 0x0000000000087919 */ /* 0x000e620000002100 */
[----:B------:R-:W-:Y:S01]  /*fb20*/  IMAD.MOV.U32 R24, RZ, RZ, RZ ;  /* 0x000000ffff187224 */ /* 0x000fe200078e00ff */
[----:B------:R-:W-:Y:S01]  /*fb30*/  ULOP3.LUT UR39, UR37, 0x2, URZ, 0xfc, !UPT ;  /* 0x0000000225277892 */ /* 0x000fe2000f8efc3f */
[----:B------:R-:W-:Y:S01]  /*fb40*/  IMAD.MOV.U32 R23, RZ, RZ, RZ ;  /* 0x000000ffff177224 */ /* 0x000fe200078e00ff */
[----:B------:R-:W-:Y:S01]  /*fb50*/  ULDC UR38, c[0x0][0xc] ;  /* 0x0000030000267ab9 */ /* 0x000fe20000000800 */
[----:B------:R-:W-:Y:S01]  /*fb60*/  IMAD.MOV.U32 R25, RZ, RZ, 0x1 ;  /* 0x00000001ff197424 */ /* 0x000fe200078e00ff */
[----:B------:R-:W-:Y:S01]  /*fb70*/  ULDC.64 UR40, c[0x0][0x198] ;  /* 0x0000660000287ab9 */ /* 0x000fe20000000a00 */
[----:B0-----:R-:W-:Y:S01]  /*fb80*/  LOP3.LUT R2, R0, 0x7f, RZ, 0xc0, !PT ;  /* 0x0000007f00027812 */ /* 0x001fe200078ec0ff */
[----:B-1----:R-:W-:Y:S01]  /*fb90*/  IMAD.SHL.U32 R0, R8, 0x40, RZ ;  /* 0x0000004008007824 */ /* 0x002fe200078e00ff */
[----:B------:R-:W-:-:S03]  /*fba0*/  SHF.R.U32.HI R3, RZ, 0x1, R8 ;  /* 0x00000001ff037819 */ /* 0x000fc60000011608 */
[----:B------:R-:W-:Y:S02]  /*fbb0*/  IMAD.SHL.U32 R5, R2, 0x10, RZ ;  /* 0x0000001002057824 */ /* 0x000fe400078e00ff */
[----:B------:R-:W-:Y:S01]  /*fbc0*/  IMAD.SHL.U32 R4, R8, 0x20, RZ ;  /* 0x0000002008047824 */ /* 0x000fe200078e00ff */
[----:B------:R-:W-:Y:S01]  /*fbd0*/  LOP3.LUT R2, R0, 0x180, RZ, 0xc0, !PT ;  /* 0x0000018000027812 */ /* 0x000fe200078ec0ff */
[----:B------:R-:W-:Y:S01]  /*fbe0*/  IMAD.SHL.U32 R6, R8, 0x4, RZ ;  /* 0x0000000408067824 */ /* 0x000fe200078e00ff */
[----:B------:R-:W-:Y:S02]  /*fbf0*/  LOP3.LUT R7, R5, 0x600, RZ, 0xc0, !PT ;  /* 0x0000060005077812 */ /* 0x000fe400078ec0ff */
[----:B------:R-:W-:Y:S01]  /*fc00*/  LOP3.LUT R2, R2, 0x30, R3, 0xf8, !PT ;  /* 0x0000003002027812 */ /* 0x000fe200078ef803 */
[----:B------:R-:W-:Y:S01]  /*fc10*/  IMAD.SHL.U32 R3, R8, 0x8, RZ ;  /* 0x0000000808037824 */ /* 0x000fe200078e00ff */
[----:B------:R-:W-:Y:S02]  /*fc20*/  LOP3.LUT R5, R4, 0x80, RZ, 0xc0, !PT ;  /* 0x0000008004057812 */ /* 0x000fe400078ec0ff */
[----:B------:R-:W-:-:S02]  /*fc30*/  LOP3.LUT R7, R7, 0x60, R4, 0xf8, !PT ;  /* 0x0000006007077812 */ /* 0x000fc400078ef804 */
[----:B------:R-:W-:Y:S02]  /*fc40*/  LOP3.LUT R3, R2, 0x30, R3, 0x78, !PT ;  /* 0x0000003002037812 */ /* 0x000fe400078e7803 */
[----:B------:R-:W-:Y:S02]  /*fc50*/  LOP3.LUT R5, R5, 0x10, R8, 0xf8, !PT ;  /* 0x0000001005057812 */ /* 0x000fe400078ef808 */
[----:B------:R-:W-:Y:S02]  /*fc60*/  LOP3.LUT R0, R3, 0x640, R0, 0xf8, !PT ;  /* 0x0000064003007812 */ /* 0x000fe400078ef800 */
[----:B------:R-:W-:Y:S02]  /*fc70*/  LOP3.LUT R5, R5, 0x10, R6, 0x78, !PT ;  /* 0x0000001005057812 */ /* 0x000fe400078e7806 */
[----:B------:R-:W-:Y:S01]  /*fc80*/  LOP3.LUT R4, R7, 0x100, R4, 0xf8, !PT ;  /* 0x0000010007047812 */ /* 0x000fe200078ef804 */
[----:B------:R0:W-:Y:S03]  /*fc90*/  STL [R1], R0 ;  /* 0x0000000001007387 */ /* 0x0001e60000100800 */
[----:B------:R-:W-:Y:S01]  /*fca0*/  LOP3.LUT R29, R4, R5, RZ, 0xfc, !PT ;  /* 0x00000005041d7212 */ /* 0x000fe200078efcff */
[----:B------:R0:W-:Y:S06]  /*fcb0*/  STL [R1+0x1c], RZ ;  /* 0x00001cff01007387 */ /* 0x0001ec0000100800 */
.L_x_503:
[----:B0-----:R-:W1:Y:S02]  /*fcc0*/  LDC.64 R2, c[0x0][0xc60] ;  /* 0x00031800ff027b82 */ /* 0x001e640000000a00 */
[----:B-1----:R-:W-:-:S05]  /*fcd0*/  IMAD.WIDE R2, R19, 0x4, R2 ;  /* 0x0000000413027825 */ /* 0x002fca00078e0202 */
[----:B--2---:R-:W2:Y:S01]  /*fce0*/  LDG.E R28, desc[UR42][R2.64] ;  /* 0x0000002a021c7981 */ /* 0x004ea2000c1e1900 */
[----:B------:R-:W-:Y:S05]  /*fcf0*/  YIELD ;  /* 0x0000000000007946 */ /* 0x000fea0003800000 */
[----:B------:R-:W-:Y:S01]  /*fd00*/  ULDC.64 UR4, c[0x0][0xa28] ;  /* 0x00028a0000047ab9 */ /* 0x000fe20000000a00 */
[----:B------:R-:W-:Y:S01]  /*fd10*/  ULDC.64 UR6, c[0x0][0xa00] ;  /* 0x0002800000067ab9 */ /* 0x000fe20000000a00 */
[----:B------:R-:W-:Y:S01]  /*fd20*/  ISETP.NE.U32.AND P0, PT, RZ, UR4, PT ;  /* 0x00000004ff007c0c */ /* 0x000fe2000bf05070 */
[----:B------:R-:W-:Y:S01]  /*fd30*/  IMAD.MOV.U32 R27, RZ, RZ, RZ ;  /* 0x000000ffff1b7224 */ /* 0x000fe200078e00ff */
[----:B------:R-:W-:-:S02]  /*fd40*/  ISETP.NE.U32.AND P2, PT, RZ, UR6, PT ;  /* 0x00000006ff007c0c */ /* 0x000fc4000bf45070 */
[----:B------:R-:W-:Y:S02]  /*fd50*/  ISETP.NE.AND.EX P1, PT, RZ, UR5, PT, P0 ;  /* 0x00000005ff007c0c */ /* 0x000fe4000bf25300 */
[----:B------:R-:W-:Y:S01]  /*fd60*/  ISETP.NE.AND.EX P0, PT, RZ, UR7, PT, P2 ;  /* 0x00000007ff007c0c */ /* 0x000fe2000bf05320 */
[----:B0-----:R-:W-:Y:S01]  /*fd70*/  IMAD.MOV.U32 R0, RZ, RZ, RZ ;  /* 0x000000ffff007224 */ /* 0x001fe200078e00ff */
[----:B--2---:R-:W-:-:S11]  /*fd80*/  SHF.R.S32.HI R7, RZ, 0x1f, R28 ;  /* 0x0000001fff077819 */ /* 0x004fd6000001141c */
[C---:B------:R-:W-:Y:S02]  /*fd90*/  @P0 LEA R4, P3, R28.reuse, UR6, 0x2 ;  /* 0x000000061c040c11 */ /* 0x040fe4000f8610ff */
[C---:B------:R-:W-:Y:S02]  /*fda0*/  @P1 LEA R2, P2, R28.reuse, UR4, 0x2 ;  /* 0x000000041c021c11 */ /* 0x040fe4000f8410ff */
[C-C-:B------:R-:W-:Y:S01]  /*fdb0*/  @P0 LEA.HI.X R5, R28.reuse, UR7, R7.reuse, 0x2, P3 ;  /* 0x000000071c050c11 */ /* 0x140fe200098f1407 */
[C---:B------:R-:W-:Y:S01]  /*fdc0*/  IMAD.SHL.U32 R10, R28.reuse, 0x4, RZ ;  /* 0x000000041c0a7824 */ /* 0x040fe200078e00ff */
[C-C-:B------:R-:W-:Y:S01]  /*fdd0*/  @P1 LEA.HI.X R3, R28.reuse, UR5, R7.reuse, 0x2, P2 ;  /* 0x000000051c031c11 */ /* 0x140fe200090f1407 */
[----:B------:R-:W-:Y:S01]  /*fde0*/  ULDC.64 UR4, c[0x0][0xa10] ;  /* 0x0002840000047ab9 */ /* 0x000fe20000000a00 */
[----:B------:R-:W-:Y:S01]  /*fdf0*/  SHF.L.U64.HI R9, R28, 0x2, R7 ;  /* 0x000000021c097819 */ /* 0x000fe20000010207 */
[----:B------:R-:W2:Y:S01]  /*fe00*/  @P0 LDG.E R0, desc[UR42][R4.64] ;  /* 0x0000002a04000981 */ /* 0x000ea2000c1e1900 */
[----:B------:R-:W-:Y:S01]  /*fe10*/  ISETP.NE.U32.AND P2, PT, RZ, UR4, PT ;  /* 0x00000004ff007c0c */ /* 0x000fe2000bf45070 */
[----:B------:R-:W-:Y:S01]  /*fe20*/  IMAD.MOV.U32 R6, RZ, RZ, RZ ;  /* 0x000000ffff067224 */ /* 0x000fe200078e00ff */
[----:B------:R-:W-:Y:S01]  /*fe30*/  ULDC.64 UR6, c[0x0][0xa20] ;  /* 0x0002880000067ab9 */ /* 0x000fe20000000a00 */
[----:B------:R0:W5:Y:S01]  /*fe40*/  @P1 LDG.E R27, desc[UR42][R2.64] ;  /* 0x0000002a021b1981 */ /* 0x000162000c1e1900 */
[----:B------:R-:W-:-:S03]  /*fe50*/  ISETP.NE.AND.EX P1, PT, RZ, UR5, PT, P2 ;  /* 0x00000005ff007c0c */ /* 0x000fc6000bf25320 */
[----:B------:R-:W-:Y:S01]  /*fe60*/  STL [R1+0x8], R10 ;  /* 0x0000080a01007387 */ /* 0x000fe20000100800 */
[----:B0-----:R-:W-:-:S03]  /*fe70*/  IADD3 R2, P2, R10, UR4, RZ ;  /* 0x000000040a027c10 */ /* 0x001fc6000ff5e0ff */
[----:B------:R-:W-:Y:S01]  /*fe80*/  STL [R1+0xc], R9 ;  /* 0x00000c0901007387 */ /* 0x000fe20000100800 */
[----:B------:R-:W-:Y:S01]  /*fe90*/  IADD3.X R3, R9, UR5, RZ, P2, !PT ;  /* 0x0000000509037c10 */ /* 0x000fe200097fe4ff */
[----:B------:R-:W-:Y:S02]  /*fea0*/  ULDC.64 UR4, c[0x0][0xa08] ;  /* 0x0002820000047ab9 */ /* 0x000fe40000000a00 */
[----:B------:R-:W-:Y:S02]  /*feb0*/  ISETP.NE.U32.AND P0, PT, RZ, UR4, PT ;  /* 0x00000004ff007c0c */ /* 0x000fe4000bf05070 */
[----:B------:R-:W5:Y:S02]  /*fec0*/  @P1 LDG.E R7, desc[UR42][R2.64] ;  /* 0x0000002a02071981 */ /* 0x000f64000c1e1900 */
[----:B------:R-:W-:Y:S02]  /*fed0*/  ISETP.NE.AND.EX P0, PT, RZ, UR5, PT, P0 ;  /* 0x00000005ff007c0c */ /* 0x000fe4000bf05300 */
[----:B------:R-:W5:Y:S04]  /*fee0*/  @P1 LDG.E R8, desc[UR42][R2.64+0x4] ;  /* 0x0000042a02081981 */ /* 0x000f68000c1e1900 */
[----:B--2---:R0:W-:Y:S02]  /*fef0*/  STL [R1+0x20], R0 ;  /* 0x0000200001007387 */ /* 0x0041e40000100800 */
[----:B0-----:R-:W-:-:S06]  /*ff00*/  IMAD.MOV.U32 R0, RZ, RZ, RZ ;  /* 0x000000ffff007224 */ /* 0x001fcc00078e00ff */
[----:B------:R0:W5:Y:S02]  /*ff10*/  @P1 LDG.E R0, desc[UR42][R2.64] ;  /* 0x0000002a02001981 */ /* 0x000164000c1e1900 */
[----:B0-----:R-:W-:-:S04]  /*ff20*/  IADD3 R2, P2, R10, UR4, RZ ;  /* 0x000000040a027c10 */ /* 0x001fc8000ff5e0ff */
[----:B------:R-:W-:Y:S01]  /*ff30*/  IADD3.X R3, R9, UR5, RZ, P2, !PT ;  /* 0x0000000509037c10 */ /* 0x000fe200097fe4ff */
[----:B------:R-:W-:-:S04]  /*ff40*/  ULDC.64 UR4, c[0x0][0x3f8] ;  /* 0x0000fe0000047ab9 */ /* 0x000fc80000000a00 */
[----:B------:R-:W5:Y:S01]  /*ff50*/  @P0 LDG.E R6, desc[UR42][R2.64] ;  /* 0x0000002a02060981 */ /* 0x000f62000c1e1900 */
[----:B------:R-:W-:Y:S01]  /*ff60*/  ISETP.NE.U32.AND P2, PT, RZ, UR6, PT ;  /* 0x00000006ff007c0c */ /* 0x000fe2000bf45070 */
[----:B------:R-:W-:-:S03]  /*ff70*/  UISETP.NE.U32.AND UP0, UPT, UR4, URZ, UPT ;  /* 0x0000003f0400728c */ /* 0x000fc6000bf05070 */
[----:B------:R-:W-:Y:S01]  /*ff80*/  ISETP.NE.AND.EX P2, PT, RZ, UR7, PT, P2 ;  /* 0x00000007ff007c0c */ /* 0x000fe2000bf45320 */
[----:B------:R-:W-:Y:S01]  /*ff90*/  UISETP.NE.AND.EX UP0, UPT, UR5, URZ, UPT, UP0 ;  /* 0x0000003f0500728c */ /* 0x000fe2000bf05300 */
[----:B------:R-:W-:Y:S02]  /*ffa0*/  ULDC UR4, c[0x0][0x404] ;  /* 0x0001010000047ab9 */ /* 0x000fe40000000800 */
[----:B------:R-:W-:Y:S01]  /*ffb0*/  ULDC UR5, c[0x0][0x2e0] ;  /* 0x0000b80000057ab9 */ /* 0x000fe20000000800 */
[----:B------:R-:W-:-:S04]  /*ffc0*/  USEL UR4, UR4, 0x1, UP0 ;  /* 0x0000000104047887 */ /* 0x000fc80008000000 */
[----:B------:R-:W-:-:S04]  /*ffd0*/  UIMAD UR4, UR4, UR5, URZ ;  /* 0x00000005040472a4 */ /* 0x000fc8000f8e023f */
[----:B------:R-:W-:-:S04]  /*ffe0*/  @P2 IADD3 R4, P3, R10, UR6, RZ ;  /* 0x000000060a042c10 */ /* 0x000fc8000ff7e0ff */
[----:B------:R-:W-:Y:S01]  /*fff0*/  @P2 IADD3.X R5, R9, UR7, RZ, P3, !PT ;  /* 0x0000000709052c10 */ /* 0x000fe20009ffe4ff */
[----:B------:R-:W-:Y:S01]  /*10000*/  IMAD.U32 R9, RZ, RZ, UR4 ;  /* 0x00000004ff097e24 */ /* 0x000fe2000f8e00ff */
[----:B------:R-:W-:-:S05]  /*10010*/  ULDC UR4, c[0x0][0x338] ;  /* 0x0000ce0000047ab9 */ /* 0x000fca0000000800 */
[----:B------:R0:W5:Y:S02]  /*10020*/  @P2 LDG.E R9, desc[UR42][R4.64] ;  /* 0x0000002a04092981 */ /* 0x000164000c1e1900 */
[----:B0-----:R-:W-:Y:S01]  /*10030*/  IMAD.U32 R4, RZ, RZ, UR4 ;  /* 0x00000004ff047e24 */ /* 0x001fe2000f8e00ff */
[----:B------:R-:W-:Y:S06]  /*10040*/  @P2 BRA `(.L_x_409) ;  /* 0x0000000000102947 */ /* 0x000fec0003800000 */
[----:B------:R-:W-:Y:S05]  /*10050*/  @!P0 BRA `(.L_x_409) ;  /* 0x00000000000c8947 */ /* 0x000fea0003800000 */
[----:B------:R-:W2:Y:S04]  /*10060*/  LDG.E R10, desc[UR42][R2.64] ;  /* 0x0000002a020a7981 */ /* 0x000ea8000c1e1900 */
[----:B-----5:R-:W2:Y:S02]  /*10070*/  LDG.E R9, desc[UR42][R2.64+0x4] ;  /* 0x0000042a02097981 */ /* 0x020ea4000c1e1900 */
[----:B--2---:R-:W-:-:S07]  /*10080*/  IMAD.IADD R9, R9, 0x1, -R10 ;  /* 0x0000000109097824 */ /* 0x004fce00078e0a0a */
.L_x_409:
[----:B-----5:R-:W-:Y:S01]  /*10090*/  @P1 IMAD.IADD R4, R8, 0x1, -R7 ;  /* 0x0000000108041824 */ /* 0x020fe200078e0a07 */
[----:B------:R-:W-:Y:S01]  /*100a0*/  BSSY B0, `(.L_x_410) ;  /* 0x00000e7000007945 */ /* 0x000fe20003800000 */
[--C-:B------:R-:W-:Y:S02]  /*100b0*/  IMAD.IADD R9, R9, 0x1, -R27.reuse ;  /* 0x0000000109097824 */ /* 0x100fe400078e0a1b */
[----:B------:R-:W-:Y:S02]  /*100c0*/  IMAD.IADD R27, R6, 0x1, R27 ;  /* 0x00000001061b7824 */ /* 0x000fe400078e021b */
[----:B------:R-:W-:-:S05]  /*100d0*/  IMAD.IADD R2, R9, 0x1, R4 ;  /* 0x0000000109027824 */ /* 0x000fca00078e0204 */
[----:B------:R0:W-:Y:S02]  /*100e0*/  STL [R1+0x14], R2 ;  /* 0x0000140201007387 */ /* 0x0001e40000100800 */
[----:B0-----:R-:W-:-:S04]  /*100f0*/  VIADD R2, R2, 0x9f ;  /* 0x0000009f02027836 */ /* 0x001fc80000000000 */
[----:B------:R-:W-:-:S05]  /*10100*/  IMAD.HI R2, R2, 0x66666667, RZ ;  /* 0x6666666702027827 */ /* 0x000fca00078e02ff */
[----:B------:R-:W-:-:S04]  /*10110*/  SHF.R.U32.HI R3, RZ, 0x1f, R2 ;  /* 0x0000001fff037819 */ /* 0x000fc80000011602 */
[----:B------:R-:W-:Y:S02]  /*10120*/  LEA.HI.SX32 R5, R2, R3, 0x1a ;  /* 0x0000000302057211 */ /* 0x000fe400078fd2ff */
[----:B------:R-:W-:-:S03]  /*10130*/  IADD3 R2, -R9, RZ, RZ ;  /* 0x000000ff09027210 */ /* 0x000fc60007ffe1ff */
[----:B------:R-:W-:Y:S01]  /*10140*/  IMAD R3, R5, 0xa0, -R9 ;  /* 0x000000a005037824 */ /* 0x000fe200078e0a09 */
[----:B------:R-:W-:Y:S01]  /*10150*/  VIMNMX R2, RZ, R2, !PT ;  /* 0x00000002ff027248 */ /* 0x000fe20007fe0100 */
[----:B------:R0:W-:Y:S03]  /*10160*/  STL [R1+0x18], R5 ;  /* 0x0000180501007387 */ /* 0x0001e60000100800 */
[----:B------:R-:W-:-:S04]  /*10170*/  VIMNMX R3, R3, R4, PT ;  /* 0x0000000403037248 */ /* 0x000fc80003fe0100 */
[----:B------:R-:W-:-:S13]  /*10180*/  ISETP.GT.AND P0, PT, R3, R2, PT ;  /* 0x000000020300720c */ /* 0x000fda0003f04270 */
[----:B------:R-:W-:Y:S02]  /*10190*/  @P0 VIADD R4, R3, 0x9f ;  /* 0x0000009f03040836 */ /* 0x000fe40000000000 */
[----:B------:R-:W-:-:S04]  /*101a0*/  IMAD.WIDE.U32 R2, R2, -0x33333333, RZ ;  /* 0xcccccccd02027825 */ /* 0x000fc800078e00ff */
[----:B------:R-:W-:Y:S01]  /*101b0*/  @P0 IMAD.HI R4, R4, 0x66666667, RZ ;  /* 0x6666666704040827 */ /* 0x000fe200078e02ff */
[----:B------:R-:W-:-:S04]  /*101c0*/  SHF.R.U32.HI R3, RZ, 0x7, R3 ;  /* 0x00000007ff037819 */ /* 0x000fc80000011603 */
[----:B0-----:R-:W-:Y:S01]  /*101d0*/  @P0 SHF.R.U32.HI R5, RZ, 0x1f, R4 ;  /* 0x0000001fff050819 */ /* 0x001fe20000011604 */
[----:B------:R-:W-:-:S03]  /*101e0*/  IMAD.MOV.U32 R2, RZ, RZ, R3 ;  /* 0x000000ffff027224 */ /* 0x000fc600078e0003 */
[----:B------:R-:W-:Y:S02]  /*101f0*/  @P0 LEA.HI.SX32 R2, R4, R5, 0x1a ;  /* 0x0000000504020211 */ /* 0x000fe400078fd2ff */
[----:B------:R-:W-:Y:S02]  /*10200*/  PLOP3.LUT P0, PT, PT, PT, PT, 0x80, 0x0 ;  /* 0x000000000000781c */ /* 0x000fe40003f0f070 */
[----:B------:R-:W-:-:S13]  /*10210*/  ISETP.GT.AND P2, PT, R2, R3, PT ;  /* 0x000000030200720c */ /* 0x000fda0003f44270 */
[----:B------:R-:W-:Y:S05]  /*10220*/  @!P2 BRA `(.L_x_411) ;  /* 0x0000000c0038a947 */ /* 0x000fea0003800000 */
[----:B------:R-:W0:Y:S01]  /*10230*/  LDC R4, c[0x0][0x428] ;  /* 0x00010a00ff047b82 */ /* 0x000e220000000800 */
[----:B------:R-:W-:Y:S01]  /*10240*/  UMOV UR4, 0xffffffff ;  /* 0xffffffff00047882 */ /* 0x000fe20000000000 */
[----:B0-----:R-:W-:-:S13]  /*10250*/  ISETP.NE.AND P0, PT, R4, 0x1, PT ;  /* 0x000000010400780c */ /* 0x001fda0003f05270 */
[----:B------:R-:W0:Y:S08]  /*10260*/  @P0 LDC R5, c[0x0][0x42c] ;  /* 0x00010b00ff050b82 */ /* 0x000e300000000800 */
[----:B------:R-:W1:Y:S01]  /*10270*/  @P0 LDC R7, c[0x0][0x430] ;  /* 0x00010c00ff070b82 */ /* 0x000e620000000800 */
[----:B0-----:R-:W-:-:S04]  /*10280*/  @P0 IMAD.HI.U32 R4, R18, R5, RZ ;  /* 0x0000000512040227 */ /* 0x001fc800078e00ff */
[----:B------:R-:W-:Y:S01]  /*10290*/  IMAD.MOV.U32 R5, RZ, RZ, R18 ;  /* 0x000000ffff057224 */ /* 0x000fe200078e0012 */
[----:B-1----:R-:W-:Y:S02]  /*102a0*/  @P0 SHF.R.U32.HI R5, RZ, R7, R4 ;  /* 0x00000007ff050219 */ /* 0x002fe40000011604 */
[----:B------:R-:W-:Y:S01]  /*102b0*/  SEL R4, R28, RZ, !P1 ;  /* 0x000000ff1c047207 */ /* 0x000fe20004800000 */
[----:B------:R-:W-:Y:S06]  /*102c0*/  BRA.DIV UR4, `(.L_x_412) ;  /* 0x0000004604ac7947 */ /* 0x000fec000b800000 */
[----:B------:R-:W0:Y:S02]  /*102d0*/  S2R R6, SR_TID.X ;  /* 0x0000000000067919 */ /* 0x000e240000002100 */
[----:B0-----:R-:W-:-:S04]  /*102e0*/  SHF.R.U32.HI R6, RZ, 0x5, R6 ;  /* 0x00000005ff067819 */ /* 0x001fc80000011606 */
[----:B------:R-:W-:-:S05]  /*102f0*/  LOP3.LUT R6, R6, 0x3, RZ, 0xc0, !PT ;  /* 0x0000000306067812 */ /* 0x000fca00078ec0ff */
[----:B------:R0:W1:Y:S02]  /*10300*/  SHFL.IDX PT, R14, R6, RZ, 0x1f ;  /* 0x00001fff060e7589 */ /* 0x00006400000e0000 */
.L_x_550:
[----:B-1----:R-:W-:Y:S02]  /*10310*/  ISETP.NE.AND P0, PT, R14, RZ, PT ;  /* 0x000000ff0e00720c */ /* 0x002fe40003f05270 */
[----:B------:R-:W-:-:S11]  /*10320*/  PLOP3.LUT P6, PT, PT, PT, PT, 0x8, 0x0 ;  /* 0x000000000000781c */ /* 0x000fd60003fce170 */
[----:B------:R-:W-:Y:S05]  /*10330*/  @P0 BRA `(.L_x_413) ;  /* 0x00000000000c0947 */ /* 0x000fea0003800000 */
[----:B------:R-:W-:-:S03]  /*10340*/  UMOV UR4, 0xffffffff ;  /* 0xffffffff00047882 */ /* 0x000fc60000000000 */
[----:B------:R-:W-:Y:S05]  /*10350*/  BRA.DIV UR4, `(.L_x_414) ;  /* 0x0000004604bc7947 */ /* 0x000fea000b800000 */
[----:B------:R-:W-:-:S13]  /*10360*/  ELECT P6, URZ, PT ;  /* 0x00000000003f782f */ /* 0x000fda00038c0000 */
.L_x_413:
[----:B0-----:R-:W2:Y:S01]  /*10370*/  LDL R6, [R1+0x1c] ;  /* 0x00001c0001067983 */ /* 0x001ea20000100800 */
[----:B------:R-:W-:Y:S01]  /*10380*/  MOV R8, 0x400 ;  /* 0x0000040000087802 */ /* 0x000fe20000000f00 */
[----:B------:R-:W-:Y:S01]  /*10390*/  BSSY B1, `(.L_x_415) ;  /* 0x000000a000017945 */ /* 0x000fe20003800000 */
[----:B--2---:R-:W-:-:S05]  /*103a0*/  VIADD R7, R6, 0x1 ;  /* 0x0000000106077836 */ /* 0x004fca0000000000 */
[----:B------:R-:W-:-:S04]  /*103b0*/  LEA.HI R6, R7, R7, RZ, 0x1 ;  /* 0x0000000707067211 */ /* 0x000fc800078f08ff */
[----:B------:R-:W-:-:S05]  /*103c0*/  LOP3.LUT R6, R6, 0xfffffffe, RZ, 0xc0, !PT ;  /* 0xfffffffe06067812 */ /* 0x000fca00078ec0ff */
[----:B------:R-:W-:Y:S02]  /*103d0*/  IMAD.IADD R7, R7, 0x1, -R6 ;  /* 0x0000000107077824 */ /* 0x000fe400078e0a06 */
[----:B------:R-:W0:Y:S03]  /*103e0*/  S2R R6, SR_CgaCtaId ;  /* 0x0000000000067919 */ /* 0x000e260000008800 */
[----:B------:R-:W-:Y:S02]  /*103f0*/  SHF.L.U32 R7, R7, 0x1f, RZ ;  /* 0x0000001f07077819 */ /* 0x000fe400000006ff */
[----:B0-----:R-:W-:-:S04]  /*10400*/  LEA R6, R6, R8, 0x18 ;  /* 0x0000000806067211 */ /* 0x001fc800078ec0ff */
[----:B------:R-:W0:Y:S02]  /*10410*/  SYNCS.PHASECHK.TRANS64.TRYWAIT P0, [R6+URZ+0x13220], R7 ;  /* 0x01322007060075a7 */ /* 0x000e24000800017f */
[----:B0-----:R-:W-:Y:S05]  /*10420*/  @!P0 BRA `(.L_x_416) ;  /* 0x0000004400a88947 */ /* 0x001fea0003800000 */
.L_x_553:
[----:B------:R-:W-:Y:S05]  /*10430*/  BSYNC B1 ;  /* 0x0000000000017941 */ /* 0x000fea0003800000 */
.L_x_415:
[----:B------:R-:W-:Y:S04]  /*10440*/  BSSY B1, `(.L_x_417) ;  /* 0x000004d000017945 */ /* 0x000fe80003800000 */
[----:B------:R-:W-:Y:S05]  /*10450*/  @!P6 BRA `(.L_x_418) ;  /* 0x00000004002ce947 */ /* 0x000fea0003800000 */
[----:B------:R-:W1:Y:S01]  /*10460*/  S2R R8, SR_TID.X ;  /* 0x0000000000087919 */ /* 0x000e620000002100 */
[----:B0-----:R-:W-:Y:S01]  /*10470*/  IMAD R7, R24, 0x8, R6 ;  /* 0x0000000818077824 */ /* 0x001fe200078e0206 */
[----:B------:R-:W-:Y:S01]  /*10480*/  BSSY B2, `(.L_x_419) ;  /* 0x0000006000027945 */ /* 0x000fe20003800000 */
[----:B-1----:R-:W-:Y:S02]  /*10490*/  LOP3.LUT R9, R8, 0x7f, RZ, 0xc0, !PT ;  /* 0x0000007f08097812 */ /* 0x002fe400078ec0ff */
[----:B------:R-:W-:Y:S02]  /*104a0*/  SHF.L.U32 R8, R26, 0x1f, RZ ;  /* 0x0000001f1a087819 */ /* 0x000fe400000006ff */
[----:B------:R-:W-:Y:S02]  /*104b0*/  ISETP.NE.AND P1, PT, R9, RZ, PT ;  /* 0x000000ff0900720c */ /* 0x000fe40003f25270 */
[----:B------:R-:W0:Y:S02]  /*104c0*/  SYNCS.PHASECHK.TRANS64.TRYWAIT P0, [R7+URZ+0x132a0], R8 ;  /* 0x0132a008070075a7 */ /* 0x000e24000800017f */
[----:B0-----:R-:W-:Y:S09]  /*104d0*/  @!P0 BRA `(.L_x_420) ;  /* 0x0000004400908947 */ /* 0x001ff20003800000 */
.L_x_554:
[----:B------:R-:W-:Y:S05]  /*104e0*/  BSYNC B2 ;  /* 0x0000000000027941 */ /* 0x000fea0003800000 */
.L_x_419:
[----:B------:R-:W-:Y:S04]  /*104f0*/  BSSY B2, `(.L_x_421) ;  /* 0x0000009000027945 */ /* 0x000fe80003800000 */
[----:B------:R-:W-:Y:S05]  /*10500*/  @P1 BRA `(.L_x_422) ;  /* 0x00000000001c1947 */ /* 0x000fea0003800000 */
[----:B------:R-:W1:Y:S02]  /*10510*/  S2R R9, SR_TID.X ;  /* 0x0000000000097919 */ /* 0x000e640000002100 */
[----:B-1----:R-:W-:Y:S01]  /*10520*/  LOP3.LUT R10, R9, 0x1f, RZ, 0xc0, !PT ;  /* 0x0000001f090a7812 */ /* 0x002fe200078ec0ff */
[----:B------:R-:W-:-:S03]  /*10530*/  IMAD.MOV.U32 R9, RZ, RZ, 0x2800 ;  /* 0x00002800ff097424 */ /* 0x000fc600078e00ff */
[----:B------:R-:W-:Y:S01]  /*10540*/  ISETP.NE.AND P0, PT, R10, RZ, PT ;  /* 0x000000ff0a00720c */ /* 0x000fe20003f05270 */
[----:B------:R1:W-:-:S12]  /*10550*/  SYNCS.ARRIVE.TRANS64 RZ, [R7+URZ+0x13290], R9 ;  /* 0x0132900907ff79a7 */ /* 0x0003d8000800003f */
[----:B-1----:R-:W-:Y:S05]  /*10560*/  @!P0 BRA `(.L_x_422) ;  /* 0x0000000000048947 */ /* 0x002fea0003800000 */
[----:B------:R-:W-:Y:S01]  /*10570*/  BPT.TRAP 0x1 ;  /* 0x000000040000795c */ /* 0x000fe20000300000 */
.L_x_422:
[----:B------:R-:W-:Y:S05]  /*10580*/  BSYNC B2 ;  /* 0x0000000000027941 */ /* 0x000fea0003800000 */
.L_x_421:
[----:B------:R-:W-:Y:S01]  /*10590*/  IMAD.MOV.U32 R13, RZ, RZ, RZ ;  /* 0x000000ffff0d7224 */ /* 0x000fe200078e00ff */
[----:B------:R-:W-:Y:S01]  /*105a0*/  UIADD3 UR4, UP0, UR40, 0x570, URZ ;  /* 0x0000057028047890 */ /* 0x000fe2000ff1e03f */
[----:B------:R-:W-:Y:S01]  /*105b0*/  IMAD R10, R2, 0xa0, R0 ;  /* 0x000000a0020a7824 */ /* 0x000fe200078e0200 */
[----:B------:R-:W-:Y:S01]  /*105c0*/  PLOP3.LUT P0, PT, PT, PT, PT, 0x80, 0x0 ;  /* 0x000000000000781c */ /* 0x000fe20003f0f070 */
[----:B------:R-:W-:Y:S01]  /*105d0*/  IMAD R9, R24, 0x2800, R6 ;  /* 0x0000280018097824 */ /* 0x000fe200078e0206 */
[----:B------:R-:W-:Y:S01]  /*105e0*/  R2UR UR10, R13 ;  /* 0x000000000d0a72ca */ /* 0x000fe200000e0000 */
[----:B------:R-:W-:Y:S01]  /*105f0*/  VIADD R10, R10, 0xffffff60 ;  /* 0xffffff600a0a7836 */ /* 0x000fe20000000000 */
[----:B------:R-:W-:Y:S01]  /*10600*/  UIADD3.X UR5, URZ, UR41, URZ, UP0, !UPT ;  /* 0x000000293f057290 */ /* 0x000fe200087fe43f */
[----:B------:R-:W-:Y:S01]  /*10610*/  VIADD R11, R7, 0x13290 ;  /* 0x00013290070b7836 */ /* 0x000fe20000000000 */
[----:B------:R-:W-:Y:S01]  /*10620*/  UMOV UR6, 0x0 ;  /* 0x0000000000067882 */ /* 0x000fe20000000000 */
[----:B------:R-:W-:Y:S01]  /*10630*/  VIADD R12, R9, 0xe000 ;  /* 0x0000e000090c7836 */ /* 0x000fe20000000000 */
[----:B------:R-:W-:-:S09]  /*10640*/  UMOV UR7, 0x12f00000 ;  /* 0x12f0000000077882 */ /* 0x000fd20000000000 */
.L_x_423:
[----:B------:R-:W-:-:S13]  /*10650*/  @P0 ELECT P2, URZ, PT ;  /* 0x00000000003f082f */ /* 0x000fda0003840000 */
[----:B------:R-:W-:Y:S02]  /*10660*/  @P2 R2UR UR13, R4 ;  /* 0x00000000040d22ca */ /* 0x000fe400000e0000 */
[----:B------:R-:W-:Y:S02]  /*10670*/  @P2 R2UR UR12, R5 ;  /* 0x00000000050c22ca */ /* 0x000fe400000e0000 */
[----:B------:R-:W-:Y:S02]  /*10680*/  @P2 R2UR UR11, R10 ;  /* 0x000000000a0b22ca */ /* 0x000fe400000e0000 */
[----:B------:R-:W-:Y:S02]  /*10690*/  @P2 R2UR UR9, R11 ;  /* 0x000000000b0922ca */ /* 0x000fe400000e0000 */
[----:B------:R-:W-:Y:S02]  /*106a0*/  @P2 R2UR UR8, R12 ;  /* 0x000000000c0822ca */ /* 0x000fe400000e0000 */
[----:B------:R-:W-:-:S02]  /*106b0*/  @P2 PLOP3.LUT P0, PT, P2, PT, PT, 0x8, 0x0 ;  /* 0x000000000000281c */ /* 0x000fc4000170e170 */
[----:B------:R-:W-:-:S09]  /*106c0*/  PLOP3.LUT P2, PT, PT, PT, PT, 0x8, 0x0 ;  /* 0x000000000000781c */ /* 0x000fd20003f4e170 */
[----:B------:R1:W-:Y:S02]  /*106d0*/  UTMALDG.4D [UR8], [UR4], desc[UR6] ;  /* 0x00000608040075b4 */ /* 0x0003e40008019000 */
[----:B-1----:R-:W-:Y:S05]  /*106e0*/  @P0 BRA.U.ANY `(.L_x_423) ;  /* 0xfffffffd00d80947 */ /* 0x002fea000393ffff */
[----:B------:R-:W1:Y:S01]  /*106f0*/  SYNCS.PHASECHK.TRANS64.TRYWAIT P0, [R7+URZ+0x132c0], R8 ;  /* 0x0132c008070075a7 */ /* 0x000e62000800017f */
[----:B------:R-:W-:Y:S04]  /*10700*/  BSSY B2, `(.L_x_424) ;  /* 0x0000002000027945 */ /* 0x000fe80003800000 */
[----:B-1----:R-:W-:Y:S05]  /*10710*/  @!P0 BRA `(.L_x_425) ;  /* 0x0000004400148947 */ /* 0x002fea0003800000 */
.L_x_555:
[----:B------:R-:W-:Y:S05]  /*10720*/  BSYNC B2 ;  /* 0x0000000000027941 */ /* 0x000fea0003800000 */
.L_x_424:
[----:B------:R-:W-:Y:S01]  /*10730*/  BSSY B2, `(.L_x_426) ;  /* 0x000000b000027945 */ /* 0x000fe20003800000 */
[----:B------:R-:W-:Y:S02]  /*10740*/  IMAD.MOV.U32 R14, RZ, RZ, 0x0 ;  /* 0x00000000ff0e7424 */ /* 0x000fe400078e00ff */
[----:B------:R-:W-:Y:S01]  /*10750*/  IMAD.MOV.U32 R15, RZ, RZ, 0x12f00000 ;  /* 0x12f00000ff0f7424 */ /* 0x000fe200078e00ff */
[----:B------:R-:W-:Y:S06]  /*10760*/  @P1 BRA `(.L_x_427) ;  /* 0x00000000001c1947 */ /* 0x000fec0003800000 */
[----:B------:R-:W2:Y:S01]  /*10770*/  S2R R11, SR_TID.X ;  /* 0x00000000000b7919 */ /* 0x000ea20000002100 */
[----:B01----:R-:W-:-:S04]  /*10780*/  IMAD.MOV.U32 R8, RZ, RZ, 0x2800 ;  /* 0x00002800ff087424 */ /* 0x003fc800078e00ff */
[----:B------:R3:W-:Y:S01]  /*10790*/  SYNCS.ARRIVE.TRANS64 RZ, [R7+URZ+0x132b0], R8 ;  /* 0x0132b00807ff79a7 */ /* 0x0007e2000800003f */
[----:B--2---:R-:W-:-:S04]  /*107a0*/  LOP3.LUT R11, R11, 0x1f, RZ, 0xc0, !PT ;  /* 0x0000001f0b0b7812 */ /* 0x004fc800078ec0ff */
[----:B------:R-:W-:-:S13]  /*107b0*/  ISETP.NE.AND P0, PT, R11, RZ, PT ;  /* 0x000000ff0b00720c */ /* 0x000fda0003f05270 */
[----:B---3--:R-:W-:Y:S05]  /*107c0*/  @!P0 BRA `(.L_x_427) ;  /* 0x0000000000048947 */ /* 0x008fea0003800000 */
[----:B------:R-:W-:Y:S01]  /*107d0*/  BPT.TRAP 0x1 ;  /* 0x000000040000795c */ /* 0x000fe20000300000 */
.L_x_427:
[----:B------:R-:W-:Y:S05]  /*107e0*/  BSYNC B2 ;  /* 0x0000000000027941 */ /* 0x000fea0003800000 */
.L_x_426:
[----:B------:R-:W-:Y:S01]  /*107f0*/  R2UR UR10, R13 ;  /* 0x000000000d0a72ca */ /* 0x000fe200000e0000 */
[----:B------:R-:W-:Y:S01]  /*10800*/  UIADD3 UR4, UP0, UR40, 0x670, URZ ;  /* 0x0000067028047890 */ /* 0x000fe2000ff1e03f */
[----:B------:R-:W-:Y:S01]  /*10810*/  R2UR UR6, R14 ;  /* 0x000000000e0672ca */ /* 0x000fe200000e0000 */
[----:B------:R-:W-:Y:S01]  /*10820*/  VIADD R9, R9, 0x6000 ;  /* 0x0000600009097836 */ /* 0x000fe20000000000 */
[----:B------:R-:W-:Y:S01]  /*10830*/  R2UR UR7, R15 ;  /* 0x000000000f0772ca */ /* 0x000fe200000e0000 */
[----:B01----:R-:W-:Y:S01]  /*10840*/  VIADD R7, R7, 0x132b0 ;  /* 0x000132b007077836 */ /* 0x003fe20000000000 */
[----:B------:R-:W-:Y:S01]  /*10850*/  PLOP3.LUT P0, PT, PT, PT, PT, 0x80, 0x0 ;  /* 0x000000000000781c */ /* 0x000fe20003f0f070 */
[----:B------:R-:W-:-:S12]  /*10860*/  UIADD3.X UR5, URZ, UR41, URZ, UP0, !UPT ;  /* 0x000000293f057290 */ /* 0x000fd800087fe43f */
.L_x_428:
        /* <DEDUP_REMOVED lines=10> */
.L_x_418:
[----:B------:R-:W-:Y:S05]  /*10910*/  BSYNC B1 ;  /* 0x0000000000017941 */ /* 0x000fea0003800000 */
.L_x_417:
[----:B------:R-:W-:Y:S01]  /*10920*/  VIADD R2, R2, 0xfffffffe ;  /* 0xfffffffe02027836 */ /* 0x000fe20000000000 */
[----:B------:R-:W-:Y:S01]  /*10930*/  PLOP3.LUT P0, PT, PT, PT, PT, 0x8, 0x0 ;  /* 0x000000000000781c */ /* 0x000fe20003f0e170 */
[----:B------:R-:W-:-:S03]  /*10940*/  VIADD R24, R24, 0x1 ;  /* 0x0000000118187836 */ /* 0x000fc60000000000 */
[----:B------:R-:W-:Y:S02]  /*10950*/  ISETP.GE.AND P2, PT, R2, R3, PT ;  /* 0x000000030200720c */ /* 0x000fe40003f46270 */
[----:B------:R-:W-:-:S04]  /*10960*/  ISETP.NE.AND P1, PT, R24, 0x2, PT ;  /* 0x000000021800780c */ /* 0x000fc80003f25270 */
[----:B0-----:R-:W-:Y:S02]  /*10970*/  SEL R7, RZ, 0x1, P1 ;  /* 0x00000001ff077807 */ /* 0x001fe40000800000 */
[----:B------:R-:W-:Y:S02]  /*10980*/  SEL R24, R24, RZ, P1 ;  /* 0x000000ff18187207 */ /* 0x000fe40000800000 */
[----:B------:R-:W-:-:S03]  /*10990*/  LOP3.LUT R26, R26, R7, RZ, 0x3c, !PT ;  /* 0x000000071a1a7212 */ /* 0x000fc600078e3cff */
[----:B------:R-:W-:Y:S05]  /*109a0*/  @!P2 BRA `(.L_x_411) ;  /* 0x000000040058a947 */ /* 0x000fea0003800000 */
.L_x_441:
[----:B------:R-:W-:Y:S05]  /*109b0*/  YIELD ;  /* 0x0000000000007946 */ /* 0x000fea0003800000 */
[----:B------:R-:W-:Y:S04]  /*109c0*/  BSSY B1, `(.L_x_429) ;  /* 0x000004c000017945 */ /* 0x000fe80003800000 */
[----:B------:R-:W-:Y:S05]  /*109d0*/  @!P6 BRA `(.L_x_430) ;  /* 0x000000040028e947 */ /* 0x000fea0003800000 */
[----:B------:R-:W0:Y:S01]  /*109e0*/  S2R R7, SR_TID.X ;  /* 0x0000000000077919 */ /* 0x000e220000002100 */
[----:B------:R-:W-:Y:S01]  /*109f0*/  SHF.L.U32 R8, R26, 0x1f, RZ ;  /* 0x0000001f1a087819 */ /* 0x000fe200000006ff */
[----:B------:R-:W-:Y:S01]  /*10a00*/  BSSY B2, `(.L_x_431) ;  /* 0x0000006000027945 */ /* 0x000fe20003800000 */
[----:B0-----:R-:W-:Y:S01]  /*10a10*/  LOP3.LUT R9, R7, 0x7f, RZ, 0xc0, !PT ;  /* 0x0000007f07097812 */ /* 0x001fe200078ec0ff */
[----:B------:R-:W-:-:S03]  /*10a20*/  IMAD R7, R24, 0x8, R6 ;  /* 0x0000000818077824 */ /* 0x000fc600078e0206 */
[----:B------:R-:W-:Y:S01]  /*10a30*/  ISETP.NE.AND P2, PT, R9, RZ, PT ;  /* 0x000000ff0900720c */ /* 0x000fe20003f45270 */
[----:B------:R-:W0:Y:S02]  /*10a40*/  SYNCS.PHASECHK.TRANS64.TRYWAIT P1, [R7+URZ+0x132a0], R8 ;  /* 0x0132a008070075a7 */ /* 0x000e24000802017f */
[----:B0-----:R-:W-:Y:S10]  /*10a50*/  @!P1 BRA `(.L_x_432) ;  /* 0x0000004000589947 */ /* 0x001ff40003800000 */
.L_x_556:
[----:B------:R-:W-:Y:S05]  /*10a60*/  BSYNC B2 ;  /* 0x0000000000027941 */ /* 0x000fea0003800000 */
.L_x_431:
        /* <DEDUP_REMOVED lines=9> */
.L_x_434:
[----:B------:R-:W-:Y:S05]  /*10b00*/  BSYNC B2 ;  /* 0x0000000000027941 */ /* 0x000fea0003800000 */
.L_x_433:
        /* <DEDUP_REMOVED lines=10> */
[----:B------:R-:W-:-:S10]  /*10bb0*/  UMOV UR7, 0x12f00000 ;  /* 0x12f0000000077882 */ /* 0x000fd40000000000 */
.L_x_435:
        /* <DEDUP_REMOVED lines=13> */
.L_x_557:
[----:B------:R-:W-:Y:S05]  /*10c90*/  BSYNC B2 ;  /* 0x0000000000027941 */ /* 0x000fea0003800000 */
.L_x_436:
        /* <DEDUP_REMOVED lines=11> */
.L_x_439:
[----:B------:R-:W-:Y:S05]  /*10d50*/  BSYNC B2 ;  /* 0x0000000000027941 */ /* 0x000fea0003800000 */
.L_x_438:
        /* <DEDUP_REMOVED lines=8> */
.L_x_440:
        /* <DEDUP_REMOVED lines=9> */
[----:B0-----:R-:W-:Y:S05]  /*10e70*/  @P1 BRA.U.ANY `(.L_x_440) ;  /* 0xfffffffd00d81947 */ /* 0x001fea000393ffff */
.L_x_430:
[----:B------:R-:W-:Y:S05]  /*10e80*/  BSYNC B1 ;  /* 0x0000000000017941 */ /* 0x000fea0003800000 */
.L_x_429:
[----:B------:R-:W-:Y:S01]  /*10e90*/  ISETP.GT.AND P2, PT, R2, R3, PT ;  /* 0x000000030200720c */ /* 0x000fe20003f44270 */
[----:B------:R-:W-:Y:S02]  /*10ea0*/  VIADD R24, R24, 0x1 ;  /* 0x0000000118187836 */ /* 0x000fe40000000000 */
[----:B------:R-:W-:-:S03]  /*10eb0*/  VIADD R2, R2, 0xffffffff ;  /* 0xffffffff02027836 */ /* 0x000fc60000000000 */
[----:B------:R-:W-:-:S04]  /*10ec0*/  ISETP.NE.AND P1, PT, R24, 0x2, PT ;  /* 0x000000021800780c */ /* 0x000fc80003f25270 */
[----:B------:R-:W-:Y:S02]  /*10ed0*/  SEL R7, RZ, 0x1, P1 ;  /* 0x00000001ff077807 */ /* 0x000fe40000800000 */
[----:B------:R-:W-:Y:S02]  /*10ee0*/  SEL R24, R24, RZ, P1 ;  /* 0x000000ff18187207 */ /* 0x000fe40000800000 */
[----:B------:R-:W-:Y:S01]  /*10ef0*/  LOP3.LUT R26, R26, R7, RZ, 0x3c, !PT ;  /* 0x000000071a1a7212 */ /* 0x000fe200078e3cff */
[----:B------:R-:W-:Y:S06]  /*10f00*/  @P2 BRA `(.L_x_441) ;  /* 0xfffffff800a82947 */ /* 0x000fec000383ffff */
.L_x_411:
[----:B------:R-:W-:Y:S05]  /*10f10*/  BSYNC B0 ;  /* 0x0000000000007941 */ /* 0x000fea0003800000 */
.L_x_410:
[----:B------:R-:W2:Y:S01]  /*10f20*/  LDL R7, [R1+0x14] ;  /* 0x0000140001077983 */ /* 0x000ea20000100800 */
[----:B------:R-:W-:Y:S05]  /*10f30*/  @!P0 WARPSYNC.ALL ;  /* 0x0000000000008948 */ /* 0x000fea0003800000 */
[----:B------:R-:W-:Y:S06]  /*10f40*/  @!P0 BAR.SYNC.DEFER_BLOCKING 0xc, 0x200 ;  /* 0x0308000000008b1d */ /* 0x000fec0000010000 */
[----:B------:R-:W-:Y:S01]  /*10f50*/  BSSY B6, `(.L_x_442) ;  /* 0x0000242000067945 */ /* 0x000fe20003800000 */
[----:B--2---:R-:W-:-:S13]  /*10f60*/  ISETP.GT.AND P0, PT, R7, RZ, PT ;  /* 0x000000ff0700720c */ /* 0x004fda0003f04270 */
[----:B------:R-:W-:Y:S05]  /*10f70*/  @P0 BRA `(.L_x_443) ;  /* 0x0000000000440947 */ /* 0x000fea0003800000 */
        /* <DEDUP_REMOVED lines=17> */
.L_x_443:
[----:B------:R-:W0:Y:S01]  /*11090*/  S2R R3, SR_CgaCtaId ;  /* 0x0000000000037919 */ /* 0x000e220000008800 */
[----:B------:R-:W-:-:S04]  /*110a0*/  MOV R0, 0x400 ;  /* 0x0000040000007802 */ /* 0x000fc80000000f00 */
[----:B0-----:R-:W-:-:S05]  /*110b0*/  LEA R2, R3, R0, 0x18 ;  /* 0x0000000003027211 */ /* 0x001fca00078ec0ff */
[----:B------:R-:W-:-:S05]  /*110c0*/  VIADD R0, R2, 0xe000 ;  /* 0x0000e00002007836 */ /* 0x000fca0000000000 */
[----:B------:R-:W-:-:S13]  /*110d0*/  LOP3.LUT P0, RZ, R0, 0x1bf, RZ, 0xc0, !PT ;  /* 0x000001bf00ff7812 */ /* 0x000fda000780c0ff */
[----:B------:R-:W-:Y:S05]  /*110e0*/  @!P0 BRA `(.L_x_445) ;  /* 0x0000000000408947 */ /* 0x000fea0003800000 */
[----:B------:R-:W-:Y:S01]  /*110f0*/  MOV R2, 0x0 ;  /* 0x0000000000027802 */ /* 0x000fe20000000f00 */
[----:B------:R-:W-:Y:S01]  /*11100*/  ULDC.64 UR6, c[0x4][0x98] ;  /* 0x0100260000067ab9 */ /* 0x000fe20000000a00 */
[----:B------:R-:W-:Y:S01]  /*11110*/  ULDC.64 UR8, c[0x4][0xa0] ;  /* 0x0100280000087ab9 */ /* 0x000fe20000000a00 */
[----:B------:R-:W-:Y:S01]  /*11120*/  ULDC.64 UR4, c[0x4][0x8] ;  /* 0x0100020000047ab9 */ /* 0x000fe20000000a00 */
[----:B------:R-:W-:Y:S02]  /*11130*/  IMAD.U32 R4, RZ, RZ, UR6 ;  /* 0x00000006ff047e24 */ /* 0x000fe4000f8e00ff */
[----:B------:R-:W0:Y:S01]  /*11140*/  LDC.64 R2, c[0x4][R2] ;  /* 0x0100000002027b82 */ /* 0x000e220000000a00 */
[----:B------:R-:W-:Y:S02]  /*11150*/  IMAD.U32 R5, RZ, RZ, UR7 ;  /* 0x00000007ff057e24 */ /* 0x000fe4000f8e00ff */
        /* <DEDUP_REMOVED lines=9> */
.L_x_445:
[----:B------:R-:W0:Y:S01]  /*111f0*/  S2R R20, SR_CgaCtaId ;  /* 0x0000000000147919 */ /* 0x000e220000008800 */
[----:B------:R-:W-:Y:S02]  /*11200*/  MOV R2, 0x400 ;  /* 0x0000040000027802 */ /* 0x000fe40000000f00 */
[----:B------:R-:W-:Y:S02]  /*11210*/  LOP3.LUT R22, R22, 0xfffffffe, RZ, 0xc0, !PT ;  /* 0xfffffffe16167812 */ /* 0x000fe400078ec0ff */
[----:B0-----:R-:W-:-:S05]  /*11220*/  LEA R2, R20, R2, 0x18 ;  /* 0x0000000214027211 */ /* 0x001fca00078ec0ff */
[----:B------:R-:W-:-:S05]  /*11230*/  VIADD R0, R2, 0x6000 ;  /* 0x0000600002007836 */ /* 0x000fca0000000000 */
[----:B------:R-:W-:-:S13]  /*11240*/  LOP3.LUT P0, RZ, R0, 0x1bf, RZ, 0xc0, !PT ;  /* 0x000001bf00ff7812 */ /* 0x000fda000780c0ff */
[----:B------:R-:W-:Y:S01]  /*11250*/  @P0 LOP3.LUT R22, R22, 0x1, RZ, 0xfc, !PT ;  /* 0x0000000116160812 */ /* 0x000fe200078efcff */
[----:B------:R-:W-:Y:S06]  /*11260*/  @!P0 BRA `(.L_x_446) ;  /* 0x0000000000408947 */ /* 0x000fec0003800000 */
        /* <DEDUP_REMOVED lines=16> */
.L_x_446:
        /* <DEDUP_REMOVED lines=10> */
[----:B------:R-:W-:Y:S01]  /*11410*/  IMAD.U32 R4, RZ, RZ, UR6 ;  /* 0x00000006ff047e24 */ /* 0x000fe2000f8e00ff */
[----:B------:R-:W-:Y:S01]  /*11420*/  MOV R6, UR8 ;  /* 0x0000000800067c02 */ /* 0x000fe20008000f00 */
[----:B------:R-:W0:Y:S01]  /*11430*/  LDC.64 R2, c[0x4][R2] ;  /* 0x0100000002027b82 */ /* 0x000e220000000a00 */
[----:B------:R-:W-:Y:S02]  /*11440*/  IMAD.U32 R5, RZ, RZ, UR7 ;  /* 0x00000007ff057e24 */ /* 0x000fe4000f8e00ff */
[----:B------:R-:W-:Y:S02]  /*11450*/  IMAD.U32 R7, RZ, RZ, UR9 ;  /* 0x00000009ff077e24 */ /* 0x000fe4000f8e00ff */
[----:B------:R-:W-:-:S02]  /*11460*/  IMAD.U32 R10, RZ, RZ, UR4 ;  /* 0x00000004ff0a7e24 */ /* 0x000fc4000f8e00ff */
[----:B------:R-:W-:Y:S02]  /*11470*/  IMAD.U32 R11, RZ, RZ, UR5 ;  /* 0x00000005ff0b7e24 */ /* 0x000fe4000f8e00ff */
[----:B------:R-:W-:Y:S02]  /*11480*/  IMAD.MOV.U32 R8, RZ, RZ, 0x70 ;  /* 0x00000070ff087424 */ /* 0x000fe400078e00ff */
[----:B------:R-:W-:Y:S02]  /*11490*/  IMAD.MOV.U32 R12, RZ, RZ, 0x1 ;  /* 0x00000001ff0c7424 */ /* 0x000fe400078e00ff */
[----:B------:R-:W-:-:S07]  /*114a0*/  IMAD.MOV.U32 R13, RZ, RZ, RZ ;  /* 0x000000ffff0d7224 */ /* 0x000fce00078e00ff */
[----:B------:R-:W-:-:S07]  /*114b0*/  LEPC R20, `(.L_x_447) ;  /* 0x000000001014794e */ /* 0x000fce0000000000 */
[----:B0-----:R-:W-:Y:S05]  /*114c0*/  CALL.ABS.NOINC R2 ;  /* 0x0000000002007343 */ /* 0x001fea0003c00000 */
.L_x_447:
        /* <DEDUP_REMOVED lines=22> */
.L_x_448:
[----:B------:R-:W2:Y:S01]  /*11630*/  LDL.LU R2, [R1+0x8] ;  /* 0x0000080001027983 */ /* 0x000ea20000300800 */
[----:B------:R-:W-:Y:S01]  /*11640*/  ULDC.64 UR4, c[0x0][0x9f8] ;  /* 0x00027e0000047ab9 */ /* 0x000fe20000000a00 */
[----:B------:R-:W0:Y:S02]  /*11650*/  LDC R0, c[0x0][0x428] ;  /* 0x00010a00ff007b82 */ /* 0x000e240000000800 */
[----:B------:R-:W3:Y:S04]  /*11660*/  LDL.LU R20, [R1+0xc] ;  /* 0x00000c0001147983 */ /* 0x000ee80000300800 */
[----:B------:R-:W4:Y:S01]  /*11670*/  LDL.LU R21, [R1+0x20] ;  /* 0x0000200001157983 */ /* 0x000f220000300800 */
[----:B------:R-:W-:Y:S01]  /*11680*/  ISETP.NE.U32.AND P0, PT, RZ, UR4, PT ;  /* 0x00000004ff007c0c */ /* 0x000fe2000bf05070 */
[----:B------:R-:W1:Y:S03]  /*11690*/  S2R R4, SR_TID.X ;  /* 0x0000000000047919 */ /* 0x000e660000002100 */
[----:B------:R-:W-:-:S02]  /*116a0*/  ISETP.NE.AND.EX P0, PT, RZ, UR5, PT, P0 ;  /* 0x00000005ff007c0c */ /* 0x000fc4000bf05300 */
[----:B-1----:R-:W-:-:S11]  /*116b0*/  LOP3.LUT R6, R4, 0x7f, RZ, 0xc0, !PT ;  /* 0x0000007f04067812 */ /* 0x002fd600078ec0ff */
[----:B--2---:R-:W-:-:S04]  /*116c0*/  @P0 IADD3 R2, P1, R2, UR4, RZ ;  /* 0x0000000402020c10 */ /* 0x004fc8000ff3e0ff */
[----:B---3--:R-:W-:Y:S01]  /*116d0*/  @P0 IADD3.X R3, R20, UR5, RZ, P1, !PT ;  /* 0x0000000514030c10 */ /* 0x008fe20008ffe4ff */
[----:B------:R-:W-:Y:S01]  /*116e0*/  IMAD.MOV.U32 R20, RZ, RZ, R28 ;  /* 0x000000ffff147224 */ /* 0x000fe200078e001c */
[----:B------:R-:W-:-:S05]  /*116f0*/  ULDC.64 UR4, c[0x0][0xa00] ;  /* 0x0002800000047ab9 */ /* 0x000fca0000000a00 */
[----:B------:R1:W5:Y:S01]  /*11700*/  @P0 LDG.E R20, desc[UR42][R2.64] ;  /* 0x0000002a02140981 */ /* 0x000362000c1e1900 */
[----:B0-----:R-:W-:Y:S01]  /*11710*/  ISETP.NE.AND P0, PT, R0, 0x1, PT ;  /* 0x000000010000780c */ /* 0x001fe20003f05270 */
[----:B------:R-:W-:Y:S01]  /*11720*/  IMAD.MOV.U32 R0, RZ, RZ, R18 ;  /* 0x000000ffff007224 */ /* 0x000fe200078e0012 */
[----:B------:R-:W-:Y:S01]  /*11730*/  ISETP.NE.AND P1, PT, R6, RZ, PT ;  /* 0x000000ff0600720c */ /* 0x000fe20003f25270 */
[----:B----4-:R-:W-:-:S03]  /*11740*/  IMAD R6, R17, 0xc0, R21 ;  /* 0x000000c011067824 */ /* 0x010fc600078e0215 */
[----:B------:R-:W-:-:S07]  /*11750*/  PLOP3.LUT P3, PT, P1, PT, PT, 0x8, 0x0 ;  /* 0x000000000000781c */ /* 0x000fce0000f6e170 */
[----:B------:R-:W0:Y:S02]  /*11760*/  @P0 LDC R5, c[0x0][0x42c] ;  /* 0x00010b00ff050b82 */ /* 0x000e240000000800 */
[----:B------:R-:W-:-:S05]  /*11770*/  VOTEU.ALL UP1, P1 ;  /* 0x00000000003f7886 */ /* 0x000fca0000820000 */
[----:B------:R-:W-:Y:S01]  /*11780*/  @!UP1 UIADD3 UR8, UP0, UR40, 0x270, URZ ;  /* 0x0000027028089890 */ /* 0x000fe2000ff1e03f */
[----:B------:R-:W2:Y:S03]  /*11790*/  @P0 LDC R4, c[0x0][0x430] ;  /* 0x00010c00ff040b82 */ /* 0x000ea60000000800 */
[----:B------:R-:W-:-:S03]  /*117a0*/  @!UP1 UIADD3.X UR9, URZ, UR41, URZ, UP0, !UPT ;  /* 0x000000293f099290 */ /* 0x000fc600087fe43f */
[----:B------:R-:W-:Y:S01]  /*117b0*/  VOTEU.ALL UP0, P1 ;  /* 0x00000000003f7886 */ /* 0x000fe20000800000 */
[----:B0-----:R-:W-:-:S05]  /*117c0*/  @P0 IMAD.HI.U32 R5, R18, R5, RZ ;  /* 0x0000000512050227 */ /* 0x001fca00078e00ff */
[----:B--2---:R-:W-:Y:S02]  /*117d0*/  @P0 SHF.R.U32.HI R0, RZ, R4, R5 ;  /* 0x00000004ff000219 */ /* 0x004fe40000011605 */
[----:B------:R-:W-:-:S04]  /*117e0*/  ISETP.NE.U32.AND P0, PT, RZ, UR4, PT ;  /* 0x00000004ff007c0c */ /* 0x000fc8000bf05070 */
[----:B------:R-:W-:-:S04]  /*117f0*/  ISETP.NE.AND.EX P2, PT, RZ, UR5, PT, P0 ;  /* 0x00000005ff007c0c */ /* 0x000fc8000bf45300 */
[----:B-1----:R-:W-:-:S09]  /*11800*/  SEL R7, R28, RZ, !P2 ;  /* 0x000000ff1c077207 */ /* 0x002fd20005000000 */
.L_x_449:
[----:B------:R-:W-:Y:S02]  /*11810*/  PLOP3.LUT P0, PT, P0, P3, PT, 0xa2, 0x0 ;  /* 0x000000000000781c */ /* 0x000fe40000707472 */
[----:B------:R-:W-:Y:S01]  /*11820*/  @P3 R2UR P0, UR7, R7 ;  /* 0x00000000070732ca */ /* 0x000fe20000000000 */
[----:B------:R-:W-:-:S07]  /*11830*/  UMOV UR4, URZ ;  /* 0x0000003f00047c82 */ /* 0x000fce0008000000 */
[----:B------:R-:W-:Y:S02]  /*11840*/  PLOP3.LUT P0, PT, P0, P3, PT, 0xa2, 0x0 ;  /* 0x000000000000781c */ /* 0x000fe40000707472 */
[----:B------:R-:W-:-:S08]  /*11850*/  @P3 R2UR.OR P0, UR6, R18 ;  /* 0x00000000120632ca */ /* 0x000fd00000100000 */
[----:B------:R-:W-:Y:S02]  /*11860*/  PLOP3.LUT P0, PT, P0, P3, PT, 0xa2, 0x0 ;  /* 0x000000000000781c */ /* 0x000fe40000707472 */
[----:B------:R-:W-:-:S08]  /*11870*/  @P3 R2UR.OR P0, UR5, R6 ;  /* 0x00000000060532ca */ /* 0x000fd00000100000 */
[----:B------:R-:W-:-:S05]  /*11880*/  @P3 PLOP3.LUT P3, PT, P0, PT, PT, 0x80, 0x0 ;  /* 0x000000000000381c */ /* 0x000fca000076f070 */
[----:B------:R0:W-:Y:S08]  /*11890*/  @!UP0 UTMAPF.L2.4D [UR4], [UR8] ;  /* 0x00000004080085b8 */ /* 0x0001f00008018000 */
[----:B0-----:R-:W-:Y:S05]  /*118a0*/  @P3 BRA.U.ANY `(.L_x_449) ;  /* 0xfffffffd00d83947 */ /* 0x001fea000393ffff */
[----:B------:R-:W0:Y:S01]  /*118b0*/  LDC.64 R4, c[0x0][0x3f8] ;  /* 0x0000fe00ff047b82 */ /* 0x000e220000000a00 */
[----:B------:R-:W-:Y:S01]  /*118c0*/  ULDC.64 UR4, c[0x0][0xa08] ;  /* 0x0002820000047ab9 */ /* 0x000fe20000000a00 */
[----:B-----5:R-:W-:Y:S02]  /*118d0*/  SHF.R.S32.HI R17, RZ, 0x1f, R20 ;  /* 0x0000001fff117819 */ /* 0x020fe40000011414 */
[----:B0-----:R-:W-:Y:S01]  /*118e0*/  LOP3.LUT P0, RZ, R4, UR4, RZ, 0xfc, !PT ;  /* 0x0000000404ff7c12 */ /* 0x001fe2000f80fcff */
[----:B------:R-:W-:-:S03]  /*118f0*/  UMOV UR4, 0xffffffff ;  /* 0xffffffff00047882 */ /* 0x000fc60000000000 */
[----:B------:R-:W-:-:S04]  /*11900*/  LOP3.LUT P0, RZ, R5, UR5, RZ, 0xfc, P0 ;  /* 0x0000000505ff7c12 */ /* 0x000fc8000800fcff */
[----:B------:R-:W-:Y:S01]  /*11910*/  SEL R2, R20, RZ, !P0 ;  /* 0x000000ff14027207 */ /* 0x000fe20004000000 */
[----:B------:R-:W-:Y:S08]  /*11920*/  BRA.DIV UR4, `(.L_x_450) ;  /* 0x0000003204cc7947 */ /* 0x000ff0000b800000 */
[----:B------:R-:W0:Y:S02]  /*11930*/  S2R R3, SR_TID.X ;  /* 0x0000000000037919 */ /* 0x000e240000002100 */
[----:B0-----:R-:W-:-:S04]  /*11940*/  SHF.R.U32.HI R3, RZ, 0x5, R3 ;  /* 0x00000005ff037819 */ /* 0x001fc80000011603 */
[----:B------:R-:W-:-:S05]  /*11950*/  LOP3.LUT R3, R3, 0x3, RZ, 0xc0, !PT ;  /* 0x0000000303037812 */ /* 0x000fca00078ec0ff */
[----:B------:R0:W1:Y:S02]  /*11960*/  SHFL.IDX PT, R14, R3, RZ, 0x1f ;  /* 0x00001fff030e7589 */ /* 0x00006400000e0000 */
.L_x_560:
[----:B-1----:R-:W-:Y:S02]  /*11970*/  ISETP.NE.AND P0, PT, R14, RZ, PT ;  /* 0x000000ff0e00720c */ /* 0x002fe40003f05270 */
[----:B------:R-:W-:-:S11]  /*11980*/  PLOP3.LUT P6, PT, PT, PT, PT, 0x8, 0x0 ;  /* 0x000000000000781c */ /* 0x000fd60003fce170 */
[----:B------:R-:W-:Y:S05]  /*11990*/  @P0 BRA `(.L_x_451) ;  /* 0x0000000400ac0947 */ /* 0x000fea0003800000 */
[----:B------:R-:W-:-:S03]  /*119a0*/  UMOV UR4, 0xffffffff ;  /* 0xffffffff00047882 */ /* 0x000fc60000000000 */
[----:B------:R-:W-:Y:S05]  /*119b0*/  BRA.DIV UR4, `(.L_x_452) ;  /* 0x0000003204dc7947 */ /* 0x000fea000b800000 */
[----:B------:R-:W-:-:S13]  /*119c0*/  ELECT P6, URZ, PT ;  /* 0x00000000003f782f */ /* 0x000fda00038c0000 */
.L_x_563:
[----:B------:R-:W-:Y:S05]  /*119d0*/  @!P6 BRA `(.L_x_453) ;  /* 0x000000040048e947 */ /* 0x000fea0003800000 */
[----:B0-----:R-:W2:Y:S01]  /*119e0*/  LDL R3, [R1+0x18] ;  /* 0x0000180001037983 */ /* 0x001ea20000100800 */
[----:B------:R-:W-:-:S04]  /*119f0*/  ISETP.NE.U32.AND P0, PT, R4, RZ, PT ;  /* 0x000000ff0400720c */ /* 0x000fc80003f05070 */
[----:B------:R-:W-:Y:S01]  /*11a00*/  ISETP.NE.AND.EX P0, PT, R5, RZ, PT, P0 ;  /* 0x000000ff0500720c */ /* 0x000fe20003f05300 */
[----:B--2---:R-:W-:-:S12]  /*11a10*/  VIADD R8, R3, 0xffffffff ;  /* 0xffffffff03087836 */ /* 0x004fd80000000000 */
[----:B------:R-:W-:Y:S05]  /*11a20*/  @!P0 BRA `(.L_x_454) ;  /* 0x0000000000448947 */ /* 0x000fea0003800000 */
[----:B------:R-:W0:Y:S01]  /*11a30*/  LDC R10, c[0x0][0x41c] ;  /* 0x00010700ff0a7b82 */ /* 0x000e220000000800 */
[----:B------:R-:W-:Y:S01]  /*11a40*/  ULDC.64 UR4, c[0x0][0x408] ;  /* 0x0001020000047ab9 */ /* 0x000fe20000000a00 */
[----:B0-----:R-:W-:-:S13]  /*11a50*/  ISETP.NE.AND P0, PT, R10, 0x1, PT ;  /* 0x000000010a00780c */ /* 0x001fda0003f05270 */
[----:B------:R-:W0:Y:S02]  /*11a60*/  @P0 LDC.64 R2, c[0x0][0x420] ;  /* 0x00010800ff020b82 */ /* 0x000e240000000a00 */
[----:B0-----:R-:W-:-:S04]  /*11a70*/  @P0 IMAD.HI.U32 R9, R8, R2, RZ ;  /* 0x0000000208090227 */ /* 0x001fc800078e00ff */
[----:B------:R-:W-:Y:S01]  /*11a80*/  IMAD.MOV.U32 R2, RZ, RZ, R8 ;  /* 0x000000ffff027224 */ /* 0x000fe200078e0008 */
[----:B------:R-:W-:Y:S01]  /*11a90*/  @P0 SHF.R.U32.HI R2, RZ, R3, R9 ;  /* 0x00000003ff020219 */ /* 0x000fe20000011609 */
[----:B------:R-:W-:-:S04]  /*11aa0*/  IMAD R9, R17, UR4, RZ ;  /* 0x0000000411097c24 */ /* 0x000fc8000f8e02ff */
[----:B------:R-:W-:Y:S02]  /*11ab0*/  IMAD.MOV R3, RZ, RZ, -R2 ;  /* 0x000000ffff037224 */ /* 0x000fe400078e0a02 */
[----:B------:R-:W-:Y:S02]  /*11ac0*/  IMAD R9, R20, UR5, R9 ;  /* 0x0000000514097c24 */ /* 0x000fe4000f8e0209 */
[----:B------:R-:W-:Y:S01]  /*11ad0*/  IMAD R8, R10, R3, R8 ;  /* 0x000000030a087224 */ /* 0x000fe200078e0208 */
[----:B------:R-:W-:-:S03]  /*11ae0*/  SHF.R.S32.HI R3, RZ, 0x1f, R2 ;  /* 0x0000001fff037819 */ /* 0x000fc60000011402 */
[----:B------:R-:W-:-:S04]  /*11af0*/  IMAD.WIDE.U32 R2, R20, UR4, R2 ;  /* 0x0000000414027c25 */ /* 0x000fc8000f8e0002 */
[----:B------:R-:W-:Y:S01]  /*11b00*/  IMAD.IADD R9, R3, 0x1, R9 ;  /* 0x0000000103097824 */ /* 0x000fe200078e0209 */
[----:B------:R-:W-:-:S04]  /*11b10*/  LEA R4, P0, R2, R4, 0x2 ;  /* 0x0000000402047211 */ /* 0x000fc800078010ff */
[----:B------:R-:W-:-:S05]  /*11b20*/  LEA.HI.X R5, R2, R5, R9, 0x2, P0 ;  /* 0x0000000502057211 */ /* 0x000fca00000f1409 */
[----:B------:R0:W5:Y:S04]  /*11b30*/  LDG.E R2, desc[UR42][R4.64] ;  /* 0x0000002a04027981 */ /* 0x000168000c1e1900 */
.L_x_454:
[----:B0-----:R-:W0:Y:S01]  /*11b40*/  S2R R4, SR_CgaCtaId ;  /* 0x0000000000047919 */ /* 0x001e220000008800 */
[----:B------:R-:W-:Y:S01]  /*11b50*/  MOV R3, 0x400 ;  /* 0x0000040000037802 */ /* 0x000fe20000000f00 */
[----:B------:R-:W1:Y:S03]  /*11b60*/  S2R R5, SR_TID.X ;  /* 0x0000000000057919 */ /* 0x000e660000002100 */
[----:B0-----:R-:W-:Y:S02]  /*11b70*/  LEA R3, R4, R3, 0x18 ;  /* 0x0000000304037211 */ /* 0x001fe400078ec0ff */
[----:B-1----:R-:W-:-:S03]  /*11b80*/  LOP3.LUT R5, R5, 0x7f, RZ, 0xc0, !PT ;  /* 0x0000007f05057812 */ /* 0x002fc600078ec0ff */
[----:B------:R-:W-:Y:S01]  /*11b90*/  IMAD R4, R23, 0x8, R3 ;  /* 0x0000000817047824 */ /* 0x000fe200078e0203 */
[----:B------:R-:W-:Y:S02]  /*11ba0*/  SHF.L.U32 R3, R25, 0x1f, RZ ;  /* 0x0000001f19037819 */ /* 0x000fe400000006ff */
[----:B------:R-:W-:Y:S02]  /*11bb0*/  ISETP.NE.AND P0, PT, R5, RZ, PT ;  /* 0x000000ff0500720c */ /* 0x000fe40003f05270 */
[----:B------:R-:W0:Y:S02]  /*11bc0*/  SYNCS.PHASECHK.TRANS64.TRYWAIT P2, [R4+URZ+0x13280], R3 ;  /* 0x01328003040075a7 */ /* 0x000e24000804017f */
[----:B0-----:R-:W-:Y:S09]  /*11bd0*/  @!P2 BRA `(.L_x_455) ;  /* 0x000000300074a947 */ /* 0x001ff20003800000 */
.L_x_564:
        /* <DEDUP_REMOVED lines=8> */
.L_x_456:
[----:B------:R-:W1:Y:S01]  /*11c60*/  S2R R9, SR_CgaCtaId ;  /* 0x0000000000097919 */ /* 0x000e620000008800 */
[----:B------:R-:W-:Y:S01]  /*11c70*/  MOV R5, 0x400 ;  /* 0x0000040000057802 */ /* 0x000fe20000000f00 */
[----:B------:R-:W-:Y:S01]  /*11c80*/  IMAD R8, R8, 0xa0, R27 ;  /* 0x000000a008087824 */ /* 0x000fe200078e021b */
[----:B------:R-:W-:Y:S01]  /*11c90*/  R2UR UR9, R4 ;  /* 0x00000000040972ca */ /* 0x000fe200000e0000 */
[----:B------:R-:W-:Y:S01]  /*11ca0*/  UIADD3 UR4, UP0, UR40, 0x470, URZ ;  /* 0x0000047028047890 */ /* 0x000fe2000ff1e03f */
[----:B------:R-:W-:Y:S01]  /*11cb0*/  R2UR UR12, R0 ;  /* 0x00000000000c72ca */ /* 0x000fe200000e0000 */
[----:B------:R-:W-:Y:S01]  /*11cc0*/  UMOV UR6, 0x0 ;  /* 0x0000000000067882 */ /* 0x000fe20000000000 */
[----:B-----5:R-:W-:Y:S01]  /*11cd0*/  R2UR UR13, R2 ;  /* 0x00000000020d72ca */ /* 0x020fe200000e0000 */
[----:B------:R-:W-:Y:S01]  /*11ce0*/  UIADD3.X UR5, URZ, UR41, URZ, UP0, !UPT ;  /* 0x000000293f057290 */ /* 0x000fe200087fe43f */
[----:B------:R-:W-:Y:S01]  /*11cf0*/  R2UR UR11, R8 ;  /* 0x00000000080b72ca */ /* 0x000fe200000e0000 */
[----:B------:R-:W-:Y:S01]  /*11d00*/  UMOV UR7, 0x14f00000 ;  /* 0x14f0000000077882 */ /* 0x000fe20000000000 */
[----:B------:R-:W-:-:S05]  /*11d10*/  UMOV UR10, URZ ;  /* 0x0000003f000a7c82 */ /* 0x000fca0008000000 */
[----:B------:R-:W-:Y:S01]  /*11d20*/  UIADD3 UR9, UR9, 0x13270, URZ ;  /* 0x0001327009097890 */ /* 0x000fe2000fffe03f */
[----:B-1----:R-:W-:-:S05]  /*11d30*/  LEA R5, R9, R5, 0x18 ;  /* 0x0000000509057211 */ /* 0x002fca00078ec0ff */
[----:B------:R-:W-:-:S05]  /*11d40*/  IMAD R5, R23, 0x2800, R5 ;  /* 0x0000280017057824 */ /* 0x000fca00078e0205 */
[----:B------:R-:W-:-:S13]  /*11d50*/  R2UR UR8, R5 ;  /* 0x00000000050872ca */ /* 0x000fda00000e0000 */
[----:B------:R-:W-:-:S09]  /*11d60*/  UIADD3 UR8, UR8, 0x6000, URZ ;  /* 0x0000600008087890 */ /* 0x000fd2000fffe03f */
[----:B------:R1:W-:Y:S01]  /*11d70*/  UTMALDG.4D [UR8], [UR4], desc[UR6] ;  /* 0x00000608040075b4 */ /* 0x0003e20008019000 */
[----:B------:R-:W2:Y:S02]  /*11d80*/  SYNCS.PHASECHK.TRANS64.TRYWAIT P2, [R4+URZ+0x13240], R3 ;  /* 0x01324003040075a7 */ /* 0x000ea4000804017f */
[----:B-12---:R-:W-:Y:S05]  /*11d90*/  @!P2 BRA `(.L_x_457) ;  /* 0x000000300018a947 */ /* 0x006fea0003800000 */
.L_x_565:
[----:B------:R-:W-:Y:S05]  /*11da0*/  @P0 BRA `(.L_x_458) ;  /* 0x00000000001c0947 */ /* 0x000fea0003800000 */
[----:B------:R-:W2:Y:S01]  /*11db0*/  S2R R9, SR_TID.X ;  /* 0x0000000000097919 */ /* 0x000ea20000002100 */
[----:B01----:R-:W-:-:S04]  /*11dc0*/  IMAD.MOV.U32 R3, RZ, RZ, 0x2800 ;  /* 0x00002800ff037424 */ /* 0x003fc800078e00ff */
[----:B------:R3:W-:Y:S01]  /*11dd0*/  SYNCS.ARRIVE.TRANS64 RZ, [R4+URZ+0x13230], R3 ;  /* 0x0132300304ff79a7 */ /* 0x0007e2000800003f */
[----:B--2---:R-:W-:-:S04]  /*11de0*/  LOP3.LUT R9, R9, 0x1f, RZ, 0xc0, !PT ;  /* 0x0000001f09097812 */ /* 0x004fc800078ec0ff */
[----:B------:R-:W-:-:S13]  /*11df0*/  ISETP.NE.AND P0, PT, R9, RZ, PT ;  /* 0x000000ff0900720c */ /* 0x000fda0003f05270 */
[----:B---3--:R-:W-:Y:S05]  /*11e00*/  @!P0 BRA `(.L_x_458) ;  /* 0x0000000000048947 */ /* 0x008fea0003800000 */
[----:B------:R-:W-:Y:S01]  /*11e10*/  BPT.TRAP 0x1 ;  /* 0x000000040000795c */ /* 0x000fe20000300000 */
.L_x_458:
        /* <DEDUP_REMOVED lines=13> */
[----:B--2---:R-:W-:Y:S01]  /*11ef0*/  NOP ;  /* 0x0000000000007918 */ /* 0x004fe20000000000 */
.L_x_453:
[----:B------:R-:W2:Y:S01]  /*11f00*/  S2R R5, SR_CgaCtaId ;  /* 0x0000000000057919 */ /* 0x000ea20000008800 */
[----:B01----:R-:W-:Y:S01]  /*11f10*/  MOV R4, 0x400 ;  /* 0x0000040000047802 */ /* 0x003fe20000000f00 */
[----:B------:R-:W-:Y:S05]  /*11f20*/  WARPSYNC.ALL ;  /* 0x0000000000007948 */ /* 0x000fea0003800000 */
[----:B------:R-:W-:Y:S01]  /*11f30*/  BAR.SYNC.DEFER_BLOCKING 0x8, 0x1a0 ;  /* 0x0206800000007b1d */ /* 0x000fe20000010000 */
[----:B------:R-:W-:-:S13]  /*11f40*/  ELECT P0, URZ, PT ;  /* 0x00000000003f782f */ /* 0x000fda0003800000 */
[----:B------:R-:W-:Y:S01]  /*11f50*/  @P0 R2UR UR13, R7 ;  /* 0x00000000070d02ca */ /* 0x000fe200000e0000 */
[----:B------:R-:W-:Y:S01]  /*11f60*/  UIADD3 UR4, UP0, UR40, 0x270, URZ ;  /* 0x0000027028047890 */ /* 0x000fe2000ff1e03f */
[----:B------:R-:W-:Y:S02]  /*11f70*/  @P0 R2UR UR12, R18 ;  /* 0x00000000120c02ca */ /* 0x000fe400000e0000 */
[----:B------:R-:W-:Y:S01]  /*11f80*/  @P0 R2UR UR11, R6 ;  /* 0x00000000060b02ca */ /* 0x000fe200000e0000 */
[----:B------:R-:W-:Y:S01]  /*11f90*/  UIADD3.X UR5, URZ, UR41, URZ, UP0, !UPT ;  /* 0x000000293f057290 */ /* 0x000fe200087fe43f */
[----:B------:R-:W-:Y:S01]  /*11fa0*/  UMOV UR6, 0x0 ;  /* 0x0000000000067882 */ /* 0x000fe20000000000 */
[----:B------:R-:W-:Y:S01]  /*11fb0*/  UMOV UR7, 0x12f00000 ;  /* 0x12f0000000077882 */ /* 0x000fe20000000000 */
[----:B------:R-:W-:Y:S01]  /*11fc0*/  UMOV UR10, URZ ;  /* 0x0000003f000a7c82 */ /* 0x000fe20008000000 */
[----:B------:R-:W-:Y:S01]  /*11fd0*/  @P0 IMAD.MOV.U32 R3, RZ, RZ, 0x3000 ;  /* 0x00003000ff030424 */ /* 0x000fe200078e00ff */
[----:B--2---:R-:W-:-:S04]  /*11fe0*/  LEA R4, R5, R4, 0x18 ;  /* 0x0000000405047211 */ /* 0x004fc800078ec0ff */
[----:B------:R-:W-:Y:S01]  /*11ff0*/  R2UR UR9, R4 ;  /* 0x00000000040972ca */ /* 0x000fe200000e0000 */
[----:B------:R1:W-:-:S12]  /*12000*/  @P0 SYNCS.ARRIVE.TRANS64 RZ, [R4+URZ+0x13200], R3 ;  /* 0x0132000304ff09a7 */ /* 0x0003d8000800003f */
[----:B------:R-:W-:Y:S02]  /*12010*/  UIADD3 UR8, UR9, 0xb000, URZ ;  /* 0x0000b00009087890 */ /* 0x000fe4000fffe03f */
[----:B------:R-:W-:-:S09]  /*12020*/  UIADD3 UR9, UR9, 0x13200, URZ ;  /* 0x0001320009097890 */ /* 0x000fd2000fffe03f */
[----:B------:R1:W-:Y:S02]  /*12030*/  UTMALDG.4D [UR8], [UR4], desc[UR6] ;  /* 0x00000608040075b4 */ /* 0x0003e40008019000 */
[----:B-1----:R-:W-:Y:S01]  /*12040*/  NOP ;  /* 0x0000000000007918 */ /* 0x002fe20000000000 */
.L_x_451:
[----:B------:R-:W2:Y:S04]  /*12050*/  LDL.LU R7, [R1+0x1c] ;  /* 0x00001c0001077983 */ /* 0x000ea80000300800 */
[----:B------:R-:W3:Y:S01]  /*12060*/  LDL.LU R4, [R1+0x14] ;  /* 0x0000140001047983 */ /* 0x000ee20000300800 */
[----:B------:R-:W-:Y:S01]  /*12070*/  MOV R5, 0x400 ;  /* 0x0000040000057802 */ /* 0x000fe20000000f00 */
[----:B------:R-:W-:Y:S01]  /*12080*/  BSSY B0, `(.L_x_459) ;  /* 0x000000c000007945 */ /* 0x000fe20003800000 */
[----:B------:R-:W1:Y:S02]  /*12090*/  S2R R6, SR_CgaCtaId ;  /* 0x0000000000067919 */ /* 0x000e640000008800 */
[----:B-1----:R-:W-:Y:S01]  /*120a0*/  LEA R5, R6, R5, 0x18 ;  /* 0x0000000506057211 */ /* 0x002fe200078ec0ff */
[----:B--2---:R-:W-:Y:S01]  /*120b0*/  VIADD R7, R7, 0x1 ;  /* 0x0000000107077836 */ /* 0x004fe20000000000 */
[----:B---3--:R-:W-:-:S04]  /*120c0*/  ISETP.GE.AND P2, PT, R4, 0xa1, PT ;  /* 0x000000a10400780c */ /* 0x008fc80003f46270 */
[----:B------:R1:W-:Y:S01]  /*120d0*/  STL [R1+0x1c], R7 ;  /* 0x00001c0701007387 */ /* 0x0003e20000100800 */
[----:B0-----:R-:W-:-:S04]  /*120e0*/  LEA.HI R3, R7, R7, RZ, 0x1 ;  /* 0x0000000707037211 */ /* 0x001fc800078f08ff */
[----:B------:R-:W-:-:S05]  /*120f0*/  LOP3.LUT R3, R3, 0xfffffffe, RZ, 0xc0, !PT ;  /* 0xfffffffe03037812 */ /* 0x000fca00078ec0ff */
[----:B------:R-:W-:-:S05]  /*12100*/  IMAD.IADD R3, R7, 0x1, -R3 ;  /* 0x0000000107037824 */ /* 0x000fca00078e0a03 */
[----:B------:R-:W-:-:S04]  /*12110*/  SHF.L.U32 R3, R3, 0x1f, RZ ;  /* 0x0000001f03037819 */ /* 0x000fc800000006ff */
[----:B------:R-:W0:Y:S02]  /*12120*/  SYNCS.PHASECHK.TRANS64.TRYWAIT P0, [R5+URZ+0x13220], R3 ;  /* 0x01322003050075a7 */ /* 0x000e24000800017f */
[----:B01----:R-:W-:Y:S05]  /*12130*/  @!P0 BRA `(.L_x_460) ;  /* 0x0000002c00448947 */ /* 0x003fea0003800000 */
.L_x_566:
[----:B------:R-:W-:Y:S05]  /*12140*/  BSYNC B0 ;  /* 0x0000000000007941 */ /* 0x000fea0003800000 */
.L_x_459:
[----:B------:R-:W-:Y:S05]  /*12150*/  @!P2 BRA `(.L_x_461) ;  /* 0x0000000c000ca947 */ /* 0x000fea0003800000 */
[----:B0-----:R-:W2:Y:S01]  /*12160*/  LDL.LU R4, [R1+0x18] ;  /* 0x0000180001047983 */ /* 0x001ea20000300800 */
[----:B------:R-:W-:Y:S02]  /*12170*/  IMAD.MOV.U32 R8, RZ, RZ, R23 ;  /* 0x000000ffff087224 */ /* 0x000fe400078e0017 */
[----:B------:R-:W-:Y:S02]  /*12180*/  IMAD.MOV.U32 R9, RZ, RZ, R25 ;  /* 0x000000ffff097224 */ /* 0x000fe400078e0019 */
[----:B--2---:R-:W-:-:S07]  /*12190*/  VIADD R3, R4, 0xfffffffe ;  /* 0xfffffffe04037836 */ /* 0x004fce0000000000 */
.L_x_481:
[----:B------:R-:W-:Y:S01]  /*121a0*/  VIADD R23, R8, 0x1 ;  /* 0x0000000108177836 */ /* 0x000fe20000000000 */
[----:B------:R-:W-:Y:S05]  /*121b0*/  YIELD ;  /* 0x0000000000007946 */ /* 0x000fea0003800000 */
[----:B------:R-:W-:Y:S01]  /*121c0*/  ISETP.NE.AND P0, PT, R23, 0x2, PT ;  /* 0x000000021700780c */ /* 0x000fe20003f05270 */
[----:B------:R-:W-:Y:S03]  /*121d0*/  BSSY B0, `(.L_x_462) ;  /* 0x000006c000007945 */ /* 0x000fe60003800000 */
[----:B-1----:R-:W-:-:S02]  /*121e0*/  SEL R4, RZ, 0x1, P0 ;  /* 0x00000001ff047807 */ /* 0x002fc40000000000 */
[----:B------:R-:W-:Y:S02]  /*121f0*/  SEL R23, R23, RZ, P0 ;  /* 0x000000ff17177207 */ /* 0x000fe40000000000 */
[----:B------:R-:W-:Y:S01]  /*12200*/  LOP3.LUT R25, R9, R4, RZ, 0x3c, !PT ;  /* 0x0000000409197212 */ /* 0x000fe200078e3cff */
[----:B------:R-:W-:Y:S06]  /*12210*/  @!P6 BRA `(.L_x_463) ;  /* 0x00000004009ce947 */ /* 0x000fec0003800000 */
[----:B------:R-:W-:Y:S01]  /*12220*/  ULDC.64 UR4, c[0x0][0x3f8] ;  /* 0x0000fe0000047ab9 */ /* 0x000fe20000000a00 */
[----:B------:R-:W-:Y:S01]  /*12230*/  IMAD.MOV.U32 R10, RZ, RZ, R3 ;  /* 0x000000ffff0a7224 */ /* 0x000fe200078e0003 */
[----:B------:R-:W-:-:S04]  /*12240*/  ISETP.NE.U32.AND P0, PT, RZ, UR4, PT ;  /* 0x00000004ff007c0c */ /* 0x000fc8000bf05070 */
[----:B------:R-:W-:-:S13]  /*12250*/  ISETP.NE.AND.EX P0, PT, RZ, UR5, PT, P0 ;  /* 0x00000005ff007c0c */ /* 0x000fda000bf05300 */
        /* <DEDUP_REMOVED lines=19> */
.L_x_464:
[----:B0-----:R-:W0:Y:S01]  /*12390*/  S2R R6, SR_CgaCtaId ;  /* 0x0000000000067919 */ /* 0x001e220000008800 */
[----:B------:R-:W-:Y:S01]  /*123a0*/  MOV R4, 0x400 ;  /* 0x0000040000047802 */ /* 0x000fe20000000f00 */
[----:B------:R-:W-:Y:S01]  /*123b0*/  BSSY B1, `(.L_x_465) ;  /* 0x0000009000017945 */ /* 0x000fe20003800000 */
[----:B------:R-:W1:Y:S02]  /*123c0*/  S2R R5, SR_TID.X ;  /* 0x0000000000057919 */ /* 0x000e640000002100 */
[----:B0-----:R-:W-:Y:S02]  /*123d0*/  LEA R4, R6, R4, 0x18 ;  /* 0x0000000406047211 */ /* 0x001fe400078ec0ff */
[----:B-1----:R-:W-:-:S03]  /*123e0*/  LOP3.LUT R5, R5, 0x7f, RZ, 0xc0, !PT ;  /* 0x0000007f05057812 */ /* 0x002fc600078ec0ff */
[----:B------:R-:W-:Y:S01]  /*123f0*/  IMAD R7, R23, 0x8, R4 ;  /* 0x0000000817077824 */ /* 0x000fe200078e0204 */
[----:B------:R-:W-:Y:S02]  /*12400*/  SHF.L.U32 R4, R25, 0x1f, RZ ;  /* 0x0000001f19047819 */ /* 0x000fe400000006ff */
[----:B------:R-:W-:Y:S02]  /*12410*/  ISETP.NE.AND P2, PT, R5, RZ, PT ;  /* 0x000000ff0500720c */ /* 0x000fe40003f45270 */
[----:B------:R-:W0:Y:S02]  /*12420*/  SYNCS.PHASECHK.TRANS64.TRYWAIT P0, [R7+URZ+0x13280], R4 ;  /* 0x01328004070075a7 */ /* 0x000e24000800017f */
[----:B0-----:R-:W-:Y:S09]  /*12430*/  @!P0 BRA `(.L_x_466) ;  /* 0x0000002800a48947 */ /* 0x001ff20003800000 */
.L_x_567:
[----:B------:R-:W-:Y:S05]  /*12440*/  BSYNC B1 ;  /* 0x0000000000017941 */ /* 0x000fea0003800000 */
.L_x_465:
[----:B------:R-:W-:Y:S04]  /*12450*/  BSSY B1, `(.L_x_467) ;  /* 0x0000009000017945 */ /* 0x000fe80003800000 */
[----:B------:R-:W-:Y:S05]  /*12460*/  @P2 BRA `(.L_x_468) ;  /* 0x00000000001c2947 */ /* 0x000fea0003800000 */
[----:B------:R-:W1:Y:S01]  /*12470*/  S2R R5, SR_TID.X ;  /* 0x0000000000057919 */ /* 0x000e620000002100 */
[----:B------:R-:W-:-:S04]  /*12480*/  IMAD.MOV.U32 R6, RZ, RZ, 0x2800 ;  /* 0x00002800ff067424 */ /* 0x000fc800078e00ff */
[----:B------:R2:W-:Y:S01]  /*12490*/  SYNCS.ARRIVE.TRANS64 RZ, [R7+URZ+0x13270], R6 ;  /* 0x0132700607ff79a7 */ /* 0x0005e2000800003f */
[----:B-1----:R-:W-:-:S04]  /*124a0*/  LOP3.LUT R5, R5, 0x1f, RZ, 0xc0, !PT ;  /* 0x0000001f05057812 */ /* 0x002fc800078ec0ff */
[----:B------:R-:W-:-:S13]  /*124b0*/  ISETP.NE.AND P0, PT, R5, RZ, PT ;  /* 0x000000ff0500720c */ /* 0x000fda0003f05270 */
[----:B--2---:R-:W-:Y:S05]  /*124c0*/  @!P0 BRA `(.L_x_468) ;  /* 0x0000000000048947 */ /* 0x004fea0003800000 */
[----:B------:R-:W-:Y:S01]  /*124d0*/  BPT.TRAP 0x1 ;  /* 0x000000040000795c */ /* 0x000fe20000300000 */
.L_x_468:
[----:B------:R-:W-:Y:S05]  /*124e0*/  BSYNC B1 ;  /* 0x0000000000017941 */ /* 0x000fea0003800000 */
.L_x_467:
[----:B------:R-:W1:Y:S01]  /*124f0*/  S2R R6, SR_CgaCtaId ;  /* 0x0000000000067919 */ /* 0x000e620000008800 */
[----:B------:R-:W-:Y:S01]  /*12500*/  IMAD.MOV.U32 R11, RZ, RZ, RZ ;  /* 0x000000ffff0b7224 */ /* 0x000fe200078e00ff */
[----:B------:R-:W-:Y:S01]  /*12510*/  MOV R5, 0x400 ;  /* 0x0000040000057802 */ /* 0x000fe20000000f00 */
[----:B------:R-:W-:Y:S01]  /*12520*/  UIADD3 UR4, UP0, UR40, 0x470, URZ ;  /* 0x0000047028047890 */ /* 0x000fe2000ff1e03f */
[----:B------:R-:W-:Y:S01]  /*12530*/  PLOP3.LUT P0, PT, PT, PT, PT, 0x80, 0x0 ;  /* 0x000000000000781c */ /* 0x000fe20003f0f070 */
[----:B------:R-:W-:Y:S01]  /*12540*/  IMAD R10, R10, 0xa0, R27 ;  /* 0x000000a00a0a7824 */ /* 0x000fe200078e021b */
[----:B------:R-:W-:Y:S01]  /*12550*/  R2UR UR10, R11 ;  /* 0x000000000b0a72ca */ /* 0x000fe200000e0000 */
[----:B------:R-:W-:Y:S01]  /*12560*/  VIADD R12, R7, 0x13270 ;  /* 0x00013270070c7836 */ /* 0x000fe20000000000 */
[----:B------:R-:W-:Y:S01]  /*12570*/  UIADD3.X UR5, URZ, UR41, URZ, UP0, !UPT ;  /* 0x000000293f057290 */ /* 0x000fe200087fe43f */
[----:B------:R-:W-:Y:S01]  /*12580*/  UMOV UR6, 0x0 ;  /* 0x0000000000067882 */ /* 0x000fe20000000000 */
[----:B------:R-:W-:Y:S01]  /*12590*/  UMOV UR7, 0x14f00000 ;  /* 0x14f0000000077882 */ /* 0x000fe20000000000 */
[----:B-1----:R-:W-:-:S05]  /*125a0*/  LEA R5, R6, R5, 0x18 ;  /* 0x0000000506057211 */ /* 0x002fca00078ec0ff */
[----:B------:R-:W-:-:S04]  /*125b0*/  IMAD R6, R23, 0x2800, R5 ;  /* 0x0000280017067824 */ /* 0x000fc800078e0205 */
[----:B------:R-:W-:-:S07]  /*125c0*/  VIADD R5, R6, 0x6000 ;  /* 0x0000600006057836 */ /* 0x000fce0000000000 */
.L_x_469:
[----:B------:R-:W-:-:S13]  /*125d0*/  @P0 ELECT P3, URZ, PT ;  /* 0x00000000003f082f */ /* 0x000fda0003860000 */
[----:B-----5:R-:W-:Y:S02]  /*125e0*/  @P3 R2UR UR13, R2 ;  /* 0x00000000020d32ca */ /* 0x020fe400000e0000 */
        /* <DEDUP_REMOVED lines=11> */
.L_x_568:
[----:B------:R-:W-:Y:S05]  /*126a0*/  BSYNC B1 ;  /* 0x0000000000017941 */ /* 0x000fea0003800000 */
.L_x_470:
[----:B------:R-:W-:Y:S01]  /*126b0*/  BSSY B1, `(.L_x_472) ;  /* 0x000000b000017945 */ /* 0x000fe20003800000 */
[----:B01----:R-:W-:Y:S02]  /*126c0*/  IMAD.MOV.U32 R4, RZ, RZ, 0x0 ;  /* 0x00000000ff047424 */ /* 0x003fe400078e00ff */
[----:B------:R-:W-:Y:S01]  /*126d0*/  IMAD.MOV.U32 R5, RZ, RZ, 0x14f00000 ;  /* 0x14f00000ff057424 */ /* 0x000fe200078e00ff */
[----:B------:R-:W-:Y:S06]  /*126e0*/  @P2 BRA `(.L_x_473) ;  /* 0x00000000001c2947 */ /* 0x000fec0003800000 */
[----:B------:R-:W0:Y:S02]  /*126f0*/  S2R R12, SR_TID.X ;  /* 0x00000000000c7919 */ /* 0x000e240000002100 */
[----:B0-----:R-:W-:Y:S01]  /*12700*/  LOP3.LUT R13, R12, 0x1f, RZ, 0xc0, !PT ;  /* 0x0000001f0c0d7812 */ /* 0x001fe200078ec0ff */
[----:B------:R-:W-:-:S03]  /*12710*/  IMAD.MOV.U32 R12, RZ, RZ, 0x2800 ;  /* 0x00002800ff0c7424 */ /* 0x000fc600078e00ff */
[----:B------:R-:W-:Y:S01]  /*12720*/  ISETP.NE.AND P0, PT, R13, RZ, PT ;  /* 0x000000ff0d00720c */ /* 0x000fe20003f05270 */
[----:B------:R0:W-:-:S12]  /*12730*/  SYNCS.ARRIVE.TRANS64 RZ, [R7+URZ+0x13230], R12 ;  /* 0x0132300c07ff79a7 */ /* 0x0001d8000800003f */
[----:B0-----:R-:W-:Y:S05]  /*12740*/  @!P0 BRA `(.L_x_473) ;  /* 0x0000000000048947 */ /* 0x001fea0003800000 */
[----:B------:R-:W-:Y:S01]  /*12750*/  BPT.TRAP 0x1 ;  /* 0x000000040000795c */ /* 0x000fe20000300000 */
.L_x_473:
[----:B------:R-:W-:Y:S05]  /*12760*/  BSYNC B1 ;  /* 0x0000000000017941 */ /* 0x000fea0003800000 */
.L_x_472:
[----:B------:R-:W-:Y:S01]  /*12770*/  R2UR UR6, R4 ;  /* 0x00000000040672ca */ /* 0x000fe200000e0000 */
[----:B------:R-:W-:Y:S01]  /*12780*/  UIADD3 UR4, UP0, UR40, 0x370, URZ ;  /* 0x0000037028047890 */ /* 0x000fe2000ff1e03f */
[----:B------:R-:W-:Y:S01]  /*12790*/  R2UR UR7, R5 ;  /* 0x00000000050772ca */ /* 0x000fe200000e0000 */
[----:B------:R-:W-:Y:S01]  /*127a0*/  VIADD R6, R6, 0xe000 ;  /* 0x0000e00006067836 */ /* 0x000fe20000000000 */
[----:B------:R-:W-:Y:S01]  /*127b0*/  R2UR UR10, R11 ;  /* 0x000000000b0a72ca */ /* 0x000fe200000e0000 */
[----:B------:R-:W-:Y:S01]  /*127c0*/  VIADD R7, R7, 0x13230 ;  /* 0x0001323007077836 */ /* 0x000fe20000000000 */
[----:B------:R-:W-:Y:S01]  /*127d0*/  PLOP3.LUT P0, PT, PT, PT, PT, 0x80, 0x0 ;  /* 0x000000000000781c */ /* 0x000fe20003f0f070 */
[----:B------:R-:W-:-:S12]  /*127e0*/  UIADD3.X UR5, URZ, UR41, URZ, UP0, !UPT ;  /* 0x000000293f057290 */ /* 0x000fd800087fe43f */
.L_x_474:
        /* <DEDUP_REMOVED lines=10> */
.L_x_463:
[----:B------:R-:W-:Y:S05]  /*12890*/  BSYNC B0 ;  /* 0x0000000000007941 */ /* 0x000fea0003800000 */
.L_x_462:
[----:B------:R-:W-:-:S06]  /*128a0*/  UISETP.NE.AND UP0, UPT, UR36, 0x3, UPT ;  /* 0x000000032400788c */ /* 0x000fcc000bf05270 */
[----:B------:R-:W-:-:S13]  /*128b0*/  PLOP3.LUT P0, PT, PT, PT, UP0, 0x80, 0x0 ;  /* 0x000000000000781c */ /* 0x000fda0003f0f008 */
[----:B------:R-:W-:Y:S05]  /*128c0*/  @!P0 BRA `(.L_x_475) ;  /* 0x0000000000048947 */ /* 0x000fea0003800000 */
[----:B------:R-:W-:Y:S01]  /*128d0*/  BPT.TRAP 0x1 ;  /* 0x000000040000795c */ /* 0x000fe20000300000 */
.L_x_475:
[----:B------:R-:W0:Y:S01]  /*128e0*/  S2R R6, SR_CgaCtaId ;  /* 0x0000000000067919 */ /* 0x000e220000008800 */
[----:B------:R-:W-:Y:S01]  /*128f0*/  MOV R5, 0x400 ;  /* 0x0000040000057802 */ /* 0x000fe20000000f00 */
[----:B------:R-:W-:Y:S01]  /*12900*/  BSSY B0, `(.L_x_476) ;  /* 0x0000009000007945 */ /* 0x000fe20003800000 */
[----:B------:R-:W-:-:S04]  /*12910*/  LOP3.LUT R4, R9, 0x1, RZ, 0x3c, !PT ;  /* 0x0000000109047812 */ /* 0x000fc800078e3cff */
[----:B------:R-:W-:Y:S02]  /*12920*/  SHF.L.U32 R4, R4, 0x1f, RZ ;  /* 0x0000001f04047819 */ /* 0x000fe400000006ff */
[----:B0-----:R-:W-:-:S05]  /*12930*/  LEA R5, R6, R5, 0x18 ;  /* 0x0000000506057211 */ /* 0x001fca00078ec0ff */
[----:B------:R-:W-:Y:S02]  /*12940*/  IMAD R13, R8, 0x8, R5 ;  /* 0x00000008080d7824 */ /* 0x000fe400078e0205 */
[----:B------:R-:W-:Y:S02]  /*12950*/  IMAD.U32 R5, RZ, RZ, UR39 ;  /* 0x00000027ff057e24 */ /* 0x000fe4000f8e00ff */
[----:B------:R-:W0:Y:S03]  /*12960*/  SYNCS.PHASECHK.TRANS64.TRYWAIT P2, [R13+URZ+0x13270], R4 ;  /* 0x013270040d0075a7 */ /* 0x000e26000804017f */
[----:B------:R-:W-:Y:S01]  /*12970*/  ISETP.NE.AND P0, PT, R5, 0x3, PT ;  /* 0x000000030500780c */ /* 0x000fe20003f05270 */
[----:B0-----:R-:W-:-:S12]  /*12980*/  @!P2 BRA `(.L_x_477) ;  /* 0x000000240078a947 */ /* 0x001fd80003800000 */
.L_x_569:
[----:B------:R-:W-:Y:S05]  /*12990*/  BSYNC B0 ;  /* 0x0000000000007941 */ /* 0x000fea0003800000 */
.L_x_476:
[----:B------:R-:W-:Y:S05]  /*129a0*/  @!P0 BRA `(.L_x_478) ;  /* 0x0000000000048947 */ /* 0x000fea0003800000 */
[----:B------:R-:W-:Y:S01]  /*129b0*/  BPT.TRAP 0x1 ;  /* 0x000000040000795c */ /* 0x000fe20000300000 */
.L_x_478:
[----:B0-----:R-:W-:Y:S01]  /*129c0*/  SHF.L.U32 R4, R9, 0x1f, RZ ;  /* 0x0000001f09047819 */ /* 0x001fe200000006ff */
[----:B------:R-:W-:-:S03]  /*129d0*/  IMAD R10, R8, 0x2800, RZ ;  /* 0x00002800080a7824 */ /* 0x000fc600078e02ff */
[----:B------:R-:W0:Y:S02]  /*129e0*/  SYNCS.PHASECHK.TRANS64.TRYWAIT P2, [R13+URZ+0x13260], R4 ;  /* 0x013260040d0075a7 */ /* 0x000e24000804017f */
[----:B0-----:R-:W-:Y:S05]  /*129f0*/  @!P2 BRA `(.L_x_479) ;  /* 0x000000240070a947 */ /* 0x001fea0003800000 */
.L_x_570:
[----:B------:R-:W2:Y:S01]  /*12a00*/  LDL R5, [R1] ;  /* 0x0000000001057983 */ /* 0x000ea20000100800 */
[----:B------:R-:W-:Y:S01]  /*12a10*/  MOV R15, 0x400 ;  /* 0x00000400000f7802 */ /* 0x000fe20000000f00 */
[----:B------:R-:W-:Y:S05]  /*12a20*/  WARPSYNC.ALL ;  /* 0x0000000000007948 */ /* 0x000fea0003800000 */
[----:B------:R-:W1:Y:S01]  /*12a30*/  S2R R18, SR_CgaCtaId ;  /* 0x0000000000127919 */ /* 0x000e620000008800 */
[----:B------:R-:W-:Y:S02]  /*12a40*/  LOP3.LUT R14, R10, R29, RZ, 0xfc, !PT ;  /* 0x0000001d0a0e7212 */ /* 0x000fe400078efcff */
[----:B-1----:R-:W-:-:S05]  /*12a50*/  LEA R15, R18, R15, 0x18 ;  /* 0x0000000f120f7211 */ /* 0x002fca00078ec0ff */
[----:B------:R-:W-:Y:S01]  /*12a60*/  IMAD.IADD R14, R15, 0x1, R14 ;  /* 0x000000010f0e7824 */ /* 0x000fe200078e020e */
[----:B--2---:R-:W-:-:S05]  /*12a70*/  LOP3.LUT R12, R10, R5, RZ, 0xfc, !PT ;  /* 0x000000050a0c7212 */ /* 0x004fca00078efcff */
[----:B------:R-:W-:-:S05]  /*12a80*/  IMAD.IADD R12, R15, 0x1, R12 ;  /* 0x000000010f0c7824 */ /* 0x000fca00078e020c */
[----:B0-----:R-:W0:Y:S02]  /*12a90*/  LDSM.16.MT88.4 R4, [R12+0x6000] ;  /* 0x006000000c04783b */ /* 0x001e240000004200 */
[C-C-:B0-----:R-:W-:Y:S02]  /*12aa0*/  PRMT R8, R4.reuse, 0x6420, R5.reuse ;  /* 0x0000642004087816 */ /* 0x141fe40000000005 */
[----:B------:R-:W-:Y:S02]  /*12ab0*/  PRMT R9, R4, 0x7531, R5 ;  /* 0x0000753104097816 */ /* 0x000fe40000000005 */
[C-C-:B------:R-:W-:Y:S02]  /*12ac0*/  PRMT R10, R6.reuse, 0x6420, R7.reuse ;  /* 0x00006420060a7816 */ /* 0x140fe40000000007 */
[----:B------:R-:W-:-:S05]  /*12ad0*/  PRMT R11, R6, 0x7531, R7 ;  /* 0x00007531060b7816 */ /* 0x000fca0000000007 */
[----:B------:R-:W-:Y:S04]  /*12ae0*/  STSM.16.M88.4 [R14+0x1000], R8 ;  /* 0x001000080e007844 */ /* 0x000fe80000000200 */
[----:B------:R-:W0:Y:S02]  /*12af0*/  LDSM.16.MT88.4 R4, [R12+0x6800] ;  /* 0x006800000c04783b */ /* 0x000e240000004200 */
[C-C-:B0-----:R-:W-:Y:S02]  /*12b00*/  PRMT R8, R4.reuse, 0x6420, R5.reuse ;  /* 0x0000642004087816 */ /* 0x141fe40000000005 */
[----:B------:R-:W-:Y:S02]  /*12b10*/  PRMT R9, R4, 0x7531, R5 ;  /* 0x0000753104097816 */ /* 0x000fe40000000005 */
[----:B------:R-:W-:-:S02]  /*12b20*/  PRMT R10, R6, 0x6420, R7 ;  /* 0x00006420060a7816 */ /* 0x000fc40000000007 */
        /* <DEDUP_REMOVED lines=28> */
.L_x_480:
[----:B-1----:R1:W-:Y:S01]  /*12cf0*/  SYNCS.ARRIVE.TRANS64.A1T0 RZ, [R13+URZ+0x13250], RZ ;  /* 0x013250ff0dff79a7 */ /* 0x0023e2000810003f */
[----:B------:R-:W-:Y:S01]  /*12d00*/  BAR.SYNC.DEFER_BLOCKING 0x2, 0x80 ;  /* 0x0082000000007b1d */ /* 0x000fe20000010000 */
[----:B------:R-:W-:Y:S01]  /*12d10*/  ISETP.GT.AND P0, PT, R3, RZ, PT ;  /* 0x000000ff0300720c */ /* 0x000fe20003f04270 */
[----:B------:R-:W-:Y:S01]  /*12d20*/  @!P1 VIADD R4, R13, 0x13280 ;  /* 0x000132800d049836 */ /* 0x000fe20000000000 */
[----:B0-----:R-:W-:Y:S01]  /*12d30*/  MOV R9, R25 ;  /* 0x0000001900097202 */ /* 0x001fe20000000f00 */
[----:B------:R-:W-:Y:S02]  /*12d40*/  VIADD R3, R3, 0xffffffff ;  /* 0xffffffff03037836 */ /* 0x000fe40000000000 */
[----:B------:R-:W-:Y:S01]  /*12d50*/  IMAD.MOV.U32 R8, RZ, RZ, R23 ;  /* 0x000000ffff087224 */ /* 0x000fe200078e0017 */
[----:B------:R-:W-:-:S04]  /*12d60*/  @!P1 PRMT R4, RZ, 0x654, R4 ;  /* 0x00000654ff049816 */ /* 0x000fc80000000004 */
[----:B------:R1:W-:Y:S03]  /*12d70*/  @!P1 SYNCS.ARRIVE.TRANS64.RED.A1T0 RZ, [R4+URZ], RZ ;  /* 0x000000ff04ff99a7 */ /* 0x0003e6000810043f */
[----:B------:R-:W-:Y:S05]  /*12d80*/  @P0 BRA `(.L_x_481) ;  /* 0xfffffff400040947 */ /* 0x000fea000383ffff */
.L_x_461:
[----:B------:R-:W-:Y:S04]  /*12d90*/  BSSY B0, `(.L_x_482) ;  /* 0x000000e000007945 */ /* 0x000fe80003800000 */
[----:B------:R-:W-:Y:S05]  /*12da0*/  @P1 BRA `(.L_x_483) ;  /* 0x0000000000301947 */ /* 0x000fea0003800000 */
[----:B------:R-:W2:Y:S01]  /*12db0*/  S2R R7, SR_LANEID ;  /* 0x0000000000077919 */ /* 0x000ea20000000000 */
[----:B------:R-:W-:Y:S01]  /*12dc0*/  VOTEU.ANY UR4, UPT, PT ;  /* 0x0000000000047886 */ /* 0x000fe200038e0100 */
[----:B0-----:R-:W0:Y:S01]  /*12dd0*/  LDC.64 R2, c[0x0][0xc38] ;  /* 0x00030e00ff027b82 */ /* 0x001e220000000a00 */
[----:B------:R-:W2:Y:S08]  /*12de0*/  FLO.U32 R0, UR4 ;  /* 0x0000000400007d00 */ /* 0x000eb000080e0000 */
[----:B------:R-:W0:Y:S01]  /*12df0*/  POPC R5, UR4 ;  /* 0x0000000400057d09 */ /* 0x000e220008000000 */
[----:B--2---:R-:W-:-:S13]  /*12e00*/  ISETP.EQ.U32.AND P0, PT, R0, R7, PT ;  /* 0x000000070000720c */ /* 0x004fda0003f02070 */
[----:B0-----:R-:W2:Y:S01]  /*12e10*/  @P0 ATOMG.E.ADD.STRONG.GPU PT, R3, desc[UR42][R2.64], R5 ;  /* 0x00000005020309a8 */ /* 0x001ea200081ee1ea */
[----:B-1----:R-:W0:Y:S02]  /*12e20*/  S2R R4, SR_LTMASK ;  /* 0x0000000000047919 */ /* 0x002e240000003900 */
[----:B0-----:R-:W-:-:S04]  /*12e30*/  LOP3.LUT R4, R4, UR4, RZ, 0xc0, !PT ;  /* 0x0000000404047c12 */ /* 0x001fc8000f8ec0ff */
[----:B------:R-:W0:Y:S01]  /*12e40*/  POPC R7, R4 ;  /* 0x0000000400077309 */ /* 0x000e220000000000 */
[----:B--2---:R-:W0:Y:S02]  /*12e50*/  SHFL.IDX PT, R0, R3, R0, 0x1f ;  /* 0x00001f0003007589 */ /* 0x004e2400000e0000 */
[----:B0-----:R-:W-:-:S07]  /*12e60*/  IADD3 R16, R0, UR38, R7 ;  /* 0x0000002600107c10 */ /* 0x001fce000fffe007 */
.L_x_483:
[----:B------:R-:W-:Y:S05]  /*12e70*/  BSYNC B0 ;  /* 0x0000000000007941 */ /* 0x000fea0003800000 */
.L_x_482:
[----:B------:R-:W-:-:S06]  /*12e80*/  UISETP.NE.AND UP0, UPT, UR36, 0x3, UPT ;  /* 0x000000032400788c */ /* 0x000fcc000bf05270 */
[----:B------:R-:W-:-:S13]  /*12e90*/  PLOP3.LUT P0, PT, PT, PT, UP0, 0x80, 0x0 ;  /* 0x000000000000781c */ /* 0x000fda0003f0f008 */
[----:B------:R-:W-:Y:S05]  /*12ea0*/  @!P0 BRA `(.L_x_484) ;  /* 0x0000000000048947 */ /* 0x000fea0003800000 */
[----:B------:R-:W-:Y:S01]  /*12eb0*/  BPT.TRAP 0x1 ;  /* 0x000000040000795c */ /* 0x000fe20000300000 */
.L_x_484:
[----:B------:R-:W2:Y:S01]  /*12ec0*/  S2R R2, SR_CgaCtaId ;  /* 0x0000000000027919 */ /* 0x000ea20000008800 */
[----:B------:R-:W-:Y:S01]  /*12ed0*/  MOV R0, 0x400 ;  /* 0x0000040000007802 */ /* 0x000fe20000000f00 */
[----:B------:R-:W-:Y:S01]  /*12ee0*/  BSSY B0, `(.L_x_485) ;  /* 0x0000009000007945 */ /* 0x000fe20003800000 */
[----:B0-----:R-:W-:-:S04]  /*12ef0*/  LOP3.LUT R3, R25, 0x1, RZ, 0x3c, !PT ;  /* 0x0000000119037812 */ /* 0x001fc800078e3cff */
[----:B------:R-:W-:Y:S02]  /*12f00*/  SHF.L.U32 R3, R3, 0x1f, RZ ;  /* 0x0000001f03037819 */ /* 0x000fe400000006ff */
[----:B--2---:R-:W-:-:S05]  /*12f10*/  LEA R0, R2, R0, 0x18 ;  /* 0x0000000002007211 */ /* 0x004fca00078ec0ff */
[----:B------:R-:W-:Y:S02]  /*12f20*/  IMAD R2, R23, 0x8, R0 ;  /* 0x0000000817027824 */ /* 0x000fe400078e0200 */
[----:B------:R-:W-:Y:S02]  /*12f30*/  IMAD.U32 R0, RZ, RZ, UR39 ;  /* 0x00000027ff007e24 */ /* 0x000fe4000f8e00ff */
[----:B------:R-:W0:Y:S03]  /*12f40*/  SYNCS.PHASECHK.TRANS64.TRYWAIT P0, [R2+URZ+0x13270], R3 ;  /* 0x01327003020075a7 */ /* 0x000e26000800017f */
[----:B------:R-:W-:Y:S01]  /*12f50*/  ISETP.NE.AND P2, PT, R0, 0x3, PT ;  /* 0x000000030000780c */ /* 0x000fe20003f45270 */
[----:B0-----:R-:W-:-:S12]  /*12f60*/  @!P0 BRA `(.L_x_486) ;  /* 0x0000002000288947 */ /* 0x001fd80003800000 */
.L_x_571:
[----:B------:R-:W-:Y:S05]  /*12f70*/  BSYNC B0 ;  /* 0x0000000000007941 */ /* 0x000fea0003800000 */
.L_x_485:
[----:B------:R-:W-:Y:S05]  /*12f80*/  @!P2 BRA `(.L_x_487) ;  /* 0x000000000004a947 */ /* 0x000fea0003800000 */
[----:B------:R-:W-:Y:S01]  /*12f90*/  BPT.TRAP 0x1 ;  /* 0x000000040000795c */ /* 0x000fe20000300000 */
.L_x_487:
[----:B------:R-:W2:Y:S01]  /*12fa0*/  LDL R0, [R1] ;  /* 0x0000000001007983 */ /* 0x000ea20000100800 */
[----:B0-----:R-:W-:Y:S01]  /*12fb0*/  SHF.L.U32 R3, R25, 0x1f, RZ ;  /* 0x0000001f19037819 */ /* 0x001fe200000006ff */
[----:B------:R-:W-:-:S03]  /*12fc0*/  IMAD R8, R23, 0x2800, RZ ;  /* 0x0000280017087824 */ /* 0x000fc600078e02ff */
[----:B------:R-:W0:Y:S02]  /*12fd0*/  SYNCS.PHASECHK.TRANS64.TRYWAIT P0, [R2+URZ+0x13260], R3 ;  /* 0x01326003020075a7 */ /* 0x000e24000800017f */
[----:B--2---:R-:W-:Y:S01]  /*12fe0*/  LOP3.LUT R0, R8, R0, RZ, 0xfc, !PT ;  /* 0x0000000008007212 */ /* 0x004fe200078efcff */
[----:B0-----:R-:W-:Y:S06]  /*12ff0*/  @!P0 BRA `(.L_x_488) ;  /* 0x0000002000188947 */ /* 0x001fec0003800000 */
.L_x_572:
[----:B------:R-:W2:Y:S01]  /*13000*/  S2R R10, SR_CgaCtaId ;  /* 0x00000000000a7919 */ /* 0x000ea20000008800 */
[----:B------:R-:W-:Y:S01]  /*13010*/  MOV R9, 0x400 ;  /* 0x0000040000097802 */ /* 0x000fe20000000f00 */
[----:B------:R-:W-:Y:S05]  /*13020*/  WARPSYNC.ALL ;  /* 0x0000000000007948 */ /* 0x000fea0003800000 */
[----:B0-----:R-:W-:Y:S02]  /*13030*/  LOP3.LUT R3, R8, R29, RZ, 0xfc, !PT ;  /* 0x0000001d08037212 */ /* 0x001fe400078efcff */
[----:B--2---:R-:W-:-:S05]  /*13040*/  LEA R9, R10, R9, 0x18 ;  /* 0x000000090a097211 */ /* 0x004fca00078ec0ff */
[C---:B------:R-:W-:Y:S02]  /*13050*/  IMAD.IADD R0, R9.reuse, 0x1, R0 ;  /* 0x0000000109007824 */ /* 0x040fe400078e0200 */
[----:B------:R-:W-:-:S03]  /*13060*/  IMAD.IADD R3, R9, 0x1, R3 ;  /* 0x0000000109037824 */ /* 0x000fc600078e0203 */
[----:B-1----:R-:W0:Y:S02]  /*13070*/  LDSM.16.MT88.4 R4, [R0+0x6000] ;  /* 0x006000000004783b */ /* 0x002e240000004200 */
        /* <DEDUP_REMOVED lines=37> */
.L_x_489:
        /* <DEDUP_REMOVED lines=10> */
.L_x_444:
[----:B------:R-:W-:Y:S05]  /*13370*/  BSYNC B6 ;  /* 0x0000000000067941 */ /* 0x000fea0003800000 */
.L_x_442:
[----:B------:R-:W-:-:S13]  /*13380*/  LOP3.LUT P0, RZ, R22, 0x2, RZ, 0xc0, !PT ;  /* 0x0000000216ff7812 */ /* 0x000fda000780c0ff */
[----:B------:R-:W-:Y:S05]  /*13390*/  @!P0 BRA `(.L_x_490) ;  /* 0x0000000000208947 */ /* 0x000fea0003800000 */
[----:B------:R-:W-:Y:S05]  /*133a0*/  WARPSYNC.ALL ;  /* 0x0000000000007948 */ /* 0x000fea0003800000 */
[----:B------:R-:W1:Y:S08]  /*133b0*/  S2UR UR5, SR_CgaCtaId ;  /* 0x00000000000579c3 */ /* 0x000e700000008800 */
[----:B------:R-:W-:Y:S06]  /*133c0*/  BAR.SYNC.DEFER_BLOCKING 0x5, 0x200 ;  /* 0x0148000000007b1d */ /* 0x000fec0000010000 */
[----:B------:R-:W-:-:S02]  /*133d0*/  UMOV UR4, 0x400 ;  /* 0x0000040000047882 */ /* 0x000fc40000000000 */
[----:B-1----:R-:W-:-:S09]  /*133e0*/  ULEA UR4, UR5, UR4, 0x18 ;  /* 0x0000000405047291 */ /* 0x002fd2000f8ec03f */
[----:B------:R-:W1:Y:S01]  /*133f0*/  LDS.128 R16, [UR4+0x132d0] ;  /* 0x0132d004ff107984 */ /* 0x000e620008000c00 */
[----:B------:R-:W-:Y:S06]  /*13400*/  BAR.ARV 0x4, 0x200 ;  /* 0x0108000000007b1d */ /* 0x000fec0000002000 */
[----:B------:R-:W-:Y:S05]  /*13410*/  BRA `(.L_x_491) ;  /* 0x0000000800407947 */ /* 0x000fea0003800000 */
.L_x_490:
[----:B------:R-:W0:Y:S01]  /*13420*/  S2R R0, SR_TID.X ;  /* 0x0000000000007919 */ /* 0x000e220000002100 */
[----:B------:R-:W-:Y:S01]  /*13430*/  UMOV UR4, 0xffffffff ;  /* 0xffffffff00047882 */ /* 0x000fe20000000000 */
[----:B0-----:R-:W-:-:S04]  /*13440*/  LOP3.LUT R8, R0, 0x1f, RZ, 0xc0, !PT ;  /* 0x0000001f00087812 */ /* 0x001fc800078ec0ff */
[----:B------:R-:W-:Y:S01]  /*13450*/  ISETP.NE.AND P0, PT, R8, 0x1f, PT ;  /* 0x0000001f0800780c */ /* 0x000fe20003f05270 */
[----:B------:R-:W-:-:S12]  /*13460*/  BRA.DIV UR4, `(.L_x_492) ;  /* 0x0000001e04107947 */ /* 0x000fd8000b800000 */
[----:B------:R-:W-:Y:S01]  /*13470*/  IMAD.IADD R5, R19, 0x1, R8 ;  /* 0x0000000113057824 */ /* 0x000fe200078e0208 */
[----:B------:R-:W-:-:S04]  /*13480*/  ULDC UR4, c[0x0][0xc14] ;  /* 0x0003050000047ab9 */ /* 0x000fc80000000800 */
[----:B------:R-:W-:-:S13]  /*13490*/  ISETP.GE.OR P1, PT, R5, UR4, !P0 ;  /* 0x0000000405007c0c */ /* 0x000fda000c726670 */
[----:B------:R-:W0:Y:S02]  /*134a0*/  @!P1 LDC.64 R2, c[0x0][0xc58] ;  /* 0x00031600ff029b82 */ /* 0x000e240000000a00 */
[----:B0-----:R-:W-:-:S06]  /*134b0*/  @!P1 IMAD.WIDE R2, R5, 0x4, R2 ;  /* 0x0000000405029825 */ /* 0x001fcc00078e0202 */
[----:B------:R-:W2:Y:S01]  /*134c0*/  @!P1 LDG.E R2, desc[UR42][R2.64] ;  /* 0x0000002a02029981 */ /* 0x000ea2000c1e1900 */
[----:B------:R-:W-:Y:S01]  /*134d0*/  IMAD.MOV.U32 R4, RZ, RZ, RZ ;  /* 0x000000ffff047224 */ /* 0x000fe200078e00ff */
[C---:B------:R-:W-:Y:S02]  /*134e0*/  ISETP.GE.U32.AND P2, PT, R8.reuse, 0x2, PT ;  /* 0x000000020800780c */ /* 0x040fe40003f46070 */
[C---:B------:R-:W-:Y:S01]  /*134f0*/  ISETP.GE.U32.AND P3, PT, R8.reuse, 0x4, PT ;  /* 0x000000040800780c */ /* 0x040fe20003f66070 */
[----:B------:R-:W-:Y:S01]  /*13500*/  SHFL.IDX PT, R0, R16, 0x1, 0x1f ;  /* 0x00201f0010007f89 */ /* 0x000fe200000e0000 */
[C---:B------:R-:W-:Y:S02]  /*13510*/  ISETP.GE.U32.AND P4, PT, R8.reuse, 0x8, PT ;  /* 0x000000080800780c */ /* 0x040fe40003f86070 */
[C---:B------:R-:W-:Y:S01]  /*13520*/  ISETP.GE.U32.AND P5, PT, R8.reuse, 0x10, PT ;  /* 0x000000100800780c */ /* 0x040fe20003fa6070 */
[----:B--2---:R-:W-:Y:S01]  /*13530*/  @!P1 IMAD.MOV.U32 R4, RZ, RZ, R2 ;  /* 0x000000ffff049224 */ /* 0x004fe200078e0002 */
[----:B------:R-:W-:-:S04]  /*13540*/  ISETP.NE.AND P1, PT, R8, RZ, PT ;  /* 0x000000ff0800720c */ /* 0x000fc80003f25270 */
[----:B------:R-:W0:Y:S02]  /*13550*/  SHFL.UP PT, R14, R4, 0x1, RZ ;  /* 0x04200000040e7989 */ /* 0x000e2400000e00ff */
[----:B0-----:R-:W-:-:S05]  /*13560*/  SEL R5, R14, RZ, P1 ;  /* 0x000000ff0e057207 */ /* 0x001fca0000800000 */
[----:B------:R-:W-:Y:S02]  /*13570*/  IMAD.IADD R6, R4, 0x1, R5 ;  /* 0x0000000104067824 */ /* 0x000fe400078e0205 */
[----:B------:R-:W-:Y:S04]  /*13580*/  SHFL.IDX PT, R5, R16, RZ, 0x1f ;  /* 0x00001fff10057589 */ /* 0x000fe800000e0000 */
        /* <DEDUP_REMOVED lines=12> */
[----:B------:R0:W1:Y:S02]  /*13650*/  SHFL.IDX PT, R14, R2, 0x1f, 0x1f ;  /* 0x03e01f00020e7f89 */ /* 0x00006400000e0000 */
.L_x_582:
[----:B------:R-:W-:Y:S02]  /*13660*/  ULDC UR4, c[0x0][0xc10] ;  /* 0x0003040000047ab9 */ /* 0x000fe40000000800 */
[----:B------:R-:W-:-:S04]  /*13670*/  IMAD.U32 R7, RZ, RZ, UR4 ;  /* 0x00000004ff077e24 */ /* 0x000fc8000f8e00ff */
[----:B-1----:R-:W-:-:S04]  /*13680*/  IMAD R3, R14, R7, RZ ;  /* 0x000000070e037224 */ /* 0x002fc800078e02ff */
[----:B------:R-:W-:-:S05]  /*13690*/  IMAD.IADD R0, R0, 0x1, R3 ;  /* 0x0000000100007824 */ /* 0x000fca00078e0203 */
[----:B------:R-:W-:-:S13]  /*136a0*/  ISETP.GT.AND P6, PT, R0, R5, PT ;  /* 0x000000050000720c */ /* 0x000fda0003fc4270 */
[----:B------:R-:W-:Y:S05]  /*136b0*/  @P6 BRA `(.L_x_493) ;  /* 0x00000000009c6947 */ /* 0x000fea0003800000 */
.L_x_498:
[----:B0-----:R-:W0:Y:S01]  /*136c0*/  LDC R2, c[0x0][0xc14] ;  /* 0x00030500ff027b82 */ /* 0x001e220000000800 */
[----:B------:R-:W-:-:S05]  /*136d0*/  VIADD R19, R19, 0x1f ;  /* 0x0000001f13137836 */ /* 0x000fca0000000000 */
[----:B0-----:R-:W-:-:S13]  /*136e0*/  ISETP.GE.AND P6, PT, R19, R2, PT ;  /* 0x000000021300720c */ /* 0x001fda0003fc6270 */
[----:B------:R-:W-:Y:S05]  /*136f0*/  @P6 BRA `(.L_x_494) ;  /* 0x0000000400446947 */ /* 0x000fea0003800000 */
[----:B------:R-:W0:Y:S01]  /*13700*/  S2R R3, SR_TID.X ;  /* 0x0000000000037919 */ /* 0x000e220000002100 */
[----:B------:R-:W-:Y:S01]  /*13710*/  BSSY B0, `(.L_x_495) ;  /* 0x0000009000007945 */ /* 0x000fe20003800000 */
[----:B------:R-:W-:Y:S01]  /*13720*/  IMAD.MOV.U32 R4, RZ, RZ, RZ ;  /* 0x000000ffff047224 */ /* 0x000fe200078e00ff */
[----:B0-----:R-:W-:-:S05]  /*13730*/  LOP3.LUT R3, R3, 0x1f, RZ, 0xc0, !PT ;  /* 0x0000001f03037812 */ /* 0x001fca00078ec0ff */
[----:B------:R-:W-:-:S05]  /*13740*/  IMAD.IADD R7, R19, 0x1, R3 ;  /* 0x0000000113077824 */ /* 0x000fca00078e0203 */
[----:B------:R-:W-:-:S13]  /*13750*/  ISETP.GE.OR P6, PT, R7, R2, !P0 ;  /* 0x000000020700720c */ /* 0x000fda00047c6670 */
[----:B------:R-:W-:Y:S05]  /*13760*/  @P6 BRA `(.L_x_496) ;  /* 0x00000000000c6947 */ /* 0x000fea0003800000 */
[----:B------:R-:W0:Y:S02]  /*13770*/  LDC.64 R2, c[0x0][0xc58] ;  /* 0x00031600ff027b82 */ /* 0x000e240000000a00 */
[----:B0-----:R-:W-:-:S05]  /*13780*/  IMAD.WIDE R2, R7, 0x4, R2 ;  /* 0x0000000407027825 */ /* 0x001fca00078e0202 */
[----:B------:R0:W5:Y:S02]  /*13790*/  LDG.E R4, desc[UR42][R2.64] ;  /* 0x0000002a02047981 */ /* 0x000164000c1e1900 */
.L_x_496:
[----:B------:R-:W-:Y:S05]  /*137a0*/  BSYNC B0 ;  /* 0x0000000000007941 */ /* 0x000fea0003800000 */
.L_x_495:
[----:B------:R-:W-:-:S03]  /*137b0*/  UMOV UR4, 0xffffffff ;  /* 0xffffffff00047882 */ /* 0x000fc60000000000 */
[----:B------:R-:W-:Y:S05]  /*137c0*/  BRA.DIV UR4, `(.L_x_497) ;  /* 0x0000001e045c7947 */ /* 0x000fea000b800000 */
[----:B-----5:R-:W1:Y:S02]  /*137d0*/  SHFL.UP PT, R14, R4, 0x1, RZ ;  /* 0x04200000040e7989 */ /* 0x020e6400000e00ff */
[----:B-1----:R-:W-:-:S05]  /*137e0*/  SEL R13, R14, RZ, P1 ;  /* 0x000000ff0e0d7207 */ /* 0x002fca0000800000 */
        /* <DEDUP_REMOVED lines=14> */
.L_x_590:
[----:B------:R-:W-:Y:S02]  /*138d0*/  ULDC UR4, c[0x0][0xc10] ;  /* 0x0003040000047ab9 */ /* 0x000fe40000000800 */
[----:B------:R-:W-:-:S04]  /*138e0*/  IMAD.U32 R7, RZ, RZ, UR4 ;  /* 0x00000004ff077e24 */ /* 0x000fc8000f8e00ff */
[----:B-1----:R-:W-:-:S04]  /*138f0*/  IMAD R3, R14, R7, RZ ;  /* 0x000000070e037224 */ /* 0x002fc800078e02ff */
[----:B------:R-:W-:-:S05]  /*13900*/  IMAD.IADD R0, R3, 0x1, R0 ;  /* 0x0000000103007824 */ /* 0x000fca00078e0200 */
[----:B------:R-:W-:-:S13]  /*13910*/  ISETP.GT.AND P6, PT, R0, R5, PT ;  /* 0x000000050000720c */ /* 0x000fda0003fc4270 */
[----:B------:R-:W-:Y:S05]  /*13920*/  @!P6 BRA `(.L_x_498) ;  /* 0xfffffffc0064e947 */ /* 0x000fea000383ffff */
.L_x_493:
[----:B------:R-:W-:Y:S01]  /*13930*/  IMAD.IADD R16, R0, 0x1, -R3 ;  /* 0x0000000100107824 */ /* 0x000fe200078e0a03 */
[----:B------:R-:W-:-:S03]  /*13940*/  UMOV UR4, 0xffffffff ;  /* 0xffffffff00047882 */ /* 0x000fc60000000000 */
[----:B------:R-:W-:-:S05]  /*13950*/  IMAD R0, R2, R7, R16 ;  /* 0x0000000702007224 */ /* 0x000fca00078e0210 */
[----:B------:R-:W-:Y:S01]  /*13960*/  ISETP.GT.AND P6, PT, R0, R5, PT ;  /* 0x000000050000720c */ /* 0x000fe20003fc4270 */
[----:B------:R-:W-:-:S12]  /*13970*/  BRA.DIV UR4, `(.L_x_499) ;  /* 0x0000001e04ac7947 */ /* 0x000fd8000b800000 */
[----:B------:R-:W-:-:S04]  /*13980*/  VOTE.ANY R3, PT, !P6 ;  /* 0x0000000000037806 */ /* 0x000fc800070e0100 */
[----:B------:R-:W1:Y:S02]  /*13990*/  POPC R0, R3 ;  /* 0x0000000300007309 */ /* 0x000e640000000000 */
[----:B-1----:R1:W2:Y:S02]  /*139a0*/  SHFL.IDX PT, R4, R4, R0, 0x1f ;  /* 0x00001f0004047589 */ /* 0x0022a400000e0000 */
.L_x_594:
[----:B------:R-:W-:Y:S01]  /*139b0*/  ISETP.NE.AND P0, PT, R3, RZ, PT ;  /* 0x000000ff0300720c */ /* 0x000fe20003f05270 */
[----:B------:R-:W-:-:S12]  /*139c0*/  IMAD.MOV.U32 R14, RZ, RZ, RZ ;  /* 0x000000ffff0e7224 */ /* 0x000fd800078e00ff */
[----:B------:R-:W-:Y:S05]  /*139d0*/  @!P0 BRA `(.L_x_500) ;  /* 0x0000000000108947 */ /* 0x000fea0003800000 */
[----:B------:R-:W-:Y:S01]  /*139e0*/  UMOV UR4, 0xffffffff ;  /* 0xffffffff00047882 */ /* 0x000fe20000000000 */
[----:B------:R-:W-:Y:S02]  /*139f0*/  VIADD R12, R0, 0xffffffff ;  /* 0xffffffff000c7836 */ /* 0x000fe40000000000 */
[----:B------:R-:W-:Y:S05]  /*13a00*/  BRA.DIV UR4, `(.L_x_501) ;  /* 0x0000001e04d07947 */ /* 0x000fea000b800000 */
[----:B------:R3:W4:Y:S02]  /*13a10*/  SHFL.IDX PT, R14, R2, R12, 0x1f ;  /* 0x00001f0c020e7589 */ /* 0x00072400000e0000 */
.L_x_500:
[----:B--2---:R-:W-:Y:S01]  /*13a20*/  IABS R6, R4 ;  /* 0x0000000400067213 */ /* 0x004fe20000000000 */
[----:B----4-:R-:W-:Y:S02]  /*13a30*/  IMAD R16, R14, R7, R16 ;  /* 0x000000070e107224 */ /* 0x010fe400078e0210 */
[----:B------:R-:W-:Y:S01]  /*13a40*/  IMAD.IADD R19, R0, 0x1, R19 ;  /* 0x0000000100137824 */ /* 0x000fe200078e0213 */
[----:B------:R-:W2:Y:S08]  /*13a50*/  I2F.RP R8, R6 ;  /* 0x0000000600087306 */ /* 0x000eb00000209400 */
[----:B--2---:R-:W0:Y:S02]  /*13a60*/  MUFU.RCP R8, R8 ;  /* 0x0000000800087308 */ /* 0x004e240000001000 */
[----:B0--3--:R-:W-:-:S06]  /*13a70*/  VIADD R2, R8, 0xffffffe ;  /* 0x0ffffffe08027836 */ /* 0x009fcc0000000000 */
[----:B------:R0:W2:Y:S02]  /*13a80*/  F2I.FTZ.U32.TRUNC.NTZ R3, R2 ;  /* 0x0000000200037305 */ /* 0x0000a4000021f000 */
[----:B0-----:R-:W-:Y:S02]  /*13a90*/  IMAD.MOV.U32 R2, RZ, RZ, RZ ;  /* 0x000000ffff027224 */ /* 0x001fe400078e00ff */
[----:B--2---:R-:W-:-:S04]  /*13aa0*/  IMAD.MOV R7, RZ, RZ, -R3 ;  /* 0x000000ffff077224 */ /* 0x004fc800078e0a03 */
[----:B------:R-:W-:-:S04]  /*13ab0*/  IMAD R7, R7, R6, RZ ;  /* 0x0000000607077224 */ /* 0x000fc800078e02ff */
[----:B------:R-:W-:-:S04]  /*13ac0*/  IMAD.HI.U32 R3, R3, R7, R2 ;  /* 0x0000000703037227 */ /* 0x000fc800078e0002 */
[----:B------:R-:W-:Y:S01]  /*13ad0*/  IMAD.IADD R7, R5, 0x1, -R16 ;  /* 0x0000000105077824 */ /* 0x000fe200078e0a10 */
[----:B------:R-:W-:-:S04]  /*13ae0*/  IABS R5, R4 ;  /* 0x0000000400057213 */ /* 0x000fc80000000000 */
[----:B------:R-:W-:Y:S01]  /*13af0*/  IABS R2, R7 ;  /* 0x0000000700027213 */ /* 0x000fe20000000000 */
[----:B------:R-:W-:-:S04]  /*13b00*/  IMAD.MOV R5, RZ, RZ, -R5 ;  /* 0x000000ffff057224 */ /* 0x000fc800078e0a05 */
        /* <DEDUP_REMOVED lines=11> */
[----:B------:R-:W-:-:S05]  /*13bc0*/  @!P1 LOP3.LUT R3, RZ, R4, RZ, 0x33, !PT ;  /* 0x00000004ff039212 */ /* 0x000fca00078e33ff */
[--C-:B------:R-:W-:Y:S02]  /*13bd0*/  IMAD.MOV R17, RZ, RZ, -R3.reuse ;  /* 0x000000ffff117224 */ /* 0x100fe400078e0a03 */
[----:B------:R-:W-:Y:S02]  /*13be0*/  IMAD.MOV.U32 R18, RZ, RZ, R3 ;  /* 0x000000ffff127224 */ /* 0x000fe400078e0003 */
[----:B------:R-:W-:Y:S01]  /*13bf0*/  IMAD R17, R4, R17, R7 ;  /* 0x0000001104117224 */ /* 0x000fe200078e0207 */
[----:B------:R-:W-:Y:S06]  /*13c00*/  BRA `(.L_x_502) ;  /* 0x00000000001c7947 */ /* 0x000fec0003800000 */
.L_x_494:
[----:B------:R-:W-:Y:S01]  /*13c10*/  UMOV UR4, URZ ;  /* 0x0000003f00047c82 */ /* 0x000fe20008000000 */
[----:B------:R-:W-:Y:S01]  /*13c20*/  UMOV UR5, URZ ;  /* 0x0000003f00057c82 */ /* 0x000fe20008000000 */
[----:B------:R-:W-:Y:S01]  /*13c30*/  ULDC UR6, c[0x0][0xc14] ;  /* 0x0003050000067ab9 */ /* 0x000fe20000000800 */
[----:B------:R-:W-:Y:S02]  /*13c40*/  IMAD.MOV.U32 R16, RZ, RZ, R5 ;  /* 0x000000ffff107224 */ /* 0x000fe400078e0005 */
[----:B------:R-:W-:Y:S02]  /*13c50*/  IMAD.U32 R17, RZ, RZ, UR4 ;  /* 0x00000004ff117e24 */ /* 0x000fe4000f8e00ff */
[----:B------:R-:W-:Y:S02]  /*13c60*/  IMAD.U32 R18, RZ, RZ, UR5 ;  /* 0x00000005ff127e24 */ /* 0x000fe4000f8e00ff */
[----:B------:R-:W-:-:S07]  /*13c70*/  IMAD.U32 R19, RZ, RZ, UR6 ;  /* 0x00000006ff137e24 */ /* 0x000fce000f8e00ff */
.L_x_502:
[----:B-1----:R-:W0:Y:S01]  /*13c80*/  S2R R0, SR_TID.X ;  /* 0x0000000000007919 */ /* 0x002e220000002100 */
[----:B------:R-:W-:Y:S05]  /*13c90*/  WARPSYNC.ALL ;  /* 0x0000000000007948 */ /* 0x000fea0003800000 */
[----:B------:R-:W-:Y:S01]  /*13ca0*/  BAR.SYNC.DEFER_BLOCKING 0x4, 0x200 ;  /* 0x0108000000007b1d */ /* 0x000fe20000010000 */
[----:B0-----:R-:W-:-:S04]  /*13cb0*/  LOP3.LUT R0, R0, 0x1f, RZ, 0xc0, !PT ;  /* 0x0000001f00007812 */ /* 0x001fc800078ec0ff */
[----:B------:R-:W-:-:S13]  /*13cc0*/  ISETP.NE.AND P0, PT, R0, RZ, PT ;  /* 0x000000ff0000720c */ /* 0x000fda0003f05270 */
[----:B------:R-:W0:Y:S01]  /*13cd0*/  @!P0 S2R R3, SR_CgaCtaId ;  /* 0x0000000000038919 */ /* 0x000e220000008800 */
[----:B------:R-:W-:-:S04]  /*13ce0*/  @!P0 MOV R0, 0x400 ;  /* 0x0000040000008802 */ /* 0x000fc80000000f00 */
[----:B0-----:R-:W-:-:S05]  /*13cf0*/  @!P0 LEA R0, R3, R0, 0x18 ;  /* 0x0000000003008211 */ /* 0x001fca00078ec0ff */
[----:B------:R2:W-:Y:S01]  /*13d00*/  @!P0 STS.128 [R0+0x132d0], R16 ;  /* 0x0132d01000008388 */ /* 0x0005e20000000c00 */
[----:B------:R-:W-:Y:S06]  /*13d10*/  BAR.ARV 0x5, 0x200 ;  /* 0x0148000000007b1d */ /* 0x000fec0000002000 */
.L_x_491:
[----:B------:R-:W-:Y:S02]  /*13d20*/  ULDC UR4, c[0x0][0xc14] ;  /* 0x0003050000047ab9 */ /* 0x000fe40000000800 */
[----:B-1----:R-:W-:-:S13]  /*13d30*/  ISETP.GE.AND P0, PT, R19, UR4, PT ;  /* 0x0000000413007c0c */ /* 0x002fda000bf06270 */
[----:B------:R-:W-:Y:S05]  /*13d40*/  @!P0 BRA `(.L_x_503) ;  /* 0xffffffbc00dc8947 */ /* 0x000fea000383ffff */
[----:B------:R-:W-:Y:S05]  /*13d50*/  BSYNC B7 ;  /* 0x0000000000077941 */ /* 0x000fea0003800000 */
.L_x_408:
[----:B-12---:R-:W2:Y:S01]  /*13d60*/  LDL.LU R0, [R1+0x1c] ;  /* 0x00001c0001007983 */ /* 0x006ea20000300800 */
[----:B------:R-:W-:Y:S01]  /*13d70*/  BSSY B0, `(.L_x_504) ;  /* 0x000000b000007945 */ /* 0x000fe20003800000 */
[----:B------:R-:W1:Y:S01]  /*13d80*/  S2R R5, SR_CgaCtaId ;  /* 0x0000000000057919 */ /* 0x000e620000008800 */
[----:B--2---:R-:W-:-:S05]  /*13d90*/  VIADD R0, R0, 0x1 ;  /* 0x0000000100007836 */ /* 0x004fca0000000000 */
[----:B------:R-:W-:-:S04]  /*13da0*/  LEA.HI R2, R0, R0, RZ, 0x1 ;  /* 0x0000000000027211 */ /* 0x000fc800078f08ff */
[----:B0-----:R-:W-:Y:S02]  /*13db0*/  LOP3.LUT R3, R2, 0xfffffffe, RZ, 0xc0, !PT ;  /* 0xfffffffe02037812 */ /* 0x001fe400078ec0ff */
[----:B------:R-:W-:-:S03]  /*13dc0*/  MOV R2, 0x400 ;  /* 0x0000040000027802 */ /* 0x000fc60000000f00 */
[----:B------:R-:W-:Y:S01]  /*13dd0*/  IMAD.IADD R0, R0, 0x1, -R3 ;  /* 0x0000000100007824 */ /* 0x000fe200078e0a03 */
[----:B-1----:R-:W-:-:S04]  /*13de0*/  LEA R8, R5, R2, 0x18 ;  /* 0x0000000205087211 */ /* 0x002fc800078ec0ff */
[----:B------:R-:W-:-:S04]  /*13df0*/  SHF.L.U32 R0, R0, 0x1f, RZ ;  /* 0x0000001f00007819 */ /* 0x000fc800000006ff */
[----:B------:R-:W0:Y:S02]  /*13e00*/  SYNCS.PHASECHK.TRANS64.TRYWAIT P0, [R8+URZ+0x13220], R0 ;  /* 0x01322000080075a7 */ /* 0x000e24000800017f */
[----:B0-----:R-:W-:Y:S05]  /*13e10*/  @!P0 BRA `(.L_x_505) ;  /* 0x0000001800f08947 */ /* 0x001fea0003800000 */
.L_x_597:
[----:B------:R-:W-:Y:S05]  /*13e20*/  BSYNC B0 ;  /* 0x0000000000007941 */ /* 0x000fea0003800000 */
.L_x_504:
[----:B------:R-:W-:-:S03]  /*13e30*/  UMOV UR4, 0xffffffff ;  /* 0xffffffff00047882 */ /* 0x000fc60000000000 */
[----:B------:R-:W-:Y:S05]  /*13e40*/  BRA.DIV UR4, `(.L_x_506) ;  /* 0x0000001a04f87947 */ /* 0x000fea000b800000 */
[----:B0-----:R-:W0:Y:S02]  /*13e50*/  S2R R0, SR_TID.X ;  /* 0x0000000000007919 */ /* 0x001e240000002100 */
[----:B0-----:R-:W-:-:S04]  /*13e60*/  SHF.R.U32.HI R0, RZ, 0x5, R0 ;  /* 0x00000005ff007819 */ /* 0x001fc80000011600 */
[----:B------:R-:W-:-:S05]  /*13e70*/  LOP3.LUT R0, R0, 0x3, RZ, 0xc0, !PT ;  /* 0x0000000300007812 */ /* 0x000fca00078ec0ff */
[----:B------:R0:W1:Y:S02]  /*13e80*/  SHFL.IDX PT, R14, R0, RZ, 0x1f ;  /* 0x00001fff000e7589 */ /* 0x00006400000e0000 */
.L_x_600:
[----:B-1----:R-:W-:-:S13]  /*13e90*/  ISETP.NE.AND P0, PT, R14, RZ, PT ;  /* 0x000000ff0e00720c */ /* 0x002fda0003f05270 */
[----:B------:R-:W-:Y:S05]  /*13ea0*/  @P0 BRA `(.L_x_285) ;  /* 0x0000000000a40947 */ /* 0x000fea0003800000 */
[----:B------:R-:W-:-:S03]  /*13eb0*/  UMOV UR4, 0xffffffff ;  /* 0xffffffff00047882 */ /* 0x000fc60000000000 */
[----:B------:R-:W-:Y:S05]  /*13ec0*/  BRA.DIV UR4, `(.L_x_507) ;  /* 0x0000001e040c7947 */ /* 0x000fea000b800000 */
[----:B------:R-:W-:-:S13]  /*13ed0*/  ELECT P6, URZ, PT ;  /* 0x00000000003f782f */ /* 0x000fda00038c0000 */
.L_x_603:
[----:B------:R-:W-:Y:S05]  /*13ee0*/  @!P6 BRA `(.L_x_285) ;  /* 0x000000000094e947 */ /* 0x000fea0003800000 */
[----:B------:R-:W-:-:S06]  /*13ef0*/  ULOP3.LUT UR4, UR37, 0x2, URZ, 0xfc, !UPT ;  /* 0x0000000225047892 */ /* 0x000fcc000f8efc3f */
[----:B0-----:R-:W-:-:S05]  /*13f00*/  IMAD.U32 R0, RZ, RZ, UR4 ;  /* 0x00000004ff007e24 */ /* 0x001fca000f8e00ff */
[----:B------:R-:W-:-:S13]  /*13f10*/  ISETP.NE.AND P0, PT, R0, 0x3, PT ;  /* 0x000000030000780c */ /* 0x000fda0003f05270 */
[----:B------:R-:W-:Y:S05]  /*13f20*/  @!P0 BRA `(.L_x_508) ;  /* 0x0000000000048947 */ /* 0x000fea0003800000 */
[----:B------:R-:W-:Y:S01]  /*13f30*/  BPT.TRAP 0x1 ;  /* 0x000000040000795c */ /* 0x000fe20000300000 */
.L_x_508:
        /* <DEDUP_REMOVED lines=12> */
.L_x_604:
[----:B------:R-:W1:Y:S02]  /*14000*/  SYNCS.PHASECHK.TRANS64.TRYWAIT P1, [R7+URZ], R0 ;  /* 0x00000000070075a7 */ /* 0x000e64000802017f */
[----:B-1----:R-:W-:Y:S05]  /*14010*/  @!P1 BRA `(.L_x_510) ;  /* 0x0000001800ec9947 */ /* 0x002fea0003800000 */
.L_x_605:
[----:B------:R-:W-:Y:S05]  /*14020*/  @!P0 BRA `(.L_x_511) ;  /* 0x0000000000048947 */ /* 0x000fea0003800000 */
[----:B------:R-:W-:Y:S01]  /*14030*/  BPT.TRAP 0x1 ;  /* 0x000000040000795c */ /* 0x000fe20000300000 */
.L_x_511:
[----:B------:R-:W-:-:S04]  /*14040*/  IMAD R2, R23, 0x8, R8 ;  /* 0x0000000817027824 */ /* 0x000fc800078e0208 */
[----:B------:R-:W2:Y:S02]  /*14050*/  SYNCS.PHASECHK.TRANS64.TRYWAIT P1, [R2+URZ+0x13260], R3 ;  /* 0x01326003020075a7 */ /* 0x000ea4000802017f */
[----:B--2---:R-:W-:Y:S05]  /*14060*/  @!P1 BRA `(.L_x_512) ;  /* 0x0000001800ec9947 */ /* 0x004fea0003800000 */
.L_x_606:
[----:B------:R-:W-:Y:S05]  /*14070*/  @!P0 BRA `(.L_x_513) ;  /* 0x0000000000048947 */ /* 0x000fea0003800000 */
[----:B------:R-:W-:Y:S01]  /*14080*/  BPT.TRAP 0x1 ;  /* 0x000000040000795c */ /* 0x000fe20000300000 */
.L_x_513:
[----:B------:R-:W-:-:S04]  /*14090*/  IMAD R5, R5, 0x8, R8 ;  /* 0x0000000805057824 */ /* 0x000fc800078e0208 */
[----:B------:R-:W3:Y:S02]  /*140a0*/  SYNCS.PHASECHK.TRANS64.TRYWAIT P1, [R5+URZ+0x13260], R0 ;  /* 0x01326000050075a7 */ /* 0x000ee4000802017f */
[----:B---3--:R-:W-:Y:S05]  /*140b0*/  @!P1 BRA `(.L_x_514) ;  /* 0x0000001800ec9947 */ /* 0x008fea0003800000 */
.L_x_607:
[----:B------:R-:W-:Y:S05]  /*140c0*/  @!P0 BRA `(.L_x_515) ;  /* 0x0000000000048947 */ /* 0x000fea0003800000 */
[----:B------:R-:W-:Y:S01]  /*140d0*/  BPT.TRAP 0x1 ;  /* 0x000000040000795c */ /* 0x000fe20000300000 */
.L_x_515:
[----:B------:R-:W4:Y:S02]  /*140e0*/  SYNCS.PHASECHK.TRANS64.TRYWAIT P0, [R2+URZ+0x13280], R3 ;  /* 0x01328003020075a7 */ /* 0x000f24000800017f */
[----:B----4-:R-:W-:Y:S05]  /*140f0*/  @!P0 BRA `(.L_x_516) ;  /* 0x0000001800f08947 */ /* 0x010fea0003800000 */
.L_x_517:
[----:B------:R0:W0:Y:S02]  /*14100*/  SYNCS.PHASECHK.TRANS64.TRYWAIT P0, [R5+URZ+0x13280], R0 ;  /* 0x01328000050075a7 */ /* 0x000024000800017f */
[----:B0-----:R-:W-:Y:S05]  /*14110*/  @!P0 NANOSLEEP.SYNCS 0x989680 ;  /* 0x009896800000895d */ /* 0x001fea0003900000 */
[----:B------:R-:W0:Y:S02]  /*14120*/  @!P0 SYNCS.PHASECHK.TRANS64 P0, [R5+URZ+0x13280], R0 ;  /* 0x01328000050085a7 */ /* 0x000e24000800007f */
[----:B0-----:R-:W-:Y:S05]  /*14130*/  @!P0 BRA `(.L_x_517) ;  /* 0xfffffffc00f08947 */ /* 0x001fea000383ffff */
.L_x_285:
[----:B------:R-:W-:Y:S05]  /*14140*/  BSYNC B8 ;  /* 0x0000000000087941 */ /* 0x000fea0003800000 */
.L_x_282:
[----:B------:R-:W-:Y:S05]  /*14150*/  EXIT ;  /* 0x000000000000794d */ /* 0x000fea0003800000 */
.L_x_301:
[----:B-1----:R1:W2:Y:S02]  /*14160*/  SYNCS.PHASECHK.TRANS64.TRYWAIT P5, [R78+URZ+0x13290], R79 ;  /* 0x0132904f4e0075a7 */ /* 0x0022a400080a017f */
[----:B--2---:R-:W-:Y:S05]  /*14170*/  @!P5 NANOSLEEP.SYNCS 0x989680 ;  /* 0x009896800000d95d */ /* 0x004fea0003900000 */
[----:B------:R-:W2:Y:S02]  /*14180*/  @!P5 SYNCS.PHASECHK.TRANS64 P5, [R78+URZ+0x13290], R79 ;  /* 0x0132904f4e00d5a7 */ /* 0x000ea400080a007f */
[----:B--2---:R-:W-:Y:S05]  /*14190*/  @!P5 BRA `(.L_x_301) ;  /* 0xfffffffc00f0d947 */ /* 0x004fea000383ffff */
[----:B------:R-:W-:Y:S05]  /*141a0*/  BRA `(.L_x_518) ;  /* 0xfffffee400007947 */ /* 0x000fea000383ffff */
.L_x_311:
[----:B-1----:R1:W2:Y:S02]  /*141b0*/  SYNCS.PHASECHK.TRANS64.TRYWAIT P5, [R78+URZ+0x13290], R79 ;  /* 0x0132904f4e0075a7 */ /* 0x0022a400080a017f */
[----:B--2---:R-:W-:Y:S05]  /*141c0*/  @!P5 NANOSLEEP.SYNCS 0x989680 ;  /* 0x009896800000d95d */ /* 0x004fea0003900000 */
[----:B------:R-:W2:Y:S02]  /*141d0*/  @!P5 SYNCS.PHASECHK.TRANS64 P5, [R78+URZ+0x13290], R79 ;  /* 0x0132904f4e00d5a7 */ /* 0x000ea400080a007f */
[----:B--2---:R-:W-:Y:S05]  /*141e0*/  @!P5 BRA `(.L_x_311) ;  /* 0xfffffffc00f0d947 */ /* 0x004fea000383ffff */
[----:B------:R-:W-:Y:S05]  /*141f0*/  BRA `(.L_x_519) ;  /* 0xfffffef400107947 */ /* 0x000fea000383ffff */
.L_x_316:
[----:B0-----:R0:W1:Y:S02]  /*14200*/  SYNCS.PHASECHK.TRANS64.TRYWAIT P1, [R78+URZ+0x13290], R79 ;  /* 0x0132904f4e0075a7 */ /* 0x001064000802017f */
[----:B-1----:R-:W-:Y:S05]  /*14210*/  @!P1 NANOSLEEP.SYNCS 0x989680 ;  /* 0x009896800000995d */ /* 0x002fea0003900000 */
[----:B------:R-:W1:Y:S02]  /*14220*/  @!P1 SYNCS.PHASECHK.TRANS64 P1, [R78+URZ+0x13290], R79 ;  /* 0x0132904f4e0095a7 */ /* 0x000e64000802007f */
[----:B-1----:R-:W-:Y:S05]  /*14230*/  @!P1 BRA `(.L_x_316) ;  /* 0xfffffffc00f09947 */ /* 0x002fea000383ffff */
[----:B------:R-:W-:Y:S05]  /*14240*/  BRA `(.L_x_520) ;  /* 0xffffff0400187947 */ /* 0x000fea000383ffff */
.L_x_320:
[----:B-1----:R1:W2:Y:S02]  /*14250*/  SYNCS.PHASECHK.TRANS64.TRYWAIT P0, [R78+URZ+0x132b0], R79 ;  /* 0x0132b04f4e0075a7 */ /* 0x0022a4000800017f */
[----:B--2---:R-:W-:Y:S05]  /*14260*/  @!P0 NANOSLEEP.SYNCS 0x989680 ;  /* 0x009896800000895d */ /* 0x004fea0003900000 */
[----:B------:R-:W2:Y:S02]  /*14270*/  @!P0 SYNCS.PHASECHK.TRANS64 P0, [R78+URZ+0x132b0], R79 ;  /* 0x0132b04f4e0085a7 */ /* 0x000ea4000800007f */
[----:B--2---:R-:W-:Y:S05]  /*14280*/  @!P0 BRA `(.L_x_320) ;  /* 0xfffffffc00f08947 */ /* 0x004fea000383ffff */
[----:B------:R-:W-:Y:S05]  /*14290*/  BRA `(.L_x_521) ;  /* 0xffffff0400787947 */ /* 0x000fea000383ffff */
.L_x_340:
[----:B------:R-:W-:Y:S01]  /*142a0*/  BSSY B1, `(.L_x_522) ;  /* 0x0000008000017945 */ /* 0x000fe20003800000 */
[----:B------:R-:W-:Y:S01]  /*142b0*/  MOV R13, R32 ;  /* 0x00000020000d7202 */ /* 0x000fe20000000f00 */
[----:B------:R-:W-:Y:S02]  /*142c0*/  IMAD.MOV.U32 R12, RZ, RZ, RZ ;  /* 0x000000ffff0c7224 */ /* 0x000fe400078e00ff */
[----:B------:R-:W-:Y:S02]  /*142d0*/  IMAD.MOV.U32 R11, RZ, RZ, 0x1e1f ;  /* 0x00001e1fff0b7424 */ /* 0x000fe400078e00ff */
[----:B------:R-:W-:-:S07]  /*142e0*/  IMAD.MOV.U32 R15, RZ, RZ, -0x1 ;  /* 0xffffffffff0f7424 */ /* 0x000fce00078e00ff */
[----:B0----5:R-:W-:Y:S05]  /*142f0*/  WARPSYNC.COLLECTIVE R15, `(.L_x_523) ;  /* 0x000000000f087348 */ /* 0x021fea0003c00000 */
[----:B------:R1:W2:Y:S02]  /*14300*/  SHFL.IDX P6, R14, R13, R12, R11 ;  /* 0x0000000c0d0e7389 */ /* 0x0002a400000c000b */
[----:B012--5:R-:W-:Y:S01]  /*14310*/  ENDCOLLECTIVE ;  /* 0x000000000000791b */ /* 0x027fe20003800000 */
.L_x_523:
[----:B------:R-:W-:Y:S05]  /*14320*/  BSYNC B1 ;  /* 0x0000000000017941 */ /* 0x000fea0003800000 */
.L_x_522:
[----:B------:R-:W-:Y:S05]  /*14330*/  BRA `(.L_x_524) ;  /* 0xffffff1400647947 */ /* 0x000fea000383ffff */
.L_x_341:
[----:B------:R-:W-:Y:S01]  /*14340*/  BSSY B1, `(.L_x_525) ;  /* 0x0000008000017945 */ /* 0x000fe20003800000 */
[----:B------:R-:W-:Y:S02]  /*14350*/  IMAD.MOV.U32 R13, RZ, RZ, R28 ;  /* 0x000000ffff0d7224 */ /* 0x000fe400078e001c */
[----:B------:R-:W-:Y:S02]  /*14360*/  IMAD.MOV.U32 R12, RZ, RZ, RZ ;  /* 0x000000ffff0c7224 */ /* 0x000fe400078e00ff */
[----:B------:R-:W-:Y:S02]  /*14370*/  IMAD.MOV.U32 R11, RZ, RZ, 0x1e1f ;  /* 0x00001e1fff0b7424 */ /* 0x000fe400078e00ff */
[----:B------:R-:W-:-:S07]  /*14380*/  IMAD.MOV.U32 R15, RZ, RZ, -0x1 ;  /* 0xffffffffff0f7424 */ /* 0x000fce00078e00ff */
[----:B0----5:R-:W-:Y:S05]  /*14390*/  WARPSYNC.COLLECTIVE R15, `(.L_x_526) ;  /* 0x000000000f087348 */ /* 0x021fea0003c00000 */
[----:B------:R1:W2:Y:S02]  /*143a0*/  SHFL.IDX P6, R14, R13, R12, R11 ;  /* 0x0000000c0d0e7389 */ /* 0x0002a400000c000b */
[----:B012--5:R-:W-:Y:S01]  /*143b0*/  ENDCOLLECTIVE ;  /* 0x000000000000791b */ /* 0x027fe20003800000 */
.L_x_526:
[----:B------:R-:W-:Y:S05]  /*143c0*/  BSYNC B1 ;  /* 0x0000000000017941 */ /* 0x000fea0003800000 */
.L_x_525:
[----:B------:R-:W-:Y:S05]  /*143d0*/  BRA `(.L_x_527) ;  /* 0xffffff1400447947 */ /* 0x000fea000383ffff */
.L_x_342:
        /* <DEDUP_REMOVED lines=8> */
.L_x_529:
[----:B------:R-:W-:Y:S05]  /*14460*/  BSYNC B1 ;  /* 0x0000000000017941 */ /* 0x000fea0003800000 */
.L_x_528:
[----:B------:R-:W-:Y:S05]  /*14470*/  BRA `(.L_x_530) ;  /* 0xffffff1400247947 */ /* 0x000fea000383ffff */
.L_x_343:
        /* <DEDUP_REMOVED lines=8> */
.L_x_532:
[----:B------:R-:W-:Y:S05]  /*14500*/  BSYNC B1 ;  /* 0x0000000000017941 */ /* 0x000fea0003800000 */
.L_x_531:
[----:B------:R-:W-:Y:S05]  /*14510*/  BRA `(.L_x_533) ;  /* 0xffffff1400047947 */ /* 0x000fea000383ffff */
.L_x_345:
[----:B-1----:R1:W2:Y:S02]  /*14520*/  SYNCS.PHASECHK.TRANS64.TRYWAIT P0, [R16+URZ+0x13200], R3 ;  /* 0x01320003100075a7 */ /* 0x0022a4000800017f */
[----:B--2---:R-:W-:Y:S05]  /*14530*/  @!P0 NANOSLEEP.SYNCS 0x989680 ;  /* 0x009896800000895d */ /* 0x004fea0003900000 */
[----:B------:R-:W2:Y:S02]  /*14540*/  @!P0 SYNCS.PHASECHK.TRANS64 P0, [R16+URZ+0x13200], R3 ;  /* 0x01320003100085a7 */ /* 0x000ea4000800007f */
[----:B--2---:R-:W-:Y:S05]  /*14550*/  @!P0 BRA `(.L_x_345) ;  /* 0xfffffffc00f08947 */ /* 0x004fea000383ffff */
[----:B------:R-:W-:Y:S05]  /*14560*/  BRA `(.L_x_534) ;  /* 0xffffff1000fc7947 */ /* 0x000fea000383ffff */
.L_x_349:
[----:B------:R-:W-:Y:S01]  /*14570*/  BSSY B1, `(.L_x_535) ;  /* 0x0000008000017945 */ /* 0x000fe20003800000 */
[----:B------:R-:W-:Y:S02]  /*14580*/  IMAD.MOV.U32 R13, RZ, RZ, R32 ;  /* 0x000000ffff0d7224 */ /* 0x000fe400078e0020 */
[----:B------:R-:W-:Y:S02]  /*14590*/  IMAD.MOV.U32 R12, RZ, RZ, RZ ;  /* 0x000000ffff0c7224 */ /* 0x000fe400078e00ff */
[----:B------:R-:W-:Y:S02]  /*145a0*/  IMAD.MOV.U32 R11, RZ, RZ, 0x1e1f ;  /* 0x00001e1fff0b7424 */ /* 0x000fe400078e00ff */
[----:B------:R-:W-:-:S07]  /*145b0*/  IMAD.MOV.U32 R15, RZ, RZ, -0x1 ;  /* 0xffffffffff0f7424 */ /* 0x000fce00078e00ff */
[----:B-----5:R-:W-:Y:S05]  /*145c0*/  WARPSYNC.COLLECTIVE R15, `(.L_x_536) ;  /* 0x000000000f087348 */ /* 0x020fea0003c00000 */
[----:B------:R0:W1:Y:S02]  /*145d0*/  SHFL.IDX P6, R14, R13, R12, R11 ;  /* 0x0000000c0d0e7389 */ /* 0x00006400000c000b */
[----:B01---5:R-:W-:Y:S01]  /*145e0*/  ENDCOLLECTIVE ;  /* 0x000000000000791b */ /* 0x023fe20003800000 */
.L_x_536:
[----:B------:R-:W-:Y:S05]  /*145f0*/  BSYNC B1 ;  /* 0x0000000000017941 */ /* 0x000fea0003800000 */
.L_x_535:
[----:B------:R-:W-:Y:S05]  /*14600*/  BRA `(.L_x_537) ;  /* 0xffffff2400107947 */ /* 0x000fea000383ffff */
.L_x_350:
        /* <DEDUP_REMOVED lines=8> */
.L_x_539:
[----:B------:R-:W-:Y:S05]  /*14690*/  BSYNC B1 ;  /* 0x0000000000017941 */ /* 0x000fea0003800000 */
.L_x_538:
[----:B------:R-:W-:Y:S05]  /*146a0*/  BRA `(.L_x_540) ;  /* 0xffffff2000f47947 */ /* 0x000fea000383ffff */
.L_x_351:
        /* <DEDUP_REMOVED lines=8> */
.L_x_542:
[----:B------:R-:W-:Y:S05]  /*14730*/  BSYNC B1 ;  /* 0x0000000000017941 */ /* 0x000fea0003800000 */
.L_x_541:
[----:B------:R-:W-:Y:S05]  /*14740*/  BRA `(.L_x_543) ;  /* 0xffffff2000d87947 */ /* 0x000fea000383ffff */
.L_x_352:
        /* <DEDUP_REMOVED lines=8> */
.L_x_545:
[----:B------:R-:W-:Y:S05]  /*147d0*/  BSYNC B1 ;  /* 0x0000000000017941 */ /* 0x000fea0003800000 */
.L_x_544:
[----:B------:R-:W-:Y:S05]  /*147e0*/  BRA `(.L_x_546) ;  /* 0xffffff2000bc7947 */ /* 0x000fea000383ffff */
.L_x_354:
[----:B0-----:R0:W1:Y:S02]  /*147f0*/  SYNCS.PHASECHK.TRANS64.TRYWAIT P1, [R16+URZ+0x13200], R3 ;  /* 0x01320003100075a7 */ /* 0x001064000802017f */
[----:B-1----:R-:W-:Y:S05]  /*14800*/  @!P1 NANOSLEEP.SYNCS 0x989680 ;  /* 0x009896800000995d */ /* 0x002fea0003900000 */
[----:B------:R-:W1:Y:S02]  /*14810*/  @!P1 SYNCS.PHASECHK.TRANS64 P1, [R16+URZ+0x13200], R3 ;  /* 0x01320003100095a7 */ /* 0x000e64000802007f */
[----:B-1----:R-:W-:Y:S05]  /*14820*/  @!P1 BRA `(.L_x_354) ;  /* 0xfffffffc00f09947 */ /* 0x002fea000383ffff */
[----:B------:R-:W-:Y:S05]  /*14830*/  BRA `(.L_x_547) ;  /* 0xffffff2000bc7947 */ /* 0x000fea000383ffff */
.L_x_358:
[----:B-1----:R1:W3:Y:S02]  /*14840*/  SYNCS.PHASECHK.TRANS64.TRYWAIT P1, [R3+URZ+0x13230], R6 ;  /* 0x01323006030075a7 */ /* 0x0022e4000802017f */
[----:B---3--:R-:W-:Y:S05]  /*14850*/  @!P1 NANOSLEEP.SYNCS 0x989680 ;  /* 0x009896800000995d */ /* 0x008fea0003900000 */
[----:B------:R-:W3:Y:S02]  /*14860*/  @!P1 SYNCS.PHASECHK.TRANS64 P1, [R3+URZ+0x13230], R6 ;  /* 0x01323006030095a7 */ /* 0x000ee4000802007f */
[----:B---3--:R-:W-:Y:S05]  /*14870*/  @!P1 BRA `(.L_x_358) ;  /* 0xfffffffc00f09947 */ /* 0x008fea000383ffff */
[----:B------:R-:W-:Y:S05]  /*14880*/  BRA `(.L_x_357) ;  /* 0xffffff3400147947 */ /* 0x000fea000383ffff */
.L_x_365:
[----:B0-----:R0:W2:Y:S02]  /*14890*/  SYNCS.PHASECHK.TRANS64.TRYWAIT P1, [R14+URZ+0x13230], R9 ;  /* 0x013230090e0075a7 */ /* 0x0010a4000802017f */
[----:B--2---:R-:W-:Y:S05]  /*148a0*/  @!P1 NANOSLEEP.SYNCS 0x989680 ;  /* 0x009896800000995d */ /* 0x004fea0003900000 */
[----:B------:R-:W2:Y:S02]  /*148b0*/  @!P1 SYNCS.PHASECHK.TRANS64 P1, [R14+URZ+0x13230], R9 ;  /* 0x013230090e0095a7 */ /* 0x000ea4000802007f */
[----:B--2---:R-:W-:Y:S05]  /*148c0*/  @!P1 BRA `(.L_x_365) ;  /* 0xfffffffc00f09947 */ /* 0x004fea000383ffff */
[----:B------:R-:W-:Y:S05]  /*148d0*/  BRA `(.L_x_364) ;  /* 0xffffff5c00b07947 */ /* 0x000fea000383ffff */
.L_x_370:
[----:B---3--:R3:W4:Y:S02]  /*148e0*/  SYNCS.PHASECHK.TRANS64.TRYWAIT P1, [R15+URZ+0x13250], R0 ;  /* 0x013250000f0075a7 */ /* 0x008724000802017f */
[----:B----4-:R-:W-:Y:S05]  /*148f0*/  @!P1 NANOSLEEP.SYNCS 0x989680 ;  /* 0x009896800000995d */ /* 0x010fea0003900000 */
[----:B------:R-:W4:Y:S02]  /*14900*/  @!P1 SYNCS.PHASECHK.TRANS64 P1, [R15+URZ+0x13250], R0 ;  /* 0x013250000f0095a7 */ /* 0x000f24000802007f */
[----:B----4-:R-:W-:Y:S05]  /*14910*/  @!P1 BRA `(.L_x_370) ;  /* 0xfffffffc00f09947 */ /* 0x010fea000383ffff */
[----:B------:R-:W-:Y:S05]  /*14920*/  BRA `(.L_x_369) ;  /* 0xffffff6400207947 */ /* 0x000fea000383ffff */
.L_x_377:
[----:B--2---:R2:W3:Y:S02]  /*14930*/  SYNCS.PHASECHK.TRANS64.TRYWAIT P1, [R14+URZ+0x13250], R3 ;  /* 0x013250030e0075a7 */ /* 0x0044e4000802017f */
[----:B---3--:R-:W-:Y:S05]  /*14940*/  @!P1 NANOSLEEP.SYNCS 0x989680 ;  /* 0x009896800000995d */ /* 0x008fea0003900000 */
[----:B------:R-:W3:Y:S02]  /*14950*/  @!P1 SYNCS.PHASECHK.TRANS64 P1, [R14+URZ+0x13250], R3 ;  /* 0x013250030e0095a7 */ /* 0x000ee4000802007f */
[----:B---3--:R-:W-:Y:S05]  /*14960*/  @!P1 BRA `(.L_x_377) ;  /* 0xfffffffc00f09947 */ /* 0x008fea000383ffff */
[----:B------:R-:W-:Y:S05]  /*14970*/  BRA `(.L_x_376) ;  /* 0xffffff8000947947 */ /* 0x000fea000383ffff */
.L_x_412:
[----:B------:R-:W0:Y:S01]  /*14980*/  S2R R10, SR_TID.X ;  /* 0x00000000000a7919 */ /* 0x000e220000002100 */
[----:B------:R-:W-:Y:S01]  /*14990*/  BSSY B1, `(.L_x_548) ;  /* 0x000000a000017945 */ /* 0x000fe20003800000 */
[----:B------:R-:W-:Y:S02]  /*149a0*/  IMAD.MOV.U32 R12, RZ, RZ, RZ ;  /* 0x000000ffff0c7224 */ /* 0x000fe400078e00ff */
[----:B------:R-:W-:Y:S02]  /*149b0*/  IMAD.MOV.U32 R11, RZ, RZ, 0x1f ;  /* 0x0000001fff0b7424 */ /* 0x000fe400078e00ff */
[----:B------:R-:W-:Y:S01]  /*149c0*/  IMAD.MOV.U32 R15, RZ, RZ, -0x1 ;  /* 0xffffffffff0f7424 */ /* 0x000fe200078e00ff */
[----:B0-----:R-:W-:-:S04]  /*149d0*/  SHF.R.U32.HI R8, RZ, 0x5, R10 ;  /* 0x00000005ff087819 */ /* 0x001fc8000001160a */
[----:B------:R-:W-:-:S05]  /*149e0*/  LOP3.LUT R8, R8, 0x3, RZ, 0xc0, !PT ;  /* 0x0000000308087812 */ /* 0x000fca00078ec0ff */
[----:B------:R-:W-:-:S07]  /*149f0*/  IMAD.MOV.U32 R13, RZ, RZ, R8 ;  /* 0x000000ffff0d7224 */ /* 0x000fce00078e0008 */
[----:B------:R-:W-:Y:S05]  /*14a00*/  WARPSYNC.COLLECTIVE R15, `(.L_x_549) ;  /* 0x000000000f087348 */ /* 0x000fea0003c00000 */
[----:B------:R0:W1:Y:S02]  /*14a10*/  SHFL.IDX P6, R14, R13, R12, R11 ;  /* 0x0000000c0d0e7389 */ /* 0x00006400000c000b */
[----:B01----:R-:W-:Y:S01]  /*14a20*/  ENDCOLLECTIVE ;  /* 0x000000000000791b */ /* 0x003fe20003800000 */
.L_x_549:
[----:B------:R-:W-:Y:S05]  /*14a30*/  BSYNC B1 ;  /* 0x0000000000017941 */ /* 0x000fea0003800000 */
.L_x_548:
[----:B------:R-:W-:Y:S05]  /*14a40*/  BRA `(.L_x_550) ;  /* 0xffffffb800307947 */ /* 0x000fea000383ffff */
.L_x_414:
[----:B------:R-:W-:Y:S01]  /*14a50*/  BSSY B1, `(.L_x_551) ;  /* 0x0000006000017945 */ /* 0x000fe20003800000 */
[----:B------:R-:W-:-:S07]  /*14a60*/  IMAD.MOV.U32 R15, RZ, RZ, -0x1 ;  /* 0xffffffffff0f7424 */ /* 0x000fce00078e00ff */
[----:B0-----:R-:W-:Y:S05]  /*14a70*/  WARPSYNC.COLLECTIVE R15, `(.L_x_552) ;  /* 0x000000000f0c7348 */ /* 0x001fea0003c00000 */
[----:B------:R-:W-:Y:S02]  /*14a80*/  ELECT P6, UR62, PT ;  /* 0x00000000003e782f */ /* 0x000fe400038c0000 */
[----:B------:R-:W-:Y:S01]  /*14a90*/  MOV R14, UR62 ;  /* 0x0000003e000e7c02 */ /* 0x000fe20008000f00 */
[----:B0-----:R-:W-:Y:S10]  /*14aa0*/  ENDCOLLECTIVE ;  /* 0x000000000000791b */ /* 0x001ff40003800000 */
.L_x_552:
[----:B------:R-:W-:Y:S05]  /*14ab0*/  BSYNC B1 ;  /* 0x0000000000017941 */ /* 0x000fea0003800000 */
.L_x_551:
[----:B------:R-:W-:Y:S05]  /*14ac0*/  BRA `(.L_x_413) ;  /* 0xffffffb800287947 */ /* 0x000fea000383ffff */
.L_x_416:
[----:B0-----:R0:W1:Y:S02]  /*14ad0*/  SYNCS.PHASECHK.TRANS64.TRYWAIT P0, [R6+URZ+0x13220], R7 ;  /* 0x01322007060075a7 */ /* 0x001064000800017f */
[----:B-1----:R-:W-:Y:S05]  /*14ae0*/  @!P0 NANOSLEEP.SYNCS 0x989680 ;  /* 0x009896800000895d */ /* 0x002fea0003900000 */
[----:B------:R-:W1:Y:S02]  /*14af0*/  @!P0 SYNCS.PHASECHK.TRANS64 P0, [R6+URZ+0x13220], R7 ;  /* 0x01322007060085a7 */ /* 0x000e64000800007f */
[----:B-1----:R-:W-:Y:S05]  /*14b00*/  @!P0 BRA `(.L_x_416) ;  /* 0xfffffffc00f08947 */ /* 0x002fea000383ffff */
[----:B------:R-:W-:Y:S05]  /*14b10*/  BRA `(.L_x_553) ;  /* 0xffffffb800447947 */ /* 0x000fea000383ffff */
.L_x_420:
[----:B0-----:R0:W1:Y:S02]  /*14b20*/  SYNCS.PHASECHK.TRANS64.TRYWAIT P0, [R7+URZ+0x132a0], R8 ;  /* 0x0132a008070075a7 */ /* 0x001064000800017f */
[----:B-1----:R-:W-:Y:S05]  /*14b30*/  @!P0 NANOSLEEP.SYNCS 0x989680 ;  /* 0x009896800000895d */ /* 0x002fea0003900000 */
[----:B------:R-:W1:Y:S02]  /*14b40*/  @!P0 SYNCS.PHASECHK.TRANS64 P0, [R7+URZ+0x132a0], R8 ;  /* 0x0132a008070085a7 */ /* 0x000e64000800007f */
[----:B-1----:R-:W-:Y:S05]  /*14b50*/  @!P0 BRA `(.L_x_420) ;  /* 0xfffffffc00f08947 */ /* 0x002fea000383ffff */
[----:B------:R-:W-:Y:S05]  /*14b60*/  BRA `(.L_x_554) ;  /* 0xffffffb8005c7947 */ /* 0x000fea000383ffff */
.L_x_425:
[----:B-1----:R1:W2:Y:S02]  /*14b70*/  SYNCS.PHASECHK.TRANS64.TRYWAIT P0, [R7+URZ+0x132c0], R8 ;  /* 0x0132c008070075a7 */ /* 0x0022a4000800017f */
[----:B--2---:R-:W-:Y:S05]  /*14b80*/  @!P0 NANOSLEEP.SYNCS 0x989680 ;  /* 0x009896800000895d */ /* 0x004fea0003900000 */
[----:B------:R-:W2:Y:S02]  /*14b90*/  @!P0 SYNCS.PHASECHK.TRANS64 P0, [R7+URZ+0x132c0], R8 ;  /* 0x0132c008070085a7 */ /* 0x000ea4000800007f */
[----:B--2---:R-:W-:Y:S05]  /*14ba0*/  @!P0 BRA `(.L_x_425) ;  /* 0xfffffffc00f08947 */ /* 0x004fea000383ffff */
[----:B------:R-:W-:Y:S05]  /*14bb0*/  BRA `(.L_x_555) ;  /* 0xffffffb800d87947 */ /* 0x000fea000383ffff */
.L_x_432:
[----:B0-----:R0:W1:Y:S02]  /*14bc0*/  SYNCS.PHASECHK.TRANS64.TRYWAIT P1, [R7+URZ+0x132a0], R8 ;  /* 0x0132a008070075a7 */ /* 0x001064000802017f */
[----:B-1----:R-:W-:Y:S05]  /*14bd0*/  @!P1 NANOSLEEP.SYNCS 0x989680 ;  /* 0x009896800000995d */ /* 0x002fea0003900000 */
[----:B------:R-:W1:Y:S02]  /*14be0*/  @!P1 SYNCS.PHASECHK.TRANS64 P1, [R7+URZ+0x132a0], R8 ;  /* 0x0132a008070095a7 */ /* 0x000e64000802007f */
[----:B-1----:R-:W-:Y:S05]  /*14bf0*/  @!P1 BRA `(.L_x_432) ;  /* 0xfffffffc00f09947 */ /* 0x002fea000383ffff */
[----:B------:R-:W-:Y:S05]  /*14c00*/  BRA `(.L_x_556) ;  /* 0xffffffbc00947947 */ /* 0x000fea000383ffff */
.L_x_437:
[----:B-1----:R1:W2:Y:S02]  /*14c10*/  SYNCS.PHASECHK.TRANS64.TRYWAIT P1, [R7+URZ+0x132c0], R8 ;  /* 0x0132c008070075a7 */ /* 0x0022a4000802017f */
[----:B--2---:R-:W-:Y:S05]  /*14c20*/  @!P1 NANOSLEEP.SYNCS 0x989680 ;  /* 0x009896800000995d */ /* 0x004fea0003900000 */
[----:B------:R-:W2:Y:S02]  /*14c30*/  @!P1 SYNCS.PHASECHK.TRANS64 P1, [R7+URZ+0x132c0], R8 ;  /* 0x0132c008070095a7 */ /* 0x000ea4000802007f */
[----:B--2---:R-:W-:Y:S05]  /*14c40*/  @!P1 BRA `(.L_x_437) ;  /* 0xfffffffc00f09947 */ /* 0x004fea000383ffff */
[----:B------:R-:W-:Y:S05]  /*14c50*/  BRA `(.L_x_557) ;  /* 0xffffffc0000c7947 */ /* 0x000fea000383ffff */
.L_x_450:
        /* <DEDUP_REMOVED lines=11> */
.L_x_559:
[----:B------:R-:W-:Y:S05]  /*14d10*/  BSYNC B0 ;  /* 0x0000000000007941 */ /* 0x000fea0003800000 */
.L_x_558:
[----:B------:R-:W-:Y:S05]  /*14d20*/  BRA `(.L_x_560) ;  /* 0xffffffcc00107947 */ /* 0x000fea000383ffff */
.L_x_452:
[----:B------:R-:W-:Y:S01]  /*14d30*/  BSSY B0, `(.L_x_561) ;  /* 0x0000006000007945 */ /* 0x000fe20003800000 */
[----:B------:R-:W-:-:S07]  /*14d40*/  IMAD.MOV.U32 R15, RZ, RZ, -0x1 ;  /* 0xffffffffff0f7424 */ /* 0x000fce00078e00ff */
[----:B0-----:R-:W-:Y:S05]  /*14d50*/  WARPSYNC.COLLECTIVE R15, `(.L_x_562) ;  /* 0x000000000f0c7348 */ /* 0x001fea0003c00000 */
[----:B------:R-:W-:Y:S02]  /*14d60*/  ELECT P6, UR62, PT ;  /* 0x00000000003e782f */ /* 0x000fe400038c0000 */
[----:B------:R-:W-:Y:S01]  /*14d70*/  MOV R14, UR62 ;  /* 0x0000003e000e7c02 */ /* 0x000fe20008000f00 */
[----:B0-----:R-:W-:Y:S10]  /*14d80*/  ENDCOLLECTIVE ;  /* 0x000000000000791b */ /* 0x001ff40003800000 */
.L_x_562:
[----:B------:R-:W-:Y:S05]  /*14d90*/  BSYNC B0 ;  /* 0x0000000000007941 */ /* 0x000fea0003800000 */
.L_x_561:
[----:B------:R-:W-:Y:S05]  /*14da0*/  BRA `(.L_x_563) ;  /* 0xffffffcc00087947 */ /* 0x000fea000383ffff */
.L_x_455:
[----:B0-----:R0:W1:Y:S02]  /*14db0*/  SYNCS.PHASECHK.TRANS64.TRYWAIT P2, [R4+URZ+0x13280], R3 ;  /* 0x01328003040075a7 */ /* 0x001064000804017f */
[----:B-1----:R-:W-:Y:S05]  /*14dc0*/  @!P2 NANOSLEEP.SYNCS 0x989680 ;  /* 0x009896800000a95d */ /* 0x002fea0003900000 */
[----:B------:R-:W1:Y:S02]  /*14dd0*/  @!P2 SYNCS.PHASECHK.TRANS64 P2, [R4+URZ+0x13280], R3 ;  /* 0x013280030400a5a7 */ /* 0x000e64000804007f */
[----:B-1----:R-:W-:Y:S05]  /*14de0*/  @!P2 BRA `(.L_x_455) ;  /* 0xfffffffc00f0a947 */ /* 0x002fea000383ffff */
[----:B------:R-:W-:Y:S05]  /*14df0*/  BRA `(.L_x_564) ;  /* 0xffffffcc00787947 */ /* 0x000fea000383ffff */
.L_x_457:
[----:B-1----:R1:W2:Y:S02]  /*14e00*/  SYNCS.PHASECHK.TRANS64.TRYWAIT P2, [R4+URZ+0x13240], R3 ;  /* 0x01324003040075a7 */ /* 0x0022a4000804017f */
[----:B--2---:R-:W-:Y:S05]  /*14e10*/  @!P2 NANOSLEEP.SYNCS 0x989680 ;  /* 0x009896800000a95d */ /* 0x004fea0003900000 */
[----:B------:R-:W2:Y:S02]  /*14e20*/  @!P2 SYNCS.PHASECHK.TRANS64 P2, [R4+URZ+0x13240], R3 ;  /* 0x013240030400a5a7 */ /* 0x000ea4000804007f */
[----:B--2---:R-:W-:Y:S05]  /*14e30*/  @!P2 BRA `(.L_x_457) ;  /* 0xfffffffc00f0a947 */ /* 0x004fea000383ffff */
[----:B------:R-:W-:Y:S05]  /*14e40*/  BRA `(.L_x_565) ;  /* 0xffffffcc00d47947 */ /* 0x000fea000383ffff */
.L_x_460:
[----:B0-----:R-:W0:Y:S01]  /*14e50*/  S2R R5, SR_CgaCtaId ;  /* 0x0000000000057919 */ /* 0x001e220000008800 */
[----:B------:R-:W-:-:S04]  /*14e60*/  MOV R4, 0x400 ;  /* 0x0000040000047802 */ /* 0x000fc80000000f00 */
[----:B0-----:R-:W-:-:S04]  /*14e70*/  LEA R4, R5, R4, 0x18 ;  /* 0x0000000405047211 */ /* 0x001fc800078ec0ff */
[----:B------:R0:W1:Y:S03]  /*14e80*/  SYNCS.PHASECHK.TRANS64.TRYWAIT P0, [R4+URZ+0x13220], R3 ;  /* 0x01322003040075a7 */ /* 0x000066000800017f */
[----:B-1----:R-:W-:Y:S05]  /*14e90*/  @!P0 NANOSLEEP.SYNCS 0x989680 ;  /* 0x009896800000895d */ /* 0x002fea0003900000 */
[----:B------:R-:W1:Y:S02]  /*14ea0*/  @!P0 SYNCS.PHASECHK.TRANS64 P0, [R4+URZ+0x13220], R3 ;  /* 0x01322003040085a7 */ /* 0x000e64000800007f */
[----:B-1----:R-:W-:Y:S05]  /*14eb0*/  @!P0 BRA `(.L_x_460) ;  /* 0xfffffffc00e48947 */ /* 0x002fea000383ffff */
[----:B------:R-:W-:Y:S05]  /*14ec0*/  BRA `(.L_x_566) ;  /* 0xffffffd0009c7947 */ /* 0x000fea000383ffff */
.L_x_466:
[----:B0-----:R0:W1:Y:S02]  /*14ed0*/  SYNCS.PHASECHK.TRANS64.TRYWAIT P0, [R7+URZ+0x13280], R4 ;  /* 0x01328004070075a7 */ /* 0x001064000800017f */
[----:B-1----:R-:W-:Y:S05]  /*14ee0*/  @!P0 NANOSLEEP.SYNCS 0x989680 ;  /* 0x009896800000895d */ /* 0x002fea0003900000 */
[----:B------:R-:W1:Y:S02]  /*14ef0*/  @!P0 SYNCS.PHASECHK.TRANS64 P0, [R7+URZ+0x13280], R4 ;  /* 0x01328004070085a7 */ /* 0x000e64000800007f */
[----:B-1----:R-:W-:Y:S05]  /*14f00*/  @!P0 BRA `(.L_x_466) ;  /* 0xfffffffc00f08947 */ /* 0x002fea000383ffff */
[----:B------:R-:W-:Y:S05]  /*14f10*/  BRA `(.L_x_567) ;  /* 0xffffffd400487947 */ /* 0x000fea000383ffff */
.L_x_471:
[----:B-1----:R1:W2:Y:S02]  /*14f20*/  SYNCS.PHASECHK.TRANS64.TRYWAIT P0, [R7+URZ+0x13240], R4 ;  /* 0x01324004070075a7 */ /* 0x0022a4000800017f */
[----:B--2---:R-:W-:Y:S05]  /*14f30*/  @!P0 NANOSLEEP.SYNCS 0x989680 ;  /* 0x009896800000895d */ /* 0x004fea0003900000 */
[----:B------:R-:W2:Y:S02]  /*14f40*/  @!P0 SYNCS.PHASECHK.TRANS64 P0, [R7+URZ+0x13240], R4 ;  /* 0x01324004070085a7 */ /* 0x000ea4000800007f */
[----:B--2---:R-:W-:Y:S05]  /*14f50*/  @!P0 BRA `(.L_x_471) ;  /* 0xfffffffc00f08947 */ /* 0x004fea000383ffff */
[----:B------:R-:W-:Y:S05]  /*14f60*/  BRA `(.L_x_568) ;  /* 0xffffffd400cc7947 */ /* 0x000fea000383ffff */
.L_x_477:
[----:B0-----:R0:W1:Y:S02]  /*14f70*/  SYNCS.PHASECHK.TRANS64.TRYWAIT P2, [R13+URZ+0x13270], R4 ;  /* 0x013270040d0075a7 */ /* 0x001064000804017f */
[----:B-1----:R-:W-:Y:S05]  /*14f80*/  @!P2 NANOSLEEP.SYNCS 0x989680 ;  /* 0x009896800000a95d */ /* 0x002fea0003900000 */
[----:B------:R-:W1:Y:S02]  /*14f90*/  @!P2 SYNCS.PHASECHK.TRANS64 P2, [R13+URZ+0x13270], R4 ;  /* 0x013270040d00a5a7 */ /* 0x000e64000804007f */
[----:B-1----:R-:W-:Y:S05]  /*14fa0*/  @!P2 BRA `(.L_x_477) ;  /* 0xfffffffc00f0a947 */ /* 0x002fea000383ffff */
[----:B------:R-:W-:Y:S05]  /*14fb0*/  BRA `(.L_x_569) ;  /* 0xffffffd800747947 */ /* 0x000fea000383ffff */
.L_x_479:
[----:B0-----:R0:W1:Y:S02]  /*14fc0*/  SYNCS.PHASECHK.TRANS64.TRYWAIT P2, [R13+URZ+0x13260], R4 ;  /* 0x013260040d0075a7 */ /* 0x001064000804017f */
[----:B-1----:R-:W-:Y:S05]  /*14fd0*/  @!P2 NANOSLEEP.SYNCS 0x989680 ;  /* 0x009896800000a95d */ /* 0x002fea0003900000 */
[----:B------:R-:W1:Y:S02]  /*14fe0*/  @!P2 SYNCS.PHASECHK.TRANS64 P2, [R13+URZ+0x13260], R4 ;  /* 0x013260040d00a5a7 */ /* 0x000e64000804007f */
[----:B-1----:R-:W-:Y:S05]  /*14ff0*/  @!P2 BRA `(.L_x_479) ;  /* 0xfffffffc00f0a947 */ /* 0x002fea000383ffff */
[----:B------:R-:W-:Y:S05]  /*15000*/  BRA `(.L_x_570) ;  /* 0xffffffd8007c7947 */ /* 0x000fea000383ffff */
.L_x_486:
[----:B0-----:R0:W2:Y:S02]  /*15010*/  SYNCS.PHASECHK.TRANS64.TRYWAIT P0, [R2+URZ+0x13270], R3 ;  /* 0x01327003020075a7 */ /* 0x0010a4000800017f */
[----:B--2---:R-:W-:Y:S05]  /*15020*/  @!P0 NANOSLEEP.SYNCS 0x989680 ;  /* 0x009896800000895d */ /* 0x004fea0003900000 */
[----:B------:R-:W2:Y:S02]  /*15030*/  @!P0 SYNCS.PHASECHK.TRANS64 P0, [R2+URZ+0x13270], R3 ;  /* 0x01327003020085a7 */ /* 0x000ea4000800007f */
[----:B--2---:R-:W-:Y:S05]  /*15040*/  @!P0 BRA `(.L_x_486) ;  /* 0xfffffffc00f08947 */ /* 0x004fea000383ffff */
[----:B------:R-:W-:Y:S05]  /*15050*/  BRA `(.L_x_571) ;  /* 0xffffffdc00c47947 */ /* 0x000fea000383ffff */
.L_x_488:
[----:B0-----:R0:W2:Y:S02]  /*15060*/  SYNCS.PHASECHK.TRANS64.TRYWAIT P0, [R2+URZ+0x13260], R3 ;  /* 0x01326003020075a7 */ /* 0x0010a4000800017f */
[----:B--2---:R-:W-:Y:S05]  /*15070*/  @!P0 NANOSLEEP.SYNCS 0x989680 ;  /* 0x009896800000895d */ /* 0x004fea0003900000 */
[----:B------:R-:W2:Y:S02]  /*15080*/  @!P0 SYNCS.PHASECHK.TRANS64 P0, [R2+URZ+0x13260], R3 ;  /* 0x01326003020085a7 */ /* 0x000ea4000800007f */
[----:B--2---:R-:W-:Y:S05]  /*15090*/  @!P0 BRA `(.L_x_488) ;  /* 0xfffffffc00f08947 */ /* 0x004fea000383ffff */
[----:B------:R-:W-:Y:S05]  /*150a0*/  BRA `(.L_x_572) ;  /* 0xffffffdc00d47947 */ /* 0x000fea000383ffff */
.L_x_492:
[----:B------:R-:W-:Y:S01]  /*150b0*/  BSSY B0, `(.L_x_573) ;  /* 0x0000008000007945 */ /* 0x000fe20003800000 */
[----:B------:R-:W-:Y:S02]  /*150c0*/  IMAD.MOV.U32 R13, RZ, RZ, R16 ;  /* 0x000000ffff0d7224 */ /* 0x000fe400078e0010 */
[----:B------:R-:W-:Y:S02]  /*150d0*/  IMAD.MOV.U32 R12, RZ, RZ, RZ ;  /* 0x000000ffff0c7224 */ /* 0x000fe400078e00ff */
[----:B------:R-:W-:Y:S02]  /*150e0*/  IMAD.MOV.U32 R11, RZ, RZ, 0x1f ;  /* 0x0000001fff0b7424 */ /* 0x000fe400078e00ff */
[----:B------:R-:W-:-:S07]  /*150f0*/  IMAD.MOV.U32 R15, RZ, RZ, -0x1 ;  /* 0xffffffffff0f7424 */ /* 0x000fce00078e00ff */
[----:B------:R-:W-:Y:S05]  /*15100*/  WARPSYNC.COLLECTIVE R15, `(.L_x_574) ;  /* 0x000000000f087348 */ /* 0x000fea0003c00000 */
[----:B------:R0:W1:Y:S02]  /*15110*/  SHFL.IDX P6, R14, R13, R12, R11 ;  /* 0x0000000c0d0e7389 */ /* 0x00006400000c000b */
[----:B01----:R-:W-:Y:S01]  /*15120*/  ENDCOLLECTIVE ;  /* 0x000000000000791b */ /* 0x003fe20003800000 */
.L_x_574:
[----:B------:R-:W-:Y:S05]  /*15130*/  BSYNC B0 ;  /* 0x0000000000007941 */ /* 0x000fea0003800000 */
.L_x_573:
[----:B------:R-:W-:Y:S02]  /*15140*/  IMAD.MOV.U32 R13, RZ, RZ, R16 ;  /* 0x000000ffff0d7224 */ /* 0x000fe400078e0010 */
[----:B------:R-:W-:Y:S02]  /*15150*/  IMAD.MOV.U32 R12, RZ, RZ, 0x1 ;  /* 0x00000001ff0c7424 */ /* 0x000fe400078e00ff */
[----:B------:R-:W-:Y:S02]  /*15160*/  IMAD.MOV.U32 R11, RZ, RZ, 0x1f ;  /* 0x0000001fff0b7424 */ /* 0x000fe400078e00ff */
[----:B------:R-:W-:Y:S02]  /*15170*/  IMAD.MOV.U32 R15, RZ, RZ, -0x1 ;  /* 0xffffffffff0f7424 */ /* 0x000fe400078e00ff */
[----:B------:R-:W-:Y:S02]  /*15180*/  IMAD.IADD R7, R19, 0x1, R8 ;  /* 0x0000000113077824 */ /* 0x000fe400078e0208 */
[----:B------:R-:W-:-:S07]  /*15190*/  IMAD.MOV.U32 R5, RZ, RZ, R14 ;  /* 0x000000ffff057224 */ /* 0x000fce00078e000e */
[----:B------:R-:W-:Y:S05]  /*151a0*/  WARPSYNC.COLLECTIVE R15, `(.L_x_575) ;  /* 0x000000000f087348 */ /* 0x000fea0003c00000 */
[----:B------:R0:W1:Y:S02]  /*151b0*/  SHFL.IDX P6, R14, R13, R12, R11 ;  /* 0x0000000c0d0e7389 */ /* 0x00006400000c000b */
[----:B01----:R-:W-:Y:S01]  /*151c0*/  ENDCOLLECTIVE ;  /* 0x000000000000791b */ /* 0x003fe20003800000 */
.L_x_575:
[----:B------:R-:W-:Y:S02]  /*151d0*/  ULDC UR4, c[0x0][0xc14] ;  /* 0x0003050000047ab9 */ /* 0x000fe40000000800 */
[----:B------:R-:W-:-:S13]  /*151e0*/  ISETP.GE.OR P1, PT, R7, UR4, !P0 ;  /* 0x0000000407007c0c */ /* 0x000fda000c726670 */
[----:B------:R-:W0:Y:S01]  /*151f0*/  @!P1 LDC.64 R2, c[0x0][0xc58] ;  /* 0x00031600ff029b82 */ /* 0x000e220000000a00 */
[----:B------:R-:W-:Y:S02]  /*15200*/  IMAD.MOV.U32 R4, RZ, RZ, RZ ;  /* 0x000000ffff047224 */ /* 0x000fe400078e00ff */
[----:B------:R-:W-:Y:S02]  /*15210*/  IMAD.MOV.U32 R11, RZ, RZ, RZ ;  /* 0x000000ffff0b7224 */ /* 0x000fe400078e00ff */
[----:B------:R-:W-:Y:S02]  /*15220*/  IMAD.MOV.U32 R0, RZ, RZ, R14 ;  /* 0x000000ffff007224 */ /* 0x000fe400078e000e */
[----:B0-----:R-:W-:-:S06]  /*15230*/  @!P1 IMAD.WIDE R2, R7, 0x4, R2 ;  /* 0x0000000407029825 */ /* 0x001fcc00078e0202 */
[----:B------:R-:W2:Y:S01]  /*15240*/  @!P1 LDG.E R2, desc[UR42][R2.64] ;  /* 0x0000002a02029981 */ /* 0x000ea2000c1e1900 */
[C---:B------:R-:W-:Y:S02]  /*15250*/  ISETP.GE.U32.AND P2, PT, R8.reuse, 0x2, PT ;  /* 0x000000020800780c */ /* 0x040fe40003f46070 */
[C---:B------:R-:W-:Y:S02]  /*15260*/  ISETP.GE.U32.AND P3, PT, R8.reuse, 0x4, PT ;  /* 0x000000040800780c */ /* 0x040fe40003f66070 */
[C---:B------:R-:W-:Y:S02]  /*15270*/  ISETP.GE.U32.AND P4, PT, R8.reuse, 0x8, PT ;  /* 0x000000080800780c */ /* 0x040fe40003f86070 */
[C---:B------:R-:W-:Y:S01]  /*15280*/  ISETP.GE.U32.AND P5, PT, R8.reuse, 0x10, PT ;  /* 0x000000100800780c */ /* 0x040fe20003fa6070 */
[----:B--2---:R-:W-:Y:S01]  /*15290*/  @!P1 IMAD.MOV.U32 R4, RZ, RZ, R2 ;  /* 0x000000ffff049224 */ /* 0x004fe200078e0002 */
[----:B------:R-:W-:-:S04]  /*152a0*/  ISETP.NE.AND P1, PT, R8, RZ, PT ;  /* 0x000000ff0800720c */ /* 0x000fc80003f25270 */
[----:B------:R-:W-:-:S09]  /*152b0*/  MOV R13, R4 ;  /* 0x00000004000d7202 */ /* 0x000fd20000000f00 */
[----:B------:R-:W-:Y:S05]  /*152c0*/  WARPSYNC.COLLECTIVE R15, `(.L_x_576) ;  /* 0x000000000f087348 */ /* 0x000fea0003c00000 */
[----:B------:R0:W1:Y:S02]  /*152d0*/  SHFL.UP P6, R14, R13, R12, R11 ;  /* 0x0400000c0d0e7389 */ /* 0x00006400000c000b */
[----:B01----:R-:W-:Y:S01]  /*152e0*/  ENDCOLLECTIVE ;  /* 0x000000000000791b */ /* 0x003fe20003800000 */
.L_x_576:
[----:B------:R-:W-:Y:S01]  /*152f0*/  IMAD.MOV.U32 R12, RZ, RZ, 0x2 ;  /* 0x00000002ff0c7424 */ /* 0x000fe200078e00ff */
[----:B------:R-:W-:-:S05]  /*15300*/  SEL R7, R14, RZ, P1 ;  /* 0x000000ff0e077207 */ /* 0x000fca0000800000 */
[----:B------:R-:W-:-:S04]  /*15310*/  IMAD.IADD R6, R4, 0x1, R7 ;  /* 0x0000000104067824 */ /* 0x000fc800078e0207 */
[----:B------:R-:W-:-:S07]  /*15320*/  IMAD.MOV.U32 R13, RZ, RZ, R6 ;  /* 0x000000ffff0d7224 */ /* 0x000fce00078e0006 */
[----:B------:R-:W-:Y:S05]  /*15330*/  WARPSYNC.COLLECTIVE R15, `(.L_x_577) ;  /* 0x000000000f087348 */ /* 0x000fea0003c00000 */
[----:B------:R0:W1:Y:S02]  /*15340*/  SHFL.UP P6, R14, R13, R12, R11 ;  /* 0x0400000c0d0e7389 */ /* 0x00006400000c000b */
[----:B01----:R-:W-:Y:S01]  /*15350*/  ENDCOLLECTIVE ;  /* 0x000000000000791b */ /* 0x003fe20003800000 */
.L_x_577:
[----:B------:R-:W-:Y:S01]  /*15360*/  IMAD.MOV.U32 R12, RZ, RZ, 0x4 ;  /* 0x00000004ff0c7424 */ /* 0x000fe200078e00ff */
[----:B------:R-:W-:-:S05]  /*15370*/  SEL R7, R14, RZ, P2 ;  /* 0x000000ff0e077207 */ /* 0x000fca0001000000 */
[----:B------:R-:W-:-:S04]  /*15380*/  IMAD.IADD R7, R6, 0x1, R7 ;  /* 0x0000000106077824 */ /* 0x000fc800078e0207 */
[----:B------:R-:W-:-:S07]  /*15390*/  IMAD.MOV.U32 R13, RZ, RZ, R7 ;  /* 0x000000ffff0d7224 */ /* 0x000fce00078e0007 */
[----:B------:R-:W-:Y:S05]  /*153a0*/  WARPSYNC.COLLECTIVE R15, `(.L_x_578) ;  /* 0x000000000f087348 */ /* 0x000fea0003c00000 */
[----:B------:R0:W1:Y:S02]  /*153b0*/  SHFL.UP P6, R14, R13, R12, R11 ;  /* 0x0400000c0d0e7389 */ /* 0x00006400000c000b */
[----:B01----:R-:W-:Y:S01]  /*153c0*/  ENDCOLLECTIVE ;  /* 0x000000000000791b */ /* 0x003fe20003800000 */
.L_x_578:
[----:B------:R-:W-:Y:S01]  /*153d0*/  IMAD.MOV.U32 R12, RZ, RZ, 0x8 ;  /* 0x00000008ff0c7424 */ /* 0x000fe200078e00ff */
[----:B------:R-:W-:-:S05]  /*153e0*/  SEL R2, R14, RZ, P3 ;  /* 0x000000ff0e027207 */ /* 0x000fca0001800000 */
[----:B------:R-:W-:-:S04]  /*153f0*/  IMAD.IADD R2, R7, 0x1, R2 ;  /* 0x0000000107027824 */ /* 0x000fc800078e0202 */
[----:B------:R-:W-:-:S07]  /*15400*/  IMAD.MOV.U32 R13, RZ, RZ, R2 ;  /* 0x000000ffff0d7224 */ /* 0x000fce00078e0002 */
[----:B------:R-:W-:Y:S05]  /*15410*/  WARPSYNC.COLLECTIVE R15, `(.L_x_579) ;  /* 0x000000000f087348 */ /* 0x000fea0003c00000 */
[----:B------:R0:W1:Y:S02]  /*15420*/  SHFL.UP P6, R14, R13, R12, R11 ;  /* 0x0400000c0d0e7389 */ /* 0x00006400000c000b */
[----:B01----:R-:W-:Y:S01]  /*15430*/  ENDCOLLECTIVE ;  /* 0x000000000000791b */ /* 0x003fe20003800000 */
.L_x_579:
[----:B------:R-:W-:Y:S01]  /*15440*/  IMAD.MOV.U32 R12, RZ, RZ, 0x10 ;  /* 0x00000010ff0c7424 */ /* 0x000fe200078e00ff */
[----:B------:R-:W-:-:S05]  /*15450*/  SEL R3, R14, RZ, P4 ;  /* 0x000000ff0e037207 */ /* 0x000fca0002000000 */
[----:B------:R-:W-:-:S04]  /*15460*/  IMAD.IADD R3, R2, 0x1, R3 ;  /* 0x0000000102037824 */ /* 0x000fc800078e0203 */
[----:B------:R-:W-:-:S07]  /*15470*/  IMAD.MOV.U32 R13, RZ, RZ, R3 ;  /* 0x000000ffff0d7224 */ /* 0x000fce00078e0003 */
[----:B------:R-:W-:Y:S05]  /*15480*/  WARPSYNC.COLLECTIVE R15, `(.L_x_580) ;  /* 0x000000000f087348 */ /* 0x000fea0003c00000 */
[----:B------:R0:W1:Y:S02]  /*15490*/  SHFL.UP P6, R14, R13, R12, R11 ;  /* 0x0400000c0d0e7389 */ /* 0x00006400000c000b */
[----:B01----:R-:W-:Y:S01]  /*154a0*/  ENDCOLLECTIVE ;  /* 0x000000000000791b */ /* 0x003fe20003800000 */
.L_x_580:
[----:B------:R-:W-:Y:S02]  /*154b0*/  IMAD.MOV.U32 R12, RZ, RZ, 0x1f ;  /* 0x0000001fff0c7424 */ /* 0x000fe400078e00ff */
[----:B------:R-:W-:Y:S01]  /*154c0*/  IMAD.MOV.U32 R11, RZ, RZ, 0x1f ;  /* 0x0000001fff0b7424 */ /* 0x000fe200078e00ff */
[----:B------:R-:W-:-:S05]  /*154d0*/  SEL R2, R14, RZ, P5 ;  /* 0x000000ff0e027207 */ /* 0x000fca0002800000 */
[----:B------:R-:W-:-:S04]  /*154e0*/  IMAD.IADD R2, R3, 0x1, R2 ;  /* 0x0000000103027824 */ /* 0x000fc800078e0202 */
[----:B------:R-:W-:-:S07]  /*154f0*/  IMAD.MOV.U32 R13, RZ, RZ, R2 ;  /* 0x000000ffff0d7224 */ /* 0x000fce00078e0002 */
[----:B------:R-:W-:Y:S05]  /*15500*/  WARPSYNC.COLLECTIVE R15, `(.L_x_581) ;  /* 0x000000000f087348 */ /* 0x000fea0003c00000 */
[----:B------:R0:W1:Y:S02]  /*15510*/  SHFL.IDX P6, R14, R13, R12, R11 ;  /* 0x0000000c0d0e7389 */ /* 0x00006400000c000b */
[----:B01----:R-:W-:Y:S01]  /*15520*/  ENDCOLLECTIVE ;  /* 0x000000000000791b */ /* 0x003fe20003800000 */
.L_x_581:
[----:B------:R-:W-:Y:S05]  /*15530*/  BRA `(.L_x_582) ;  /* 0xffffffe000487947 */ /* 0x000fea000383ffff */
.L_x_497:
[----:B------:R-:W-:Y:S01]  /*15540*/  BSSY B0, `(.L_x_583) ;  /* 0x0000008000007945 */ /* 0x000fe20003800000 */
[----:B-----5:R-:W-:Y:S02]  /*15550*/  IMAD.MOV.U32 R13, RZ, RZ, R4 ;  /* 0x000000ffff0d7224 */ /* 0x020fe400078e0004 */
[----:B------:R-:W-:Y:S02]  /*15560*/  IMAD.MOV.U32 R12, RZ, RZ, 0x1 ;  /* 0x00000001ff0c7424 */ /* 0x000fe400078e00ff */
[----:B------:R-:W-:Y:S02]  /*15570*/  IMAD.MOV.U32 R11, RZ, RZ, RZ ;  /* 0x000000ffff0b7224 */ /* 0x000fe400078e00ff */
[----:B------:R-:W-:-:S07]  /*15580*/  IMAD.MOV.U32 R15, RZ, RZ, -0x1 ;  /* 0xffffffffff0f7424 */ /* 0x000fce00078e00ff */
[----:B0-----:R-:W-:Y:S05]  /*15590*/  WARPSYNC.COLLECTIVE R15, `(.L_x_584) ;  /* 0x000000000f087348 */ /* 0x001fea0003c00000 */
[----:B------:R1:W2:Y:S02]  /*155a0*/  SHFL.UP P6, R14, R13, R12, R11 ;  /* 0x0400000c0d0e7389 */ /* 0x0002a400000c000b */
[----:B012---:R-:W-:Y:S01]  /*155b0*/  ENDCOLLECTIVE ;  /* 0x000000000000791b */ /* 0x007fe20003800000 */
.L_x_584:
[----:B------:R-:W-:Y:S05]  /*155c0*/  BSYNC B0 ;  /* 0x0000000000007941 */ /* 0x000fea0003800000 */
.L_x_583:
[----:B------:R-:W-:Y:S01]  /*155d0*/  SEL R13, R14, RZ, P1 ;  /* 0x000000ff0e0d7207 */ /* 0x000fe20000800000 */
[----:B------:R-:W-:Y:S02]  /*155e0*/  IMAD.MOV.U32 R12, RZ, RZ, 0x2 ;  /* 0x00000002ff0c7424 */ /* 0x000fe400078e00ff */
[----:B------:R-:W-:Y:S02]  /*155f0*/  IMAD.MOV.U32 R11, RZ, RZ, RZ ;  /* 0x000000ffff0b7224 */ /* 0x000fe400078e00ff */
[----:B------:R-:W-:Y:S02]  /*15600*/  IMAD.IADD R13, R4, 0x1, R13 ;  /* 0x00000001040d7824 */ /* 0x000fe400078e020d */
[----:B------:R-:W-:-:S07]  /*15610*/  IMAD.MOV.U32 R15, RZ, RZ, -0x1 ;  /* 0xffffffffff0f7424 */ /* 0x000fce00078e00ff */
[----:B------:R-:W-:Y:S05]  /*15620*/  WARPSYNC.COLLECTIVE R15, `(.L_x_585) ;  /* 0x000000000f087348 */ /* 0x000fea0003c00000 */
[----:B------:R0:W1:Y:S02]  /*15630*/  SHFL.UP P6, R14, R13, R12, R11 ;  /* 0x0400000c0d0e7389 */ /* 0x00006400000c000b */
[----:B01----:R-:W-:Y:S01]  /*15640*/  ENDCOLLECTIVE ;  /* 0x000000000000791b */ /* 0x003fe20003800000 */
.L_x_585:
[----:B------:R-:W-:Y:S01]  /*15650*/  IMAD.MOV.U32 R12, RZ, RZ, 0x4 ;  /* 0x00000004ff0c7424 */ /* 0x000fe200078e00ff */
[----:B------:R-:W-:-:S05]  /*15660*/  SEL R2, R14, RZ, P2 ;  /* 0x000000ff0e027207 */ /* 0x000fca0001000000 */
[----:B------:R-:W-:-:S04]  /*15670*/  IMAD.IADD R2, R13, 0x1, R2 ;  /* 0x000000010d027824 */ /* 0x000fc800078e0202 */
[----:B------:R-:W-:-:S07]  /*15680*/  IMAD.MOV.U32 R13, RZ, RZ, R2 ;  /* 0x000000ffff0d7224 */ /* 0x000fce00078e0002 */
[----:B------:R-:W-:Y:S05]  /*15690*/  WARPSYNC.COLLECTIVE R15, `(.L_x_586) ;  /* 0x000000000f087348 */ /* 0x000fea0003c00000 */
[----:B------:R0:W1:Y:S02]  /*156a0*/  SHFL.UP P6, R14, R13, R12, R11 ;  /* 0x0400000c0d0e7389 */ /* 0x00006400000c000b */
[----:B01----:R-:W-:Y:S01]  /*156b0*/  ENDCOLLECTIVE ;  /* 0x000000000000791b */ /* 0x003fe20003800000 */
.L_x_586:
[----:B------:R-:W-:Y:S01]  /*156c0*/  IMAD.MOV.U32 R12, RZ, RZ, 0x8 ;  /* 0x00000008ff0c7424 */ /* 0x000fe200078e00ff */
[----:B------:R-:W-:-:S05]  /*156d0*/  SEL R3, R14, RZ, P3 ;  /* 0x000000ff0e037207 */ /* 0x000fca0001800000 */
[----:B------:R-:W-:-:S04]  /*156e0*/  IMAD.IADD R3, R2, 0x1, R3 ;  /* 0x0000000102037824 */ /* 0x000fc800078e0203 */
[----:B------:R-:W-:-:S07]  /*156f0*/  IMAD.MOV.U32 R13, RZ, RZ, R3 ;  /* 0x000000ffff0d7224 */ /* 0x000fce00078e0003 */
[----:B------:R-:W-:Y:S05]  /*15700*/  WARPSYNC.COLLECTIVE R15, `(.L_x_587) ;  /* 0x000000000f087348 */ /* 0x000fea0003c00000 */
[----:B------:R0:W1:Y:S02]  /*15710*/  SHFL.UP P6, R14, R13, R12, R11 ;  /* 0x0400000c0d0e7389 */ /* 0x00006400000c000b */
[----:B01----:R-:W-:Y:S01]  /*15720*/  ENDCOLLECTIVE ;  /* 0x000000000000791b */ /* 0x003fe20003800000 */
.L_x_587:
[----:B------:R-:W-:Y:S01]  /*15730*/  IMAD.MOV.U32 R12, RZ, RZ, 0x10 ;  /* 0x00000010ff0c7424 */ /* 0x000fe200078e00ff */
[----:B------:R-:W-:-:S05]  /*15740*/  SEL R6, R14, RZ, P4 ;  /* 0x000000ff0e067207 */ /* 0x000fca0002000000 */
[----:B------:R-:W-:-:S04]  /*15750*/  IMAD.IADD R6, R3, 0x1, R6 ;  /* 0x0000000103067824 */ /* 0x000fc800078e0206 */
[----:B------:R-:W-:-:S07]  /*15760*/  IMAD.MOV.U32 R13, RZ, RZ, R6 ;  /* 0x000000ffff0d7224 */ /* 0x000fce00078e0006 */
[----:B------:R-:W-:Y:S05]  /*15770*/  WARPSYNC.COLLECTIVE R15, `(.L_x_588) ;  /* 0x000000000f087348 */ /* 0x000fea0003c00000 */
[----:B------:R0:W1:Y:S02]  /*15780*/  SHFL.UP P6, R14, R13, R12, R11 ;  /* 0x0400000c0d0e7389 */ /* 0x00006400000c000b */
[----:B01----:R-:W-:Y:S01]  /*15790*/  ENDCOLLECTIVE ;  /* 0x000000000000791b */ /* 0x003fe20003800000 */
.L_x_588:
        /* <DEDUP_REMOVED lines=8> */
.L_x_589:
[----:B------:R-:W-:Y:S05]  /*15820*/  BRA `(.L_x_590) ;  /* 0xffffffe000287947 */ /* 0x000fea000383ffff */
.L_x_499:
[----:B------:R-:W-:Y:S01]  /*15830*/  BSSY B0, `(.L_x_591) ;  /* 0x0000006000007945 */ /* 0x000fe20003800000 */
[----:B------:R-:W-:Y:S01]  /*15840*/  PLOP3.LUT P6, PT, P6, PT, PT, 0x8, 0x0 ;  /* 0x000000000000781c */ /* 0x000fe200037ce170 */
[----:B------:R-:W-:-:S12]  /*15850*/  IMAD.MOV.U32 R15, RZ, RZ, -0x1 ;  /* 0xffffffffff0f7424 */ /* 0x000fd800078e00ff */
[----:B0-----:R-:W-:Y:S05]  /*15860*/  WARPSYNC.COLLECTIVE R15, `(.L_x_592) ;  /* 0x000000000f087348 */ /* 0x001fea0003c00000 */
[----:B------:R-:W-:Y:S01]  /*15870*/  VOTE.ANY R14, PT, P6 ;  /* 0x00000000000e7806 */ /* 0x000fe200030e0100 */
[----:B0-----:R-:W-:Y:S06]  /*15880*/  ENDCOLLECTIVE ;  /* 0x000000000000791b */ /* 0x001fec0003800000 */
.L_x_592:
[----:B------:R-:W-:Y:S05]  /*15890*/  BSYNC B0 ;  /* 0x0000000000007941 */ /* 0x000fea0003800000 */
.L_x_591:
[----:B------:R-:W-:Y:S02]  /*158a0*/  IMAD.MOV.U32 R3, RZ, RZ, R14 ;  /* 0x000000ffff037224 */ /* 0x000fe400078e000e */
[----:B------:R-:W-:Y:S02]  /*158b0*/  IMAD.MOV.U32 R13, RZ, RZ, R4 ;  /* 0x000000ffff0d7224 */ /* 0x000fe400078e0004 */
[----:B------:R-:W0:Y:S01]  /*158c0*/  POPC R0, R3 ;  /* 0x0000000300007309 */ /* 0x000e220000000000 */
[----:B------:R-:W-:Y:S02]  /*158d0*/  IMAD.MOV.U32 R11, RZ, RZ, 0x1f ;  /* 0x0000001fff0b7424 */ /* 0x000fe400078e00ff */
[----:B------:R-:W-:Y:S02]  /*158e0*/  IMAD.MOV.U32 R15, RZ, RZ, -0x1 ;  /* 0xffffffffff0f7424 */ /* 0x000fe400078e00ff */
[----:B0-----:R-:W-:-:S07]  /*158f0*/  IMAD.MOV.U32 R12, RZ, RZ, R0 ;  /* 0x000000ffff0c7224 */ /* 0x001fce00078e0000 */
[----:B------:R-:W-:Y:S05]  /*15900*/  WARPSYNC.COLLECTIVE R15, `(.L_x_593) ;  /* 0x000000000f087348 */ /* 0x000fea0003c00000 */
[----:B------:R0:W1:Y:S02]  /*15910*/  SHFL.IDX P6, R14, R13, R12, R11 ;  /* 0x0000000c0d0e7389 */ /* 0x00006400000c000b */
[----:B01----:R-:W-:Y:S01]  /*15920*/  ENDCOLLECTIVE ;  /* 0x000000000000791b */ /* 0x003fe20003800000 */
.L_x_593:
[----:B------:R-:W-:Y:S01]  /*15930*/  IMAD.MOV.U32 R4, RZ, RZ, R14 ;  /* 0x000000ffff047224 */ /* 0x000fe200078e000e */
[----:B------:R-:W-:Y:S06]  /*15940*/  BRA `(.L_x_594) ;  /* 0xffffffe000187947 */ /* 0x000fec000383ffff */
.L_x_501:
[----:B------:R-:W-:Y:S01]  /*15950*/  BSSY B0, `(.L_x_595) ;  /* 0x0000007000007945 */ /* 0x000fe20003800000 */
[----:B------:R-:W-:Y:S02]  /*15960*/  IMAD.MOV.U32 R13, RZ, RZ, R2 ;  /* 0x000000ffff0d7224 */ /* 0x000fe400078e0002 */
[----:B------:R-:W-:Y:S02]  /*15970*/  IMAD.MOV.U32 R11, RZ, RZ, 0x1f ;  /* 0x0000001fff0b7424 */ /* 0x000fe400078e00ff */
[----:B------:R-:W-:-:S07]  /*15980*/  IMAD.MOV.U32 R15, RZ, RZ, -0x1 ;  /* 0xffffffffff0f7424 */ /* 0x000fce00078e00ff */
[----:B012---:R-:W-:Y:S05]  /*15990*/  WARPSYNC.COLLECTIVE R15, `(.L_x_596) ;  /* 0x000000000f087348 */ /* 0x007fea0003c00000 */
[----:B------:R3:W4:Y:S02]  /*159a0*/  SHFL.IDX P6, R14, R13, R12, R11 ;  /* 0x0000000c0d0e7389 */ /* 0x00072400000c000b */
[----:B01234-:R-:W-:Y:S01]  /*159b0*/  ENDCOLLECTIVE ;  /* 0x000000000000791b */ /* 0x01ffe20003800000 */
.L_x_596:
[----:B------:R-:W-:Y:S05]  /*159c0*/  BSYNC B0 ;  /* 0x0000000000007941 */ /* 0x000fea0003800000 */
.L_x_595:
[----:B------:R-:W-:Y:S05]  /*159d0*/  BRA `(.L_x_500) ;  /* 0xffffffe000107947 */ /* 0x000fea000383ffff */
.L_x_505:
[----:B0-----:R0:W1:Y:S02]  /*159e0*/  SYNCS.PHASECHK.TRANS64.TRYWAIT P0, [R8+URZ+0x13220], R0 ;  /* 0x01322000080075a7 */ /* 0x001064000800017f */
[----:B-1----:R-:W-:Y:S05]  /*159f0*/  @!P0 NANOSLEEP.SYNCS 0x989680 ;  /* 0x009896800000895d */ /* 0x002fea0003900000 */
[----:B------:R-:W1:Y:S02]  /*15a00*/  @!P0 SYNCS.PHASECHK.TRANS64 P0, [R8+URZ+0x13220], R0 ;  /* 0x01322000080085a7 */ /* 0x000e64000800007f */
[----:B-1----:R-:W-:Y:S05]  /*15a10*/  @!P0 BRA `(.L_x_505) ;  /* 0xfffffffc00f08947 */ /* 0x002fea000383ffff */
[----:B------:R-:W-:Y:S05]  /*15a20*/  BRA `(.L_x_597) ;  /* 0xffffffe000fc7947 */ /* 0x000fea000383ffff */
.L_x_506:
        /* <DEDUP_REMOVED lines=11> */
.L_x_599:
[----:B------:R-:W-:Y:S05]  /*15ae0*/  BSYNC B0 ;  /* 0x0000000000007941 */ /* 0x000fea0003800000 */
.L_x_598:
[----:B------:R-:W-:Y:S05]  /*15af0*/  BRA `(.L_x_600) ;  /* 0xffffffe000e47947 */ /* 0x000fea000383ffff */
.L_x_507:
[----:B------:R-:W-:Y:S01]  /*15b00*/  BSSY B0, `(.L_x_601) ;  /* 0x0000006000007945 */ /* 0x000fe20003800000 */
[----:B------:R-:W-:-:S07]  /*15b10*/  IMAD.MOV.U32 R15, RZ, RZ, -0x1 ;  /* 0xffffffffff0f7424 */ /* 0x000fce00078e00ff */
[----:B0-----:R-:W-:Y:S05]  /*15b20*/  WARPSYNC.COLLECTIVE R15, `(.L_x_602) ;  /* 0x000000000f0c7348 */ /* 0x001fea0003c00000 */
[----:B------:R-:W-:Y:S02]  /*15b30*/  ELECT P6, UR62, PT ;  /* 0x00000000003e782f */ /* 0x000fe400038c0000 */
[----:B------:R-:W-:Y:S01]  /*15b40*/  MOV R14, UR62 ;  /* 0x0000003e000e7c02 */ /* 0x000fe20008000f00 */
[----:B0-----:R-:W-:Y:S10]  /*15b50*/  ENDCOLLECTIVE ;  /* 0x000000000000791b */ /* 0x001ff40003800000 */
.L_x_602:
[----:B------:R-:W-:Y:S05]  /*15b60*/  BSYNC B0 ;  /* 0x0000000000007941 */ /* 0x000fea0003800000 */
.L_x_601:
[----:B------:R-:W-:Y:S05]  /*15b70*/  BRA `(.L_x_603) ;  /* 0xffffffe000d87947 */ /* 0x000fea000383ffff */
.L_x_509:
[----:B0-----:R0:W1:Y:S02]  /*15b80*/  SYNCS.PHASECHK.TRANS64.TRYWAIT P1, [R6+URZ], R3 ;  /* 0x00000003060075a7 */ /* 0x001064000802017f */
[----:B-1----:R-:W-:Y:S05]  /*15b90*/  @!P1 NANOSLEEP.SYNCS 0x989680 ;  /* 0x009896800000995d */ /* 0x002fea0003900000 */
[----:B------:R-:W1:Y:S02]  /*15ba0*/  @!P1 SYNCS.PHASECHK.TRANS64 P1, [R6+URZ], R3 ;  /* 0x00000003060095a7 */ /* 0x000e64000802007f */
[----:B-1----:R-:W-:Y:S05]  /*15bb0*/  @!P1 BRA `(.L_x_509) ;  /* 0xfffffffc00f09947 */ /* 0x002fea000383ffff */
[----:B------:R-:W-:Y:S05]  /*15bc0*/  BRA `(.L_x_604) ;  /* 0xffffffe4000c7947 */ /* 0x000fea000383ffff */
.L_x_510:
[----:B-1----:R1:W2:Y:S02]  /*15bd0*/  SYNCS.PHASECHK.TRANS64.TRYWAIT P1, [R7+URZ], R0 ;  /* 0x00000000070075a7 */ /* 0x0022a4000802017f */
[----:B--2---:R-:W-:Y:S05]  /*15be0*/  @!P1 NANOSLEEP.SYNCS 0x989680 ;  /* 0x009896800000995d */ /* 0x004fea0003900000 */
[----:B------:R-:W2:Y:S02]  /*15bf0*/  @!P1 SYNCS.PHASECHK.TRANS64 P1, [R7+URZ], R0 ;  /* 0x00000000070095a7 */ /* 0x000ea4000802007f */
[----:B--2---:R-:W-:Y:S05]  /*15c00*/  @!P1 BRA `(.L_x_510) ;  /* 0xfffffffc00f09947 */ /* 0x004fea000383ffff */
[----:B------:R-:W-:Y:S05]  /*15c10*/  BRA `(.L_x_605) ;  /* 0xffffffe400007947 */ /* 0x000fea000383ffff */
.L_x_512:
[----:B--2---:R2:W3:Y:S02]  /*15c20*/  SYNCS.PHASECHK.TRANS64.TRYWAIT P1, [R2+URZ+0x13260], R3 ;  /* 0x01326003020075a7 */ /* 0x0044e4000802017f */
[----:B---3--:R-:W-:Y:S05]  /*15c30*/  @!P1 NANOSLEEP.SYNCS 0x989680 ;  /* 0x009896800000995d */ /* 0x008fea0003900000 */
[----:B------:R-:W3:Y:S02]  /*15c40*/  @!P1 SYNCS.PHASECHK.TRANS64 P1, [R2+URZ+0x13260], R3 ;  /* 0x01326003020095a7 */ /* 0x000ee4000802007f */
[----:B---3--:R-:W-:Y:S05]  /*15c50*/  @!P1 BRA `(.L_x_512) ;  /* 0xfffffffc00f09947 */ /* 0x008fea000383ffff */
[----:B------:R-:W-:Y:S05]  /*15c60*/  BRA `(.L_x_606) ;  /* 0xffffffe400007947 */ /* 0x000fea000383ffff */
.L_x_514:
[----:B---3--:R3:W4:Y:S02]  /*15c70*/  SYNCS.PHASECHK.TRANS64.TRYWAIT P1, [R5+URZ+0x13260], R0 ;  /* 0x01326000050075a7 */ /* 0x008724000802017f */
[----:B----4-:R-:W-:Y:S05]  /*15c80*/  @!P1 NANOSLEEP.SYNCS 0x989680 ;  /* 0x009896800000995d */ /* 0x010fea0003900000 */
[----:B------:R-:W4:Y:S02]  /*15c90*/  @!P1 SYNCS.PHASECHK.TRANS64 P1, [R5+URZ+0x13260], R0 ;  /* 0x01326000050095a7 */ /* 0x000f24000802007f */
[----:B----4-:R-:W-:Y:S05]  /*15ca0*/  @!P1 BRA `(.L_x_514) ;  /* 0xfffffffc00f09947 */ /* 0x010fea000383ffff */
[----:B------:R-:W-:Y:S05]  /*15cb0*/  BRA `(.L_x_607) ;  /* 0xffffffe400007947 */ /* 0x000fea000383ffff */
.L_x_516:
[----:B----4-:R4:W0:Y:S02]  /*15cc0*/  SYNCS.PHASECHK.TRANS64.TRYWAIT P0, [R2+URZ+0x13280], R3 ;  /* 0x01328003020075a7 */ /* 0x010824000800017f */
[----:B0-----:R-:W-:Y:S05]  /*15cd0*/  @!P0 NANOSLEEP.SYNCS 0x989680 ;  /* 0x009896800000895d */ /* 0x001fea0003900000 */
[----:B------:R-:W0:Y:S02]  /*15ce0*/  @!P0 SYNCS.PHASECHK.TRANS64 P0, [R2+URZ+0x13280], R3 ;  /* 0x01328003020085a7 */ /* 0x000e24000800007f */
[----:B0-----:R-:W-:Y:S05]  /*15cf0*/  @!P0 BRA `(.L_x_516) ;  /* 0xfffffffc00f08947 */ /* 0x001fea000383ffff */
[----:B------:R-:W-:Y:S05]  /*15d00*/  BRA `(.L_x_517) ;  /* 0xffffffe000fc7947 */ /* 0x000fea000383ffff */
.L_x_608:
        /* <DEDUP_REMOVED lines=15> */
.L_x_2165:


//--------------------- .text._ZN7cutlass13device_kernelIN5flash11enable_sm90INS1_16FlashAttnFwdSm90INS1_25CollectiveMainloopFwdSm90ILi2EN4cute5tupleIJNS5_1CILi1EEES8_S8_EEENS6_IJNS7_ILi192EEENS7_ILi160EEENS7_ILi64EEEEEELi64ENS_12float_e4m3_tEfNS_4arch4Sm90ELb0ELb1ELb0ELb0ELb0ELb0ELb0ELb1ELb1ELb0ELb0ELb0EEENS1_21CollectiveEpilogueFwdINS6_IJSA_SC_SB_EEES9_NS_10bfloat16_tESG_Li384ELb0ELb0ELb0ELb1EEENS1_30DynamicPersistentTileSchedulerILi384ELi128ELb0ELb0ELb1EEEEEEEEEvNT_6ParamsE --------------------------
	.section	.text._ZN7cutlass13device_kernelIN5flash11enable_sm90INS1_16FlashAttnFwdSm90INS1_25CollectiveMainloopFwdSm90ILi2EN4cute5tupleIJNS5_1CILi1EEES8_S8_EEENS6_IJNS7_ILi192EEENS7_ILi160EEENS7_ILi64EEEEEELi64ENS_12float_e4m3_tEfNS_4arch4Sm90ELb0ELb1ELb0ELb0ELb0ELb0ELb0ELb1ELb1ELb0ELb0ELb0EEENS1_21CollectiveEpilogueFwdINS6_IJSA_SC_SB_EEES9_NS_10bfloat16_tESG_Li384ELb0ELb0ELb0ELb1EEENS1_30DynamicPersistentTileSchedulerILi384ELi128ELb0ELb0ELb1EEEEEEEEEvNT_6ParamsE,"ax",@progbits
	.align	128
.text._ZN7cutlass13device_kernelIN5flash11enable_sm90INS1_16FlashAttnFwdSm90INS1_25CollectiveMainloopFwdSm90ILi2EN4cute5tupleIJNS5_1CILi1EEES8_S8_EEENS6_IJNS7_ILi192EEENS7_ILi160EEENS7_ILi64EEEEEELi64ENS_12float_e4m3_tEfNS_4arch4Sm90ELb0ELb1ELb0ELb0ELb0ELb0ELb0ELb1ELb1ELb0ELb0ELb0EEENS1_21CollectiveEpilogueFwdINS6_IJSA_SC_SB_EEES9_NS_10bfloat16_tESG_Li384ELb0ELb0ELb0ELb1EEENS1_30DynamicPersistentTileSchedulerILi384ELi128ELb0ELb0ELb1EEEEEEEEEvNT_6ParamsE:
        .type           _ZN7cutlass13device_kernelIN5flash11enable_sm90INS1_16FlashAttnFwdSm90INS1_25CollectiveMainloopFwdSm90ILi2EN4cute5tupleIJNS5_1CILi1EEES8_S8_EEENS6_IJNS7_ILi192EEENS7_ILi160EEENS7_ILi64EEEEEELi64ENS_12float_e4m3_tEfNS_4arch4Sm90ELb0ELb1ELb0ELb0ELb0ELb0ELb0ELb1ELb1ELb0ELb0ELb0EEENS1_21CollectiveEpilogueFwdINS6_IJSA_SC_SB_EEES9_NS_10bfloat16_tESG_Li384ELb0ELb0ELb0ELb1EEENS1_30DynamicPersistentTileSchedulerILi384ELi128ELb0ELb0ELb1EEEEEEEEEvNT_6ParamsE,@function
        .size           _ZN7cutlass13device_kernelIN5flash11enable_sm90INS1_16FlashAttnFwdSm90INS1_25CollectiveMainloopFwdSm90ILi2EN4cute5tupleIJNS5_1CILi1EEES8_S8_EEENS6_IJNS7_ILi192EEENS7_ILi160EEENS7_ILi64EEEEEELi64ENS_12float_e4m3_tEfNS_4arch4Sm90ELb0ELb1ELb0ELb0ELb0ELb0ELb0ELb1ELb1ELb0ELb0ELb0EEENS1_21CollectiveEpilogueFwdINS6_IJSA_SC_SB_EEES9_NS_10bfloat16_tESG_Li384ELb0ELb0ELb0ELb1EEENS1_30DynamicPersistentTileSchedulerILi384ELi128ELb0ELb0ELb1EEEEEEEEEvNT_6ParamsE,(.L_x_2166 - _ZN7cutlass13device_kernelIN5flash11enable_sm90INS1_16FlashAttnFwdSm90INS1_25CollectiveMainloopFwdSm90ILi2EN4cute5tupleIJNS5_1CILi1EEES8_S8_EEENS6_IJNS7_ILi192EEENS7_ILi160EEENS7_ILi64EEEEEELi64ENS_12float_e4m3_tEfNS_4arch4Sm90ELb0ELb1ELb0ELb0ELb0ELb0ELb0ELb1ELb1ELb0ELb0ELb0EEENS1_21CollectiveEpilogueFwdINS6_IJSA_SC_SB_EEES9_NS_10bfloat16_tESG_Li384ELb0ELb0ELb0ELb1EEENS1_30DynamicPersistentTileSchedulerILi384ELi128ELb0ELb0ELb1EEEEEEEEEvNT_6ParamsE)
        .other          _ZN7cutlass13device_kernelIN5flash11enable_sm90INS1_16FlashAttnFwdSm90INS1_25CollectiveMainloopFwdSm90ILi2EN4cute5tupleIJNS5_1CILi1EEES8_S8_EEENS6_IJNS7_ILi192EEENS7_ILi160EEENS7_ILi64EEEEEELi64ENS_12float_e4m3_tEfNS_4arch4Sm90ELb0ELb1ELb0ELb0ELb0ELb0ELb0ELb1ELb1ELb0ELb0ELb0EEENS1_21CollectiveEpilogueFwdINS6_IJSA_SC_SB_EEES9_NS_10bfloat16_tESG_Li384ELb0ELb0ELb0ELb1EEENS1_30DynamicPersistentTileSchedulerILi384ELi128ELb0ELb0ELb1EEEEEEEEEvNT_6ParamsE,@"STO_CUDA_ENTRY STV_DEFAULT"
_ZN7cutlass13device_kernelIN5flash11enable_sm90INS1_16FlashAttnFwdSm90INS1_25CollectiveMainloopFwdSm90ILi2EN4cute5tupleIJNS5_1CILi1EEES8_S8_EEENS6_IJNS7_ILi192EEENS7_ILi160EEENS7_ILi64EEEEEELi64ENS_12float_e4m3_tEfNS_4arch4Sm90ELb0ELb1ELb0ELb0ELb0ELb0ELb0ELb1ELb1ELb0ELb0ELb0EEENS1_21CollectiveEpilogueFwdINS6_IJSA_SC_SB_EEES9_NS_10bfloat16_tESG_Li384ELb0ELb0ELb0ELb1EEENS1_30DynamicPersistentTileSchedulerILi384ELi128ELb0ELb0ELb1EEEEEEEEEvNT_6ParamsE:
[----:B------:R-:W1:Y:S02]  /*0000*/  LDC R1, c[0x0][0x28] ;  /* 0x00000a00ff017b82 */ /* 0x000e640000000800 */
[----:B-1----:R-:W-:Y:S01]  /*0010*/  VIADD R1, R1, 0xfffffff8 ;  /* 0xfffffff801017836 */ /* 0x002fe20000000000 */
[----:B------:R-:W1:Y:S01]  /*0020*/  S2R R3, SR_TID.X ;  /* 0x0000000000037919 */ /* 0x000e620000002100 */
[----:B------:R-:W-:Y:S01]  /*0030*/  ELECT P0, URZ, PT ;  /* 0x00000000003f782f */ /* 0x000fe20003800000 */
[----:B------:R-:W-:Y:S01]  /*0040*/  BSSY B0, `(.L_x_609) ;  /* 0x0000014000007945 */ /* 0x000fe20003800000 */
[----:B-1----:R-:W-:-:S05]  /*0050*/  SHF.R.U32.HI R28, RZ, 0x5, R3 ;  /* 0x00000005ff1c7819 */ /* 0x002fca0000011603 */
[----:B------:R-:W1:Y:S02]  /*0060*/  SHFL.IDX PT, R0, R28, RZ, 0x1f ;  /* 0x00001fff1c007589 */ /* 0x000e6400000e0000 */
[----:B-1----:R-:W-:Y:S02]  /*0070*/  ISETP.EQ.AND P0, PT, R0, RZ, P0 ;  /* 0x000000ff0000720c */ /* 0x002fe40000702270 */
[----:B------:R-:W-:-:S11]  /*0080*/  SHF.R.U32.HI R0, RZ, 0x7, R3 ;  /* 0x00000007ff007819 */ /* 0x000fd60000011603 */
[----:B------:R-:W-:Y:S05]  /*0090*/  @!P0 BRA `(.L_x_610) ;  /* 0x0000000000388947 */ /* 0x000fea0003800000 */
        /* <DEDUP_REMOVED lines=14> */
.L_x_610:
[----:B------:R-:W-:Y:S05]  /*0180*/  BSYNC B0 ;  /* 0x0000000000007941 */ /* 0x000fea0003800000 */
.L_x_609:
        /* <DEDUP_REMOVED lines=37> */
.L_x_611:
        /* <DEDUP_REMOVED lines=22> */
.L_x_612:
        /* <DEDUP_REMOVED lines=18> */
.L_x_613:
        /* <DEDUP_REMOVED lines=22> */
.L_x_614:
        /* <DEDUP_REMOVED lines=22> */
.L_x_615:
        /* <DEDUP_REMOVED lines=8> */
.L_x_617:
[----:B------:R-:W-:-:S08]  /*09a0*/  NOP ;  /* 0x0000000000007918 */ /* 0x000fd00000000000 */
[----:B------:R-:W1:Y:S02]  /*09b0*/  USETMAXREG.TRY_ALLOC.CTAPOOL UP0, 0xa0 ;  /* 0x000000a0000079c8 */ /* 0x000e640008000600 */
[----:B-1----:R-:W-:-:S13]  /*09c0*/  PLOP3.LUT P0, PT, PT, PT, UP0, 0x80, 0x0 ;  /* 0x000000000000781c */ /* 0x002fda0003f0f008 */
[----:B------:R-:W-:Y:S05]  /*09d0*/  @!P0 BRA `(.L_x_617) ;  /* 0xfffffffc00f08947 */ /* 0x000fea000383ffff */
[----:B------:R-:W1:Y:S08]  /*09e0*/  S2UR UR7, SR_CTAID.X ;  /* 0x00000000000779c3 */ /* 0x000e700000002500 */
[----:B------:R-:W-:Y:S08]  /*09f0*/  BAR.ARV 0x4, 0x200 ;  /* 0x0108000000007b1d */ /* 0x000ff00000002000 */
[----:B------:R-:W1:Y:S08]  /*0a00*/  LDC R0, c[0x0][0xda8] ;  /* 0x00036a00ff007b82 */ /* 0x000e700000000800 */
[----:B------:R-:W-:Y:S06]  /*0a10*/  BAR.ARV 0x8, 0x1a0 ;  /* 0x0206800000007b1d */ /* 0x000fec0000002000 */
[----:B-1----:R-:W-:-:S13]  /*0a20*/  ISETP.LE.AND P0, PT, R0, UR7, PT ;  /* 0x0000000700007c0c */ /* 0x002fda000bf03270 */
[----:B------:R-:W-:Y:S05]  /*0a30*/  @P0 EXIT ;  /* 0x000000000000094d */ /* 0x000fea0003800000 */
[----:B------:R-:W1:Y:S01]  /*0a40*/  S2R R2, SR_TID.X ;  /* 0x0000000000027919 */ /* 0x000e620000002100 */
[----:B------:R-:W2:Y:S01]  /*0a50*/  S2UR UR39, SR_CgaCtaId ;  /* 0x00000000002779c3 */ /* 0x000ea20000008800 */
[----:B------:R-:W-:Y:S01]  /*0a60*/  UMOV UR40, 0x400 ;  /* 0x0000040000287882 */ /* 0x000fe20000000000 */
[----:B------:R-:W-:Y:S01]  /*0a70*/  ULOP3.LUT UR47, UR46, 0x1, URZ, 0xfc, !UPT ;  /* 0x000000012e2f7892 */ /* 0x000fe2000f8efc3f */
[----:B------:R-:W-:Y:S01]  /*0a80*/  UMOV UR36, URZ ;  /* 0x0000003f00247c82 */ /* 0x000fe20008000000 */
[----:B------:R-:W-:Y:S01]  /*0a90*/  UMOV UR37, URZ ;  /* 0x0000003f00257c82 */ /* 0x000fe20008000000 */
[----:B------:R-:W-:-:S03]  /*0aa0*/  UMOV UR38, URZ ;  /* 0x0000003f00267c82 */ /* 0x000fc60008000000 */
[----:B------:R-:W3:Y:S01]  /*0ab0*/  S2UR UR6, SR_SWINHI ;  /* 0x00000000000679c3 */ /* 0x000ee20000002f00 */
[----:B--2---:R-:W-:Y:S01]  /*0ac0*/  ULEA UR40, UR39, UR40, 0x18 ;  /* 0x0000002827287291 */ /* 0x004fe2000f8ec03f */
[----:B-1----:R-:W-:-:S06]  /*0ad0*/  VIADD R0, R2, 0xffffff80 ;  /* 0xffffff8002007836 */ /* 0x002fcc0000000000 */
[----:B------:R-:W-:Y:S01]  /*0ae0*/  UMOV UR4, UR40 ;  /* 0x0000002800047c82 */ /* 0x000fe20008000000 */
[----:B---3--:R-:W-:Y:S01]  /*0af0*/  UMOV UR5, UR6 ;  /* 0x0000000600057c82 */ /* 0x008fe20008000000 */
[----:B------:R-:W-:Y:S01]  /*0b00*/  IMAD.U32 R156, RZ, RZ, UR4 ;  /* 0x00000004ff9c7e24 */ /* 0x000fe2000f8e00ff */
[----:B------:R-:W-:Y:S01]  /*0b10*/  UMOV UR4, UR7 ;  /* 0x0000000700047c82 */ /* 0x000fe20008000000 */
[----:B------:R-:W-:Y:S01]  /*0b20*/  SHF.R.S32.HI R3, RZ, 0x1f, R0 ;  /* 0x0000001fff037819 */ /* 0x000fe20000011400 */
[----:B------:R-:W-:-:S03]  /*0b30*/  IMAD.U32 R157, RZ, RZ, UR5 ;  /* 0x00000005ff9d7e24 */ /* 0x000fc6000f8e00ff */
[CC--:B------:R-:W-:Y:S02]  /*0b40*/  LEA.HI R2, R3.reuse, R0.reuse, RZ, 0x7 ;  /* 0x0000000003027211 */ /* 0x0c0fe400078f38ff */
[CC--:B------:R-:W-:Y:S02]  /*0b50*/  LEA.HI R4, R3.reuse, R0.reuse, RZ, 0x4 ;  /* 0x0000000003047211 */ /* 0x0c0fe400078f20ff */
[----:B------:R-:W-:Y:S02]  /*0b60*/  LOP3.LUT R5, R2, 0xffffff80, RZ, 0xc0, !PT ;  /* 0xffffff8002057812 */ /* 0x000fe400078ec0ff */
[----:B------:R-:W-:Y:S02]  /*0b70*/  SHF.R.S32.HI R7, RZ, 0x4, R4 ;  /* 0x00000004ff077819 */ /* 0x000fe40000011404 */
[----:B------:R-:W-:Y:S01]  /*0b80*/  LEA.HI R3, R3, R0, RZ, 0x5 ;  /* 0x0000000003037211 */ /* 0x000fe200078f28ff */
[----:B------:R-:W-:Y:S01]  /*0b90*/  IMAD.IADD R17, R0, 0x1, -R5 ;  /* 0x0000000100117824 */ /* 0x000fe200078e0a05 */
[----:B------:R-:W-:-:S02]  /*0ba0*/  LOP3.LUT R5, R4, 0x3fffff0, RZ, 0xc0, !PT ;  /* 0x03fffff004057812 */ /* 0x000fc400078ec0ff */
[----:B------:R-:W-:Y:S02]  /*0bb0*/  LEA.HI R4, R4, R7, RZ, 0x1 ;  /* 0x0000000704047211 */ /* 0x000fe400078f08ff */
[----:B------:R-:W-:Y:S01]  /*0bc0*/  SHF.R.S32.HI R6, RZ, 0x1f, R17 ;  /* 0x0000001fff067819 */ /* 0x000fe20000011411 */
[----:B------:R-:W-:Y:S01]  /*0bd0*/  IMAD.IADD R5, R0, 0x1, -R5 ;  /* 0x0000000100057824 */ /* 0x000fe200078e0a05 */
[----:B------:R-:W-:Y:S02]  /*0be0*/  SHF.R.S32.HI R0, RZ, 0x5, R3 ;  /* 0x00000005ff007819 */ /* 0x000fe40000011403 */
[----:B------:R-:W-:Y:S02]  /*0bf0*/  LEA.HI R8, R6, R17, RZ, 0x2 ;  /* 0x0000001106087211 */ /* 0x000fe400078f10ff */
[----:B------:R-:W-:Y:S01]  /*0c00*/  LOP3.LUT R4, R4, 0x1ffffffe, RZ, 0xc0, !PT ;  /* 0x1ffffffe04047812 */ /* 0x000fe200078ec0ff */
[----:B------:R-:W-:Y:S01]  /*0c10*/  IMAD R5, R0, 0x10, R5 ;  /* 0x0000001000057824 */ /* 0x000fe200078e0205 */
[----:B------:R-:W-:-:S02]  /*0c20*/  SHF.R.S32.HI R3, RZ, 0x2, R8 ;  /* 0x00000002ff037819 */ /* 0x000fc40000011408 */
[----:B------:R-:W-:Y:S01]  /*0c30*/  SHF.R.S32.HI R10, RZ, 0x1f, R8 ;  /* 0x0000001fff0a7819 */ /* 0x000fe20000011408 */
[----:B------:R-:W-:Y:S01]  /*0c40*/  IMAD.IADD R4, R7, 0x1, -R4 ;  /* 0x0000000107047824 */ /* 0x000fe200078e0a04 */
[----:B------:R-:W-:Y:S02]  /*0c50*/  SHF.R.S32.HI R2, RZ, 0x7, R2 ;  /* 0x00000007ff027819 */ /* 0x000fe40000011402 */
[----:B------:R-:W-:Y:S01]  /*0c60*/  LEA.HI R10, R10, R3, RZ, 0x3 ;  /* 0x000000030a0a7211 */ /* 0x000fe200078f18ff */
[----:B------:R-:W-:Y:S01]  /*0c70*/  IMAD R4, R5, 0x8, R4 ;  /* 0x0000000805047824 */ /* 0x000fe200078e0204 */
[----:B------:R-:W-:Y:S01]  /*0c80*/  LEA.HI R6, R6, R17, RZ, 0x5 ;  /* 0x0000001106067211 */ /* 0x000fe200078f28ff */
[----:B------:R-:W-:Y:S01]  /*0c90*/  IMAD.HI R0, R2, 0x55555556, RZ ;  /* 0x5555555602007827 */ /* 0x000fe200078e02ff */
[----:B------:R-:W-:Y:S02]  /*0ca0*/  LOP3.LUT R10, R10, 0xfffffff8, RZ, 0xc0, !PT ;  /* 0xfffffff80a0a7812 */ /* 0x000fe400078ec0ff */
[----:B------:R-:W-:-:S02]  /*0cb0*/  SHF.R.S32.HI R6, RZ, 0x5, R6 ;  /* 0x00000005ff067819 */ /* 0x000fc40000011406 */
[----:B------:R-:W-:Y:S01]  /*0cc0*/  LEA.HI R5, R0, R0, RZ, 0x1 ;  /* 0x0000000000057211 */ /* 0x000fe200078f08ff */
[----:B------:R-:W-:Y:S01]  /*0cd0*/  IMAD.IADD R7, R3, 0x1, -R10 ;  /* 0x0000000103077824 */ /* 0x000fe200078e0a0a */
[----:B------:R-:W-:Y:S01]  /*0ce0*/  LOP3.LUT R8, R8, 0x7ffffffc, RZ, 0xc0, !PT ;  /* 0x7ffffffc08087812 */ /* 0x000fe200078ec0ff */
[----:B------:R-:W-:Y:S02]  /*0cf0*/  IMAD.SHL.U32 R3, R4, 0x8, RZ ;  /* 0x0000000804037824 */ /* 0x000fe400078e00ff */
[----:B------:R-:W-:Y:S02]  /*0d00*/  IMAD R5, R5, -0x3, R2 ;  /* 0xfffffffd05057824 */ /* 0x000fe400078e0202 */
[----:B------:R-:W-:Y:S02]  /*0d10*/  IMAD R6, R6, 0x10, R7 ;  /* 0x0000001006067824 */ /* 0x000fe400078e0207 */
[----:B------:R-:W-:Y:S02]  /*0d20*/  IMAD.IADD R17, R17, 0x1, -R8 ;  /* 0x0000000111117824 */ /* 0x000fe400078e0a08 */
[----:B------:R-:W-:-:S02]  /*0d30*/  IMAD R0, R5, 0x40, R6 ;  /* 0x0000004005007824 */ /* 0x000fc400078e0206 */
[----:B------:R-:W-:-:S03]  /*0d40*/  IMAD.WIDE R156, R3, 0x2, R156 ;  /* 0x00000002039c7825 */ /* 0x000fc600078e029c */
[----:B------:R1:W-:Y:S04]  /*0d50*/  STL [R1], R0 ;  /* 0x0000000001007387 */ /* 0x0003e80000100800 */
.L_x_714:
[----:B------:R-:W-:Y:S01]  /*0d60*/  ULDC UR5, c[0x0][0xdd0] ;  /* 0x0003740000057ab9 */ /* 0x000fe20000000800 */
[----:B-1----:R-:W1:Y:S01]  /*0d70*/  LDC R0, c[0x0][0xde8] ;  /* 0x00037a00ff007b82 */ /* 0x002e620000000800 */
[----:B------:R-:W-:Y:S01]  /*0d80*/  UISETP.NE.AND UP0, UPT, UR5, 0x1, UPT ;  /* 0x000000010500788c */ /* 0x000fe2000bf05270 */
[----:B------:R-:W-:-:S10]  /*0d90*/  UMOV UR8, UR4 ;  /* 0x0000000400087c82 */ /* 0x000fd40008000000 */
[----:B------:R-:W-:Y:S01]  /*0da0*/  @UP0 ULDC UR6, c[0x0][0xdd4] ;  /* 0x0003750000060ab9 */ /* 0x000fe20000000800 */
[----:B------:R-:W-:Y:S01]  /*0db0*/  @UP0 ULDC UR9, c[0x0][0xdd8] ;  /* 0x0003760000090ab9 */ /* 0x000fe20000000800 */
[----:B------:R-:W-:-:S04]  /*0dc0*/  UIMAD.WIDE.U32 UR6, UR4, UR6, URZ ;  /* 0x00000006040672a5 */ /* 0x000fc8000f8e003f */
[----:B------:R-:W-:-:S04]  /*0dd0*/  @UP0 USHF.R.U32.HI UR8, URZ, UR9, UR7 ;  /* 0x000000093f080299 */ /* 0x000fc80008011607 */
[----:B------:R-:W-:Y:S02]  /*0de0*/  UIADD3 UR6, -UR8, URZ, URZ ;  /* 0x0000003f08067290 */ /* 0x000fe4000fffe13f */
[----:B-1----:R-:W-:Y:S02]  /*0df0*/  ISETP.LE.AND P0, PT, R0, UR8, PT ;  /* 0x0000000800007c0c */ /* 0x002fe4000bf03270 */
[----:B------:R-:W-:-:S11]  /*0e00*/  UIMAD UR7, UR5, UR6, UR4 ;  /* 0x00000006050772a4 */ /* 0x000fd6000f8e0204 */
[----:B--234-:R-:W-:Y:S05]  /*0e10*/  @!P0 BRA `(.L_x_618) ;  /* 0x0000000000208947 */ /* 0x01cfea0003800000 */
[----:B------:R-:W-:Y:S01]  /*0e20*/  ULDC UR6, c[0x0][0xddc] ;  /* 0x0003770000067ab9 */ /* 0x000fe20000000800 */
[----:B------:R-:W-:Y:S01]  /*0e30*/  UMOV UR49, UR7 ;  /* 0x0000000700317c82 */ /* 0x000fe20008000000 */
[----:B------:R-:W-:-:S11]  /*0e40*/  UISETP.NE.AND UP0, UPT, UR6, 0x1, UPT ;  /* 0x000000010600788c */ /* 0x000fd6000bf05270 */
[----:B------:R-:W-:Y:S02]  /*0e50*/  @UP0 ULDC.64 UR10, c[0x0][0xde0] ;  /* 0x00037800000a0ab9 */ /* 0x000fe40000000a00 */
[----:B------:R-:W-:-:S04]  /*0e60*/  UIMAD.WIDE.U32 UR4, UR7, UR10, URZ ;  /* 0x0000000a070472a5 */ /* 0x000fc8000f8e003f */
[----:B------:R-:W-:-:S04]  /*0e70*/  @UP0 USHF.R.U32.HI UR49, URZ, UR11, UR5 ;  /* 0x0000000b3f310299 */ /* 0x000fc80008011605 */
[----:B------:R-:W-:Y:S01]  /*0e80*/  UIMAD UR4, UR49, UR6, URZ ;  /* 0x00000006310472a4 */ /* 0x000fe2000f8e023f */
[----:B------:R-:W-:Y:S11]  /*0e90*/  BRA `(.L_x_619) ;  /* 0x00000000001c7947 */ /* 0x000ff60003800000 */
.L_x_618:
[----:B------:R-:W-:Y:S01]  /*0ea0*/  ULDC UR6, c[0x0][0xdc4] ;  /* 0x0003710000067ab9 */ /* 0x000fe20000000800 */
[----:B------:R-:W-:Y:S01]  /*0eb0*/  UMOV UR49, UR7 ;  /* 0x0000000700317c82 */ /* 0x000fe20008000000 */
[----:B------:R-:W-:-:S11]  /*0ec0*/  UISETP.NE.AND UP0, UPT, UR6, 0x1, UPT ;  /* 0x000000010600788c */ /* 0x000fd6000bf05270 */
[----:B------:R-:W-:Y:S02]  /*0ed0*/  @UP0 ULDC.64 UR10, c[0x0][0xdc8] ;  /* 0x00037200000a0ab9 */ /* 0x000fe40000000a00 */
[----:B------:R-:W-:-:S04]  /*0ee0*/  UIMAD.WIDE.U32 UR4, UR7, UR10, URZ ;  /* 0x0000000a070472a5 */ /* 0x000fc8000f8e003f */
[----:B------:R-:W-:-:S04]  /*0ef0*/  @UP0 USHF.R.U32.HI UR49, URZ, UR11, UR5 ;  /* 0x0000000b3f310299 */ /* 0x000fc80008011605 */
[----:B------:R-:W-:-:S12]  /*0f00*/  UIMAD UR4, UR49, UR6, URZ ;  /* 0x00000006310472a4 */ /* 0x000fd8000f8e023f */
.L_x_619:
[----:B------:R-:W-:Y:S01]  /*0f10*/  ULDC UR43, c[0x0][0xdb8] ;  /* 0x00036e00002b7ab9 */ /* 0x000fe20000000800 */
[----:B------:R-:W-:Y:S01]  /*0f20*/  UIADD3 UR6, UR7, -UR4, URZ ;  /* 0x8000000407067290 */ /* 0x000fe2000fffe03f */
[----:B------:R-:W-:Y:S01]  /*0f30*/  IMAD.MOV.U32 R3, RZ, RZ, 0x3f800000 ;  /* 0x3f800000ff037424 */ /* 0x000fe200078e00ff */
[----:B------:R-:W-:Y:S01]  /*0f40*/  UISETP.NE.AND UP1, UPT, UR43, 0x1, UPT ;  /* 0x000000012b00788c */ /* 0x000fe2000bf25270 */
[----:B------:R-:W-:Y:S01]  /*0f50*/  IMAD.MOV.U32 R0, RZ, RZ, 0x3f800000 ;  /* 0x3f800000ff007424 */ /* 0x000fe200078e00ff */
[----:B------:R-:W-:Y:S01]  /*0f60*/  ULDC UR12, c[0x0][0xdc4] ;  /* 0x00037100000c7ab9 */ /* 0x000fe20000000800 */
[----:B------:R-:W-:Y:S01]  /*0f70*/  ULDC.64 UR4, c[0x0][0x990] ;  /* 0x0002640000047ab9 */ /* 0x000fe20000000a00 */
[----:B------:R-:W-:Y:S01]  /*0f80*/  UIMAD UR12, UR8, UR12, UR6 ;  /* 0x0000000c080c72a4 */ /* 0x000fe2000f8e0206 */
[----:B------:R-:W1:Y:S01]  /*0f90*/  LDC.64 R10, c[0x0][0x9e0] ;  /* 0x00027800ff0a7b82 */ /* 0x000e620000000a00 */
[----:B------:R-:W-:Y:S01]  /*0fa0*/  UISETP.NE.U32.AND UP0, UPT, UR4, URZ, UPT ;  /* 0x0000003f0400728c */ /* 0x000fe2000bf05070 */
[----:B------:R-:W-:Y:S01]  /*0fb0*/  ULDC.64 UR6, c[0x0][0x998] ;  /* 0x0002660000067ab9 */ /* 0x000fe20000000a00 */
[----:B------:R-:W-:-:S02]  /*0fc0*/  ULDC UR11, c[0x0][0x428] ;  /* 0x00010a00000b7ab9 */ /* 0x000fc40000000800 */
[----:B------:R-:W-:Y:S01]  /*0fd0*/  UISETP.NE.AND.EX UP0, UPT, UR5, URZ, UPT, UP0 ;  /* 0x0000003f0500728c */ /* 0x000fe2000bf05300 */
[----:B------:R-:W-:Y:S01]  /*0fe0*/  @UP1 ULDC UR8, c[0x0][0xdbc] ;  /* 0x00036f0000081ab9 */ /* 0x000fe20000000800 */
[----:B------:R-:W-:Y:S01]  /*0ff0*/  @UP1 ULDC UR10, c[0x0][0xdc0] ;  /* 0x00037000000a1ab9 */ /* 0x000fe20000000800 */
[----:B------:R-:W-:Y:S01]  /*1000*/  UIMAD.WIDE.U32 UR8, UR12, UR8, URZ ;  /* 0x000000080c0872a5 */ /* 0x000fe2000f8e003f */
[----:B------:R-:W2:Y:S01]  /*1010*/  LDC R19, c[0x0][0x288] ;  /* 0x0000a200ff137b82 */ /* 0x000ea20000000800 */
[----:B------:R-:W-:Y:S01]  /*1020*/  UMOV UR44, UR12 ;  /* 0x0000000c002c7c82 */ /* 0x000fe20008000000 */
[----:B------:R-:W-:Y:S01]  /*1030*/  UISETP.NE.AND UP2, UPT, UR11, 0x1, UPT ;  /* 0x000000010b00788c */ /* 0x000fe2000bf45270 */
[----:B------:R-:W-:Y:S01]  /*1040*/  PLOP3.LUT P0, PT, PT, PT, UP0, 0x80, 0x0 ;  /* 0x000000000000781c */ /* 0x000fe20003f0f008 */
[----:B------:R-:W-:Y:S02]  /*1050*/  @UP1 USHF.R.U32.HI UR44, URZ, UR10, UR9 ;  /* 0x0000000a3f2c1299 */ /* 0x000fe40008011609 */
[----:B------:R-:W-:-:S02]  /*1060*/  UISETP.NE.U32.AND UP1, UPT, UR6, URZ, UPT ;  /* 0x0000003f0600728c */ /* 0x000fc4000bf25070 */
[----:B------:R-:W-:Y:S01]  /*1070*/  @UP0 USHF.R.S32.HI UR8, URZ, 0x1f, UR44 ;  /* 0x0000001f3f080899 */ /* 0x000fe2000801142c */
[----:B------:R-:W3:Y:S01]  /*1080*/  LDC R18, c[0x0][0x404] ;  /* 0x00010100ff127b82 */ /* 0x000ee20000000800 */
[----:B------:R-:W-:Y:S01]  /*1090*/  UISETP.NE.AND.EX UP1, UPT, UR7, URZ, UPT, UP1 ;  /* 0x0000003f0700728c */ /* 0x000fe2000bf25310 */
[----:B------:R-:W-:Y:S01]  /*10a0*/  @UP0 ULDC.64 UR14, c[0x0][0x9a8] ;  /* 0x00026a00000e0ab9 */ /* 0x000fe20000000a00 */
[----:B------:R-:W-:Y:S02]  /*10b0*/  UIADD3 UR11, -UR44, URZ, URZ ;  /* 0x0000003f2c0b7290 */ /* 0x000fe4000fffe13f */
[----:B------:R-:W-:Y:S02]  /*10c0*/  @UP0 UIMAD UR10, UR8, UR14, URZ ;  /* 0x0000000e080a02a4 */ /* 0x000fe4000f8e023f */
[----:B------:R-:W-:Y:S01]  /*10d0*/  PLOP3.LUT P1, PT, PT, PT, UP1, 0x80, 0x0 ;  /* 0x000000000000781c */ /* 0x000fe20003f2f018 */
[----:B------:R-:W-:Y:S01]  /*10e0*/  @UP0 UIMAD.WIDE.U32 UR8, UR44, UR14, URZ ;  /* 0x0000000e2c0802a5 */ /* 0x000fe2000f8e003f */
[----:B------:R-:W4:Y:S01]  /*10f0*/  LDC R9, c[0x0][0x2e0] ;  /* 0x0000b800ff097b82 */ /* 0x000f220000000800 */
[----:B------:R-:W-:-:S02]  /*1100*/  UIMAD UR43, UR43, UR11, UR12 ;  /* 0x0000000b2b2b72a4 */ /* 0x000fc4000f8e020c */
[----:B------:R-:W-:Y:S01]  /*1110*/  @UP1 USHF.R.S32.HI UR14, URZ, 0x1f, UR44 ;  /* 0x0000001f3f0e1899 */ /* 0x000fe2000801142c */
[----:B------:R-:W-:Y:S01]  /*1120*/  @UP1 ULDC.64 UR16, c[0x0][0x9b8] ;  /* 0x00026e0000101ab9 */ /* 0x000fe20000000a00 */
[----:B------:R-:W-:Y:S01]  /*1130*/  @UP0 UIMAD UR15, UR44, UR15, UR10 ;  /* 0x0000000f2c0f02a4 */ /* 0x000fe2000f8e020a */
[----:B------:R-:W-:Y:S01]  /*1140*/  @UP2 ULDC UR12, c[0x0][0x42c] ;  /* 0x00010b00000c2ab9 */ /* 0x000fe20000000800 */
[----:B------:R-:W-:Y:S02]  /*1150*/  @UP1 UIMAD.WIDE.U32 UR10, UR44, UR16, URZ ;  /* 0x000000102c0a12a5 */ /* 0x000fe4000f8e003f */
[----:B------:R-:W-:Y:S02]  /*1160*/  UIMAD.WIDE.U32 UR12, UR43, UR12, URZ ;  /* 0x0000000c2b0c72a5 */ /* 0x000fe4000f8e003f */
[----:B------:R-:W-:Y:S01]  /*1170*/  @UP1 UIMAD UR16, UR14, UR16, URZ ;  /* 0x000000100e1012a4 */ /* 0x000fe2000f8e023f */
[----:B------:R-:W-:Y:S02]  /*1180*/  @UP2 ULDC UR18, c[0x0][0x430] ;  /* 0x00010c0000122ab9 */ /* 0x000fe40000000800 */
[----:B------:R-:W-:Y:S01]  /*1190*/  UMOV UR14, UR43 ;  /* 0x0000002b000e7c82 */ /* 0x000fe20008000000 */
[----:B------:R-:W-:-:S02]  /*11a0*/  @UP2 USHF.R.U32.HI UR14, URZ, UR18, UR13 ;  /* 0x000000123f0e2299 */ /* 0x000fc4000801160d */
[----:B------:R-:W-:Y:S02]  /*11b0*/  @UP1 UIMAD UR16, UR44, UR17, UR16 ;  /* 0x000000112c1012a4 */ /* 0x000fe4000f8e0210 */
[----:B------:R-:W-:Y:S02]  /*11c0*/  @UP0 USHF.R.S32.HI UR12, URZ, 0x1f, UR14 ;  /* 0x0000001f3f0c0899 */ /* 0x000fe4000801140e */
[----:B------:R-:W-:Y:S01]  /*11d0*/  @UP1 USHF.R.S32.HI UR13, URZ, 0x1f, UR14 ;  /* 0x0000001f3f0d1899 */ /* 0x000fe2000801140e */
[----:B------:R-:W-:Y:S01]  /*11e0*/  @UP0 ULDC.64 UR18, c[0x0][0x9b0] ;  /* 0x00026c0000120ab9 */ /* 0x000fe20000000a00 */
[----:B------:R-:W-:Y:S02]  /*11f0*/  @UP1 UIADD3 UR11, UR11, UR16, URZ ;  /* 0x000000100b0b1290 */ /* 0x000fe4000fffe03f */
[----:B------:R-:W-:Y:S01]  /*1200*/  @UP0 UIADD3 UR9, UR9, UR15, URZ ;  /* 0x0000000f09090290 */ /* 0x000fe2000fffe03f */
[----:B------:R-:W-:Y:S01]  /*1210*/  @UP1 ULDC.64 UR16, c[0x0][0x9c0] ;  /* 0x0002700000101ab9 */ /* 0x000fe20000000a00 */
[----:B------:R-:W-:-:S02]  /*1220*/  @UP0 UIMAD UR12, UR12, UR18, URZ ;  /* 0x000000120c0c02a4 */ /* 0x000fc4000f8e023f */
[----:B------:R-:W-:Y:S02]  /*1230*/  @UP1 UIMAD UR13, UR13, UR16, URZ ;  /* 0x000000100d0d12a4 */ /* 0x000fe4000f8e023f */
[----:B------:R-:W-:Y:S02]  /*1240*/  @UP0 UIMAD.WIDE.U32 UR8, UR14, UR18, UR8 ;  /* 0x000000120e0802a5 */ /* 0x000fe4000f8e0008 */
[----:B------:R-:W-:Y:S02]  /*1250*/  @UP0 UIMAD UR12, UR14, UR19, UR12 ;  /* 0x000000130e0c02a4 */ /* 0x000fe4000f8e020c */
[----:B------:R-:W-:Y:S02]  /*1260*/  @UP1 UIMAD.WIDE.U32 UR10, UR14, UR16, UR10 ;  /* 0x000000100e0a12a5 */ /* 0x000fe4000f8e000a */
[----:B------:R-:W-:Y:S02]  /*1270*/  @UP1 UIMAD UR13, UR14, UR17, UR13 ;  /* 0x000000110e0d12a4 */ /* 0x000fe4000f8e020d */
[----:B------:R-:W-:-:S02]  /*1280*/  @UP0 UIADD3 UR12, UR9, UR12, URZ ;  /* 0x0000000c090c0290 */ /* 0x000fc4000fffe03f */
[----:B------:R-:W-:Y:S02]  /*1290*/  @UP0 ULEA UR4, UP3, UR8, UR4, 0x2 ;  /* 0x0000000408040291 */ /* 0x000fe4000f86103f */
[----:B------:R-:W-:Y:S02]  /*12a0*/  @UP1 ULEA UR6, UP4, UR10, UR6, 0x2 ;  /* 0x000000060a061291 */ /* 0x000fe4000f88103f */
[----:B------:R-:W-:Y:S02]  /*12b0*/  @UP1 UIADD3 UR9, UR11, UR13, URZ ;  /* 0x0000000d0b091290 */ /* 0x000fe4000fffe03f */
[----:B------:R-:W-:Y:S01]  /*12c0*/  @UP0 ULEA.HI.X UR5, UR8, UR5, UR12, 0x2, UP3 ;  /* 0x0000000508050291 */ /* 0x000fe200098f140c */
[----:B------:R-:W-:Y:S01]  /*12d0*/  IMAD.U32 R4, RZ, RZ, UR4 ;  /* 0x00000004ff047e24 */ /* 0x000fe2000f8e00ff */
[----:B------:R-:W-:Y:S01]  /*12e0*/  @UP1 ULEA.HI.X UR7, UR10, UR7, UR9, 0x2, UP4 ;  /* 0x000000070a071291 */ /* 0x000fe2000a0f1409 */
[----:B------:R-:W-:Y:S01]  /*12f0*/  IMAD.U32 R6, RZ, RZ, UR6 ;  /* 0x00000006ff067e24 */ /* 0x000fe2000f8e00ff */
[----:B------:R-:W-:Y:S01]  /*1300*/  ULDC UR42, c[0x0][0xdac] ;  /* 0x00036b00002a7ab9 */ /* 0x000fe20000000800 */
[----:B------:R-:W-:Y:S01]  /*1310*/  @UP2 ULDC UR6, c[0x0][0x430] ;  /* 0x00010c0000062ab9 */ /* 0x000fe20000000800 */
[----:B------:R-:W-:Y:S01]  /*1320*/  IMAD.U32 R5, RZ, RZ, UR5 ;  /* 0x00000005ff057e24 */ /* 0x000fe2000f8e00ff */
[----:B------:R-:W-:Y:S01]  /*1330*/  ULDC.64 UR4, c[0x0][0x3f8] ;  /* 0x0000fe0000047ab9 */ /* 0x000fe20000000a00 */
[----:B------:R-:W-:-:S03]  /*1340*/  IMAD.U32 R7, RZ, RZ, UR7 ;  /* 0x00000007ff077e24 */ /* 0x000fc6000f8e00ff */
[----:B------:R-:W5:Y:S04]  /*1350*/  @P0 LDG.E R3, desc[UR50][R4.64] ;  /* 0x0000003204030981 */ /* 0x000f68000c1e1900 */
[----:B------:R-:W5:Y:S01]  /*1360*/  @P1 LDG.E R0, desc[UR50][R6.64] ;  /* 0x0000003206001981 */ /* 0x000f62000c1e1900 */
[----:B------:R-:W-:Y:S01]  /*1370*/  ISETP.NE.U32.AND P0, PT, RZ, UR4, PT ;  /* 0x00000004ff007c0c */ /* 0x000fe2000bf05070 */
[----:B------:R-:W-:Y:S01]  /*1380*/  ULOP3.LUT UR4, URZ, UR49, URZ, 0x33, !UPT ;  /* 0x000000313f047292 */ /* 0x000fe2000f8e333f */
[----:B-1----:R-:W-:Y:S01]  /*1390*/  ISETP.GE.AND P1, PT, R11, 0x1, PT ;  /* 0x000000010b00780c */ /* 0x002fe20003f26270 */
[----:B------:R-:W-:Y:S01]  /*13a0*/  UMOV UR48, UR43 ;  /* 0x0000002b00307c82 */ /* 0x000fe20008000000 */
[----:B------:R-:W-:Y:S01]  /*13b0*/  ISETP.NE.AND.EX P0, PT, RZ, UR5, PT, P0 ;  /* 0x00000005ff007c0c */ /* 0x000fe2000bf05300 */
[----:B------:R-:W-:Y:S01]  /*13c0*/  UIADD3 UR42, UR4, UR42, URZ ;  /* 0x0000002a042a7290 */ /* 0x000fe2000fffe03f */
[----:B------:R-:W-:-:S02]  /*13d0*/  ULDC UR5, c[0x0][0x988] ;  /* 0x0002620000057ab9 */ /* 0x000fc40000000800 */
[----:B---3--:R-:W-:Y:S01]  /*13e0*/  SEL R18, R18, 0x1, P0 ;  /* 0x0000000112127807 */ /* 0x008fe20000000000 */
[----:B------:R-:W-:Y:S01]  /*13f0*/  UIMAD UR42, UR42, 0xc0, URZ ;  /* 0x000000c02a2a78a4 */ /* 0x000fe2000f8e023f */
[----:B------:R-:W-:-:S03]  /*1400*/  @UP2 ULDC UR4, c[0x0][0x42c] ;  /* 0x00010b0000042ab9 */ /* 0x000fc60000000800 */
[----:B----4-:R-:W-:Y:S02]  /*1410*/  IMAD R23, R18, R9, RZ ;  /* 0x0000000912177224 */ /* 0x010fe400078e02ff */
[----:B-----5:R-:W-:Y:S01]  /*1420*/  FMUL.FTZ R0, R3, R0 ;  /* 0x0000000003007220 */ /* 0x020fe20000410000 */
[----:B--2---:R-:W-:-:S03]  /*1430*/  IADD3 R3, -R19, 0xc0, RZ ;  /* 0x000000c013037810 */ /* 0x004fc60007ffe1ff */
[----:B------:R-:W-:Y:S01]  /*1440*/  FMUL.FTZ R0, R0, UR5 ;  /* 0x0000000500007c20 */ /* 0x000fe20008410000 */
[----:B------:R-:W-:Y:S01]  /*1450*/  UIMAD.WIDE.U32 UR4, UR43, UR4, URZ ;  /* 0x000000042b0472a5 */ /* 0x000fe2000f8e003f */
[----:B------:R-:W-:-:S03]  /*1460*/  IMAD R3, R18, R9, R3 ;  /* 0x0000000912037224 */ /* 0x000fc600078e0203 */
[----:B------:R-:W-:Y:S01]  /*1470*/  R2UR UR41, R0 ;  /* 0x00000000002972ca */ /* 0x000fe200000e0000 */
[----:B------:R-:W-:Y:S01]  /*1480*/  VIADD R22, R3, UR42 ;  /* 0x0000002a03167c36 */ /* 0x000fe20008000000 */
[----:B------:R-:W-:-:S03]  /*1490*/  @UP2 USHF.R.U32.HI UR48, URZ, UR6, UR5 ;  /* 0x000000063f302299 */ /* 0x000fc60008011605 */
[----:B------:R-:W-:Y:S01]  /*14a0*/  IMAD.IADD R0, R22, 0x1, R10 ;  /* 0x0000000116007824 */ /* 0x000fe200078e020a */
[----:B------:R-:W-:Y:S09]  /*14b0*/  @!P1 BRA `(.L_x_620) ;  /* 0x0000000000409947 */ /* 0x000ff20003800000 */
[C---:B------:R-:W-:Y:S01]  /*14c0*/  ISETP.GT.AND P0, PT, R22.reuse, RZ, PT ;  /* 0x000000ff1600720c */ /* 0x040fe20003f04270 */
[----:B------:R-:W-:-:S12]  /*14d0*/  VIADD R3, R22, 0xffffffff ;  /* 0xffffffff16037836 */ /* 0x000fd80000000000 */
[----:B------:R-:W-:Y:S05]  /*14e0*/  @P0 BRA `(.L_x_621) ;  /* 0x00000000001c0947 */ /* 0x000fea0003800000 */
[----:B------:R-:W-:Y:S01]  /*14f0*/  ISETP.NE.AND P0, PT, R11, 0x1, PT ;  /* 0x000000010b00780c */ /* 0x000fe20003f05270 */
[----:B------:R-:W-:-:S12]  /*1500*/  IMAD.MOV R3, RZ, RZ, -R22 ;  /* 0x000000ffff037224 */ /* 0x000fd800078e0a16 */
[----:B------:R-:W1:Y:S02]  /*1510*/  @P0 LDC.64 R4, c[0x0][0x9e8] ;  /* 0x00027a00ff040b82 */ /* 0x000e640000000a00 */
[----:B-1----:R-:W-:-:S05]  /*1520*/  @P0 IMAD.HI.U32 R4, R3, R4, RZ ;  /* 0x0000000403040227 */ /* 0x002fca00078e00ff */
[----:B------:R-:W-:-:S04]  /*1530*/  @P0 SHF.R.U32.HI R3, RZ, R5, R4 ;  /* 0x00000005ff030219 */ /* 0x000fc80000011604 */
[----:B------:R-:W-:Y:S01]  /*1540*/  LOP3.LUT R3, RZ, R3, RZ, 0x33, !PT ;  /* 0x00000003ff037212 */ /* 0x000fe200078e33ff */
[----:B------:R-:W-:Y:S06]  /*1550*/  BRA `(.L_x_622) ;  /* 0x0000000000107947 */ /* 0x000fec0003800000 */
.L_x_621:
[----:B------:R-:W-:-:S13]  /*1560*/  ISETP.NE.AND P0, PT, R11, 0x1, PT ;  /* 0x000000010b00780c */ /* 0x000fda0003f05270 */
[----:B------:R-:W1:Y:S02]  /*1570*/  @P0 LDC.64 R4, c[0x0][0x9e8] ;  /* 0x00027a00ff040b82 */ /* 0x000e640000000a00 */
[----:B-1----:R-:W-:-:S05]  /*1580*/  @P0 IMAD.HI.U32 R4, R3, R4, RZ ;  /* 0x0000000403040227 */ /* 0x002fca00078e00ff */
[----:B------:R-:W-:-:S07]  /*1590*/  @P0 SHF.R.U32.HI R3, RZ, R5, R4 ;  /* 0x00000005ff030219 */ /* 0x000fce0000011604 */
.L_x_622:
[----:B------:R-:W-:-:S05]  /*15a0*/  IMAD R3, R3, R11, R11 ;  /* 0x0000000b03037224 */ /* 0x000fca00078e020b */
[----:B------:R-:W-:-:S07]  /*15b0*/  VIMNMX R0, R0, R3, PT ;  /* 0x0000000300007248 */ /* 0x000fce0003fe0100 */
.L_x_620:
[----:B------:R-:W-:Y:S01]  /*15c0*/  VIADD R3, R0, 0x9f ;  /* 0x0000009f00037836 */ /* 0x000fe20000000000 */
[----:B------:R-:W-:Y:S01]  /*15d0*/  ULDC UR4, c[0x0][0x9dc] ;  /* 0x0002770000047ab9 */ /* 0x000fe20000000800 */
[CC--:B------:R-:W-:Y:S02]  /*15e0*/  IMAD R0, R18.reuse, R9.reuse, 0x9f ;  /* 0x0000009f12007424 */ /* 0x0c0fe400078e0209 */
[----:B------:R-:W-:Y:S02]  /*15f0*/  IMAD R19, R18, R9, -R19 ;  /* 0x0000000912137224 */ /* 0x000fe400078e0a13 */
[----:B------:R-:W-:-:S04]  /*1600*/  IMAD.HI R4, R3, 0x66666667, RZ ;  /* 0x6666666703047827 */ /* 0x000fc800078e02ff */
[----:B------:R-:W-:Y:S01]  /*1610*/  IMAD.HI R0, R0, 0x66666667, RZ ;  /* 0x6666666700007827 */ /* 0x000fe200078e02ff */
[----:B------:R-:W-:-:S03]  /*1620*/  SHF.R.U32.HI R5, RZ, 0x1f, R4 ;  /* 0x0000001fff057819 */ /* 0x000fc60000011604 */
[----:B------:R-:W-:Y:S01]  /*1630*/  VIADD R105, R19, UR42 ;  /* 0x0000002a13697c36 */ /* 0x000fe20008000000 */
[----:B------:R-:W-:Y:S02]  /*1640*/  SHF.R.U32.HI R3, RZ, 0x1f, R0 ;  /* 0x0000001fff037819 */ /* 0x000fe40000011600 */
[----:B------:R-:W-:Y:S01]  /*1650*/  LEA.HI.SX32 R104, R4, R5, 0x1a ;  /* 0x0000000504687211 */ /* 0x000fe200078fd2ff */
[----:B------:R-:W-:Y:S01]  /*1660*/  VIADD R6, R105, -UR4 ;  /* 0x8000000469067c36 */ /* 0x000fe20008000000 */
[----:B------:R-:W-:-:S04]  /*1670*/  LEA.HI.SX32 R3, R0, R3, 0x1a ;  /* 0x0000000300037211 */ /* 0x000fc800078fd2ff */
[----:B------:R-:W-:Y:S02]  /*1680*/  R2UR UR4, R6 ;  /* 0x00000000060472ca */ /* 0x000fe400000e0000 */
[----:B------:R-:W-:Y:S01]  /*1690*/  VIMNMX R104, R3, R104, PT ;  /* 0x0000006803687248 */ /* 0x000fe20003fe0100 */
[----:B------:R-:W-:-:S12]  /*16a0*/  @!P1 BRA `(.L_x_623) ;  /* 0x0000000000489947 */ /* 0x000fd80003800000 */
[----:B------:R-:W-:-:S13]  /*16b0*/  ISETP.GT.AND P0, PT, R105, -0x1, PT ;  /* 0xffffffff6900780c */ /* 0x000fda0003f04270 */
[----:B------:R-:W-:Y:S05]  /*16c0*/  @P0 BRA `(.L_x_624) ;  /* 0x00000000001c0947 */ /* 0x000fea0003800000 */
[----:B------:R-:W-:Y:S02]  /*16d0*/  ISETP.NE.AND P0, PT, R11, 0x1, PT ;  /* 0x000000010b00780c */ /* 0x000fe40003f05270 */
[----:B------:R-:W-:-:S11]  /*16e0*/  LOP3.LUT R3, RZ, R105, RZ, 0x33, !PT ;  /* 0x00000069ff037212 */ /* 0x000fd600078e33ff */
[----:B------:R-:W1:Y:S02]  /*16f0*/  @P0 LDC.64 R4, c[0x0][0x9e8] ;  /* 0x00027a00ff040b82 */ /* 0x000e640000000a00 */
[----:B-1----:R-:W-:-:S05]  /*1700*/  @P0 IMAD.HI.U32 R0, R3, R4, RZ ;  /* 0x0000000403000227 */ /* 0x002fca00078e00ff */
[----:B------:R-:W-:-:S04]  /*1710*/  @P0 SHF.R.U32.HI R3, RZ, R5, R0 ;  /* 0x00000005ff030219 */ /* 0x000fc80000011600 */
[----:B------:R-:W-:Y:S01]  /*1720*/  LOP3.LUT R0, RZ, R3, RZ, 0x33, !PT ;  /* 0x00000003ff007212 */ /* 0x000fe200078e33ff */
[----:B------:R-:W-:Y:S06]  /*1730*/  BRA `(.L_x_625) ;  /* 0x0000000000147947 */ /* 0x000fec0003800000 */
.L_x_624:
[----:B------:R-:W-:Y:S01]  /*1740*/  ISETP.NE.AND P0, PT, R11, 0x1, PT ;  /* 0x000000010b00780c */ /* 0x000fe20003f05270 */
[----:B------:R-:W-:-:S12]  /*1750*/  IMAD.MOV.U32 R0, RZ, RZ, R105 ;  /* 0x000000ffff007224 */ /* 0x000fd800078e0069 */
[----:B------:R-:W1:Y:S02]  /*1760*/  @P0 LDC.64 R4, c[0x0][0x9e8] ;  /* 0x00027a00ff040b82 */ /* 0x000e640000000a00 */
[----:B-1----:R-:W-:-:S05]  /*1770*/  @P0 IMAD.HI.U32 R4, R105, R4, RZ ;  /* 0x0000000469040227 */ /* 0x002fca00078e00ff */
[----:B------:R-:W-:-:S07]  /*1780*/  @P0 SHF.R.U32.HI R0, RZ, R5, R4 ;  /* 0x00000005ff000219 */ /* 0x000fce0000011604 */
.L_x_625:
[----:B------:R-:W-:-:S05]  /*1790*/  IMAD R0, R0, R11, RZ ;  /* 0x0000000b00007224 */ /* 0x000fca00078e02ff */
[----:B------:R-:W-:-:S13]  /*17a0*/  R2UR UR5, R0 ;  /* 0x00000000000572ca */ /* 0x000fda00000e0000 */
[----:B------:R-:W-:-:S04]  /*17b0*/  UISETP.LT.AND UP0, UPT, UR4, UR5, UPT ;  /* 0x000000050400728c */ /* 0x000fc8000bf01270 */
[----:B------:R-:W-:-:S12]  /*17c0*/  USEL UR4, UR4, UR5, !UP0 ;  /* 0x0000000504047287 */ /* 0x000fd8000c000000 */
.L_x_623:
[----:B------:R-:W-:Y:S01]  /*17d0*/  UIMAD.WIDE UR4, UR4, 0x66666667, URZ ;  /* 0x66666667040478a5 */ /* 0x000fe2000f8e023f */
[----:B------:R-:W-:Y:S02]  /*17e0*/  PLOP3.LUT P0, PT, PT, PT, PT, 0x80, 0x0 ;  /* 0x000000000000781c */ /* 0x000fe40003f0f070 */
[----:B------:R-:W-:Y:S02]  /*17f0*/  CS2R R4, SRZ ;  /* 0x0000000000047805 */ /* 0x000fe4000001ff00 */
[----:B------:R-:W-:Y:S01]  /*1800*/  CS2R R54, SRZ ;  /* 0x0000000000367805 */ /* 0x000fe2000001ff00 */
[----:B------:R-:W-:Y:S01]  /*1810*/  USHF.R.U32.HI UR4, URZ, 0x1f, UR5 ;  /* 0x0000001f3f047899 */ /* 0x000fe20008011605 */
[----:B------:R-:W-:Y:S01]  /*1820*/  IMAD.MOV.U32 R0, RZ, RZ, RZ ;  /* 0x000000ffff007224 */ /* 0x000fe200078e00ff */
[----:B------:R-:W-:Y:S02]  /*1830*/  CS2R R52, SRZ ;  /* 0x0000000000347805 */ /* 0x000fe4000001ff00 */
[----:B------:R-:W-:Y:S01]  /*1840*/  CS2R R8, SRZ ;  /* 0x0000000000087805 */ /* 0x000fe2000001ff00 */
[----:B------:R-:W-:Y:S01]  /*1850*/  ULEA.HI.SX32 UR4, UR5, UR4, 0x1a ;  /* 0x0000000405047291 */ /* 0x000fe2000f8fd23f */
[----:B------:R-:W-:Y:S01]  /*1860*/  IMAD.MOV.U32 R3, RZ, RZ, RZ ;  /* 0x000000ffff037224 */ /* 0x000fe200078e00ff */
[----:B------:R-:W-:-:S02]  /*1870*/  CS2R R46, SRZ ;  /* 0x00000000002e7805 */ /* 0x000fc4000001ff00 */
[----:B------:R-:W-:Y:S01]  /*1880*/  CS2R R10, SRZ ;  /* 0x00000000000a7805 */ /* 0x000fe2000001ff00 */
[----:B------:R-:W-:Y:S01]  /*1890*/  UISETP.LT.AND UP0, UPT, URZ, UR4, UPT ;  /* 0x000000043f00728c */ /* 0x000fe2000bf01270 */
[----:B------:R-:W-:Y:S02]  /*18a0*/  CS2R R44, SRZ ;  /* 0x00000000002c7805 */ /* 0x000fe4000001ff00 */
[----:B------:R-:W-:Y:S02]  /*18b0*/  CS2R R12, SRZ ;  /* 0x00000000000c7805 */ /* 0x000fe4000001ff00 */
[----:B------:R-:W-:Y:S01]  /*18c0*/  CS2R R38, SRZ ;  /* 0x0000000000267805 */ /* 0x000fe2000001ff00 */
[----:B------:R-:W-:Y:S01]  /*18d0*/  USEL UR45, URZ, UR4, !UP0 ;  /* 0x000000043f2d7287 */ /* 0x000fe2000c000000 */
[----:B------:R-:W-:Y:S02]  /*18e0*/  CS2R R14, SRZ ;  /* 0x00000000000e7805 */ /* 0x000fe4000001ff00 */
[----:B------:R-:W-:-:S02]  /*18f0*/  CS2R R36, SRZ ;  /* 0x0000000000247805 */ /* 0x000fc4000001ff00 */
[----:B------:R-:W-:Y:S02]  /*1900*/  CS2R R20, SRZ ;  /* 0x0000000000147805 */ /* 0x000fe4000001ff00 */
[----:B------:R-:W-:Y:S02]  /*1910*/  CS2R R30, SRZ ;  /* 0x00000000001e7805 */ /* 0x000fe4000001ff00 */
[----:B------:R-:W-:Y:S02]  /*1920*/  CS2R R24, SRZ ;  /* 0x0000000000187805 */ /* 0x000fe4000001ff00 */
[----:B------:R-:W-:Y:S02]  /*1930*/  ISETP.GT.AND P1, PT, R104, UR45, PT ;  /* 0x0000002d68007c0c */ /* 0x000fe4000bf24270 */
[----:B------:R-:W-:Y:S02]  /*1940*/  CS2R R28, SRZ ;  /* 0x00000000001c7805 */ /* 0x000fe4000001ff00 */
[----:B------:R-:W-:-:S09]  /*1950*/  CS2R R56, SRZ ;  /* 0x0000000000387805 */ /* 0x000fd2000001ff00 */
[----:B------:R-:W-:Y:S05]  /*1960*/  @!P1 BRA `(.L_x_626) ;  /* 0x000000e800a49947 */ /* 0x000fea0003800000 */
[----:B------:R-:W1:Y:S02]  /*1970*/  S2R R6, SR_TID.X ;  /* 0x0000000000067919 */ /* 0x000e640000002100 */
[----:B-1----:R-:W-:-:S05]  /*1980*/  VIADD R0, R6, 0xffffff80 ;  /* 0xffffff8006007836 */ /* 0x002fca0000000000 */
[----:B------:R-:W-:-:S04]  /*1990*/  SHF.R.S32.HI R3, RZ, 0x1f, R0 ;  /* 0x0000001fff037819 */ /* 0x000fc80000011400 */
[----:B------:R-:W-:-:S04]  /*19a0*/  LEA.HI R3, R3, R0, RZ, 0x7 ;  /* 0x0000000003037211 */ /* 0x000fc800078f38ff */
[----:B------:R-:W-:-:S06]  /*19b0*/  SHF.R.S32.HI R3, RZ, 0x7, R3 ;  /* 0x00000007ff037819 */ /* 0x000fcc0000011403 */
[----:B------:R-:W1:Y:S02]  /*19c0*/  SHFL.IDX PT, R3, R3, RZ, 0x1f ;  /* 0x00001fff03037589 */ /* 0x000e6400000e0000 */
[----:B-1----:R-:W-:-:S13]  /*19d0*/  R2UR UR6, R3 ;  /* 0x00000000030672ca */ /* 0x002fda00000e0000 */
        /* <DEDUP_REMOVED lines=26> */
.L_x_627:
[----:B------:R-:W-:Y:S01]  /*1b80*/  ULEA.HI UR4, UR36, UR36, URZ, 0x1 ;  /* 0x0000002424047291 */ /* 0x000fe2000f8f083f */
[----:B------:R-:W-:-:S03]  /*1b90*/  IMAD.U32 R3, RZ, RZ, UR47 ;  /* 0x0000002fff037e24 */ /* 0x000fc6000f8e00ff */
[----:B------:R-:W-:Y:S02]  /*1ba0*/  ULOP3.LUT UR4, UR4, 0xfffffffe, URZ, 0xc0, !UPT ;  /* 0xfffffffe04047892 */ /* 0x000fe4000f8ec03f */
[----:B------:R-:W-:Y:S02]  /*1bb0*/  ISETP.NE.AND P0, PT, R3, 0x3, PT ;  /* 0x000000030300780c */ /* 0x000fe40003f05270 */
[----:B------:R-:W-:-:S06]  /*1bc0*/  UIADD3 UR4, UR36, -UR4, URZ ;  /* 0x8000000424047290 */ /* 0x000fcc000fffe03f */
[----:B------:R-:W-:-:S05]  /*1bd0*/  IMAD.U32 R0, RZ, RZ, UR4 ;  /* 0x00000004ff007e24 */ /* 0x000fca000f8e00ff */
[----:B------:R-:W-:-:S04]  /*1be0*/  SHF.L.U32 R0, R0, 0x1f, RZ ;  /* 0x0000001f00007819 */ /* 0x000fc800000006ff */
[----:B------:R-:W1:Y:S02]  /*1bf0*/  SYNCS.PHASECHK.TRANS64.TRYWAIT P1, [UR40+0x13200], R0 ;  /* 0x01320000ff0075a7 */ /* 0x000e640008020168 */
[----:B-1----:R-:W-:Y:S05]  /*1c00*/  @!P1 BRA `(.L_x_628) ;  /* 0x0000012800149947 */ /* 0x002fea0003800000 */
.L_x_790:
[----:B------:R-:W-:Y:S05]  /*1c10*/  @!P0 BRA `(.L_x_629) ;  /* 0x0000000000048947 */ /* 0x000fea0003800000 */
[----:B------:R-:W-:Y:S01]  /*1c20*/  BPT.TRAP 0x1 ;  /* 0x000000040000795c */ /* 0x000fe20000300000 */
.L_x_629:
[----:B------:R-:W-:Y:S02]  /*1c30*/  IMAD.U32 R5, RZ, RZ, UR38 ;  /* 0x00000026ff057e24 */ /* 0x000fe4000f8e00ff */
[----:B-1----:R-:W-:-:S03]  /*1c40*/  IMAD.U32 R0, RZ, RZ, UR37 ;  /* 0x00000025ff007e24 */ /* 0x002fc6000f8e00ff */
[----:B------:R-:W-:Y:S02]  /*1c50*/  LEA R5, R5, UR40, 0x3 ;  /* 0x0000002805057c11 */ /* 0x000fe4000f8e18ff */
[----:B------:R-:W-:-:S04]  /*1c60*/  SHF.L.U32 R0, R0, 0x1f, RZ ;  /* 0x0000001f00007819 */ /* 0x000fc800000006ff */
[----:B------:R1:W2:Y:S01]  /*1c70*/  SYNCS.PHASECHK.TRANS64.TRYWAIT P1, [R5+URZ+0x13230], R0 ;  /* 0x01323000050075a7 */ /* 0x0002a2000802017f */
[----:B------:R-:W-:Y:S05]  /*1c80*/  @!P0 BRA `(.L_x_630) ;  /* 0x0000000000048947 */ /* 0x000fea0003800000 */
[----:B------:R-:W-:Y:S01]  /*1c90*/  BPT.TRAP 0x1 ;  /* 0x000000040000795c */ /* 0x000fe20000300000 */
.L_x_630:
[----:B--2---:R-:W-:Y:S05]  /*1ca0*/  @P1 BRA `(.L_x_631) ;  /* 0x0000000000081947 */ /* 0x004fea0003800000 */
[----:B------:R-:W2:Y:S02]  /*1cb0*/  SYNCS.PHASECHK.TRANS64.TRYWAIT P1, [R5+URZ+0x13230], R0 ;  /* 0x01323000050075a7 */ /* 0x000ea4000802017f */
[----:B--2---:R-:W-:Y:S05]  /*1cc0*/  @!P1 BRA `(.L_x_632) ;  /* 0x0000012400fc9947 */ /* 0x004fea0003800000 */
.L_x_631:
[----:B------:R-:W3:Y:S01]  /*1cd0*/  S2R R3, SR_TID.X ;  /* 0x0000000000037919 */ /* 0x000ee20000002100 */
[----:B------:R-:W-:Y:S01]  /*1ce0*/  UIADD3 UR4, UR40, 0xe000, URZ ;  /* 0x0000e00028047890 */ /* 0x000fe2000fffe03f */
[----:B------:R-:W-:-:S03]  /*1cf0*/  LOP3.LUT R2, R2, 0xfffffff7, RZ, 0xc0, !PT ;  /* 0xfffffff702027812 */ /* 0x000fc600078ec0ff */
[----:B------:R-:W-:-:S04]  /*1d00*/  USHF.R.U32.HI UR4, URZ, 0x4, UR4 ;  /* 0x000000043f047899 */ /* 0x000fc80008011604 */
[----:B------:R-:W-:-:S06]  /*1d10*/  ULOP3.LUT UR4, UR4, 0x3fff, URZ, 0xc0, !UPT ;  /* 0x00003fff04047892 */ /* 0x000fcc000f8ec03f */
[----:B------:R-:W-:Y:S01]  /*1d20*/  IMAD.U32 R9, RZ, RZ, UR4 ;  /* 0x00000004ff097e24 */ /* 0x000fe2000f8e00ff */
[----:B------:R-:W-:Y:S05]  /*1d30*/  WARPSYNC.ALL ;  /* 0x0000000000007948 */ /* 0x000fea0003800000 */
[----:B------:R-:W-:Y:S02]  /*1d40*/  LOP3.LUT R9, R9, 0x10000, RZ, 0xfc, !PT ;  /* 0x0001000009097812 */ /* 0x000fe400078efcff */
[----:B---3--:R-:W-:-:S13]  /*1d50*/  LOP3.LUT P1, RZ, R3, 0x7f, RZ, 0xc0, !PT ;  /* 0x0000007f03ff7812 */ /* 0x008fda000782c0ff */
[----:B------:R-:W-:Y:S02]  /*1d60*/  @P1 LOP3.LUT R2, R2, 0x8, RZ, 0xfc, !PT ;  /* 0x0000000802021812 */ /* 0x000fe400078efcff */
[----:B------:R-:W-:Y:S01]  /*1d70*/  R2UR UR12, R9 ;  /* 0x00000000090c72ca */ /* 0x000fe200000e0000 */
[----:B------:R-:W-:Y:S01]  /*1d80*/  ULOP3.LUT UR52, UR52, 0x10000, URZ, 0xfc, !UPT ;  /* 0x0001000034347892 */ /* 0x000fe2000f8efc3f */
[----:B------:R-:W-:Y:S01]  /*1d90*/  WARPGROUP.ARRIVE ;  /* 0x00000000000079c5 */ /* 0x000fe20000000000 */
[----:B------:R-:W-:Y:S01]  /*1da0*/  UMOV UR9, 0x80000020 ;  /* 0x8000002000097882 */ /* 0x000fe20000000000 */
[----:B------:R-:W-:Y:S01]  /*1db0*/  UMOV UR11, 0x80000020 ;  /* 0x80000020000b7882 */ /* 0x000fe20000000000 */
[----:B------:R-:W-:Y:S01]  /*1dc0*/  UMOV UR7, 0x80000020 ;  /* 0x8000002000077882 */ /* 0x000fe20000000000 */
[----:B------:R-:W3:Y:S01]  /*1dd0*/  LDL R6, [R1] ;  /* 0x0000000001067983 */ /* 0x000ee20000100800 */
[----:B------:R-:W4:Y:S01]  /*1de0*/  LDC R3, c[0x0][0x288] ;  /* 0x0000a200ff037b82 */ /* 0x000f220000000800 */
[----:B------:R-:W-:Y:S01]  /*1df0*/  UMOV UR8, UR52 ;  /* 0x0000003400087c82 */ /* 0x000fe20008000000 */
[----:B-12---:R-:W-:Y:S01]  /*1e00*/  @!P1 VIADD R0, R5, 0x13240 ;  /* 0x0001324005009836 */ /* 0x006fe20000000000 */
[----:B------:R-:W-:Y:S01]  /*1e10*/  ULDC UR21, c[0x0][0x9dc] ;  /* 0x0002770000157ab9 */ /* 0x000fe20000000800 */
[----:B------:R-:W-:-:S02]  /*1e20*/  IMAD R4, R104, -0xa0, R23 ;  /* 0xffffff6068047824 */ /* 0x000fc400078e0217 */
[----:B------:R-:W-:Y:S01]  /*1e30*/  UIMAD UR12, UR38, 0x280, UR12 ;  /* 0x00000280260c78a4 */ /* 0x000fe2000f8e020c */
[----:B------:R-:W-:Y:S01]  /*1e40*/  @!P1 PRMT R0, RZ, 0x654, R0 ;  /* 0x00000654ff009816 */ /* 0x000fe20000000000 */
[----:B------:R-:W1:Y:S01]  /*1e50*/  LDC R11, c[0x0][0x2e0] ;  /* 0x0000b800ff0b7b82 */ /* 0x000e620000000800 */
[----:B------:R-:W-:Y:S01]  /*1e60*/  IMAD.MOV.U32 R5, RZ, RZ, -0xa0 ;  /* 0xffffff60ff057424 */ /* 0x000fe200078e00ff */
[----:B------:R-:W-:Y:S02]  /*1e70*/  UIADD3 UR4, UR12, 0x80, URZ ;  /* 0x000000800c047890 */ /* 0x000fe4000fffe03f */
[----:B------:R-:W-:Y:S01]  /*1e80*/  UIADD3 UR5, UR12, 0x100, URZ ;  /* 0x000001000c057890 */ /* 0x000fe2000fffe03f */
[----:B------:R-:W-:Y:S01]  /*1e90*/  IMAD R12, R104, R5, 0xa0 ;  /* 0x000000a0680c7424 */ /* 0x000fe200078e0205 */
[----:B------:R-:W-:Y:S01]  /*1ea0*/  UMOV UR10, UR12 ;  /* 0x0000000c000a7c82 */ /* 0x000fe20008000000 */
[----:B------:R-:W-:Y:S01]  /*1eb0*/  UIADD3 UR6, UR12, 0x180, URZ ;  /* 0x000001800c067890 */ /* 0x000fe2000fffe03f */
[----:B------:R-:W-:Y:S01]  /*1ec0*/  QGMMA.64x32x32.F32.E4M3.E4M3 R88, gdesc[UR8], RZ, !UPT, gsb0 ;  /* 0x00600000085879f3 */ /* 0x000fe2000c0008ff */
[----:B------:R-:W-:Y:S01]  /*1ed0*/  UMOV UR10, UR4 ;  /* 0x00000004000a7c82 */ /* 0x000fe20008000000 */
[----:B------:R-:W-:Y:S01]  /*1ee0*/  UMOV UR11, 0x80000020 ;  /* 0x80000020000b7882 */ /* 0x000fe20000000000 */
[----:B------:R-:W-:-:S02]  /*1ef0*/  UIADD3 UR4, UR12, 0x200, URZ ;  /* 0x000002000c047890 */ /* 0x000fc4000fffe03f */
[----:B------:R-:W-:Y:S01]  /*1f00*/  UIADD3 UR13, UR12, 0x182, URZ ;  /* 0x000001820c0d7890 */ /* 0x000fe2000fffe03f */
[----:B----4-:R-:W-:-:S05]  /*1f10*/  IADD3 R4, -R3, 0xa1, R4 ;  /* 0x000000a103047810 */ /* 0x010fca0007ffe104 */
[----:B------:R-:W-:Y:S01]  /*1f20*/  IMAD R4, R17, -0x2, R4 ;  /* 0xfffffffe11047824 */ /* 0x000fe200078e0204 */
        /* <DEDUP_REMOVED lines=21> */
[----:B------:R-:W-:Y:S02]  /*2080*/  UIADD3 UR10, UR12, 0x82, URZ ;  /* 0x000000820c0a7890 */ /* 0x000fe4000fffe03f */
[----:B------:R-:W-:Y:S02]  /*2090*/  UIADD3 UR11, UR12, 0x102, URZ ;  /* 0x000001020c0b7890 */ /* 0x000fe4000fffe03f */
[----:B------:R-:W-:Y:S01]  /*20a0*/  UIADD3 UR12, UR12, 0x202, URZ ;  /* 0x000002020c0c7890 */ /* 0x000fe2000fffe03f */
[----:B---3--:R-:W-:Y:S02]  /*20b0*/  VIADD R8, R6, UR42 ;  /* 0x0000002a06087c36 */ /* 0x008fe40008000000 */
[----:B------:R-:W-:Y:S01]  /*20c0*/  IMAD R6, R17, -0x2, R12 ;  /* 0xfffffffe11067824 */ /* 0x000fe200078e020c */
[----:B------:R-:W-:Y:S02]  /*20d0*/  WARPGROUP.DEPBAR.LE gsb0, 0x0 ;  /* 0x00008000000079c5 */ /* 0x000fe40000010000 */
[----:B------:R-:W-:-:S06]  /*20e0*/  WARPGROUP.ARRIVE ;  /* 0x00000000000079c5 */ /* 0x000fcc0000000000 */
[----:B------:R-:W-:Y:S01]  /*20f0*/  QGMMA.64x32x32.F32.E4M3.E4M3 R88, gdesc[UR4], R88, gsb0 ;  /* 0x00600000045879f3 */ /* 0x000fe20008000858 */
[----:B------:R-:W-:Y:S01]  /*2100*/  UMOV UR6, UR10 ;  /* 0x0000000a00067c82 */ /* 0x000fe20008000000 */
[----:B------:R-:W-:Y:S01]  /*2110*/  UMOV UR7, 0x80000020 ;  /* 0x8000002000077882 */ /* 0x000fe20000000000 */
[----:B------:R-:W-:-:S06]  /*2120*/  ULOP3.LUT UR10, URZ, UR21, URZ, 0x33, !UPT ;  /* 0x000000153f0a7292 */ /* 0x000fcc000f8e333f */
[----:B------:R-:W-:Y:S01]  /*2130*/  VIADD R15, R4, UR10 ;  /* 0x0000000a040f7c36 */ /* 0x000fe20008000000 */
[----:B------:R-:W-:Y:S02]  /*2140*/  WARPGROUP.DEPBAR.LE gsb0, 0x0 ;  /* 0x00008000000079c5 */ /* 0x000fe40000010000 */
[----:B------:R-:W-:-:S06]  /*2150*/  WARPGROUP.ARRIVE ;  /* 0x00000000000079c5 */ /* 0x000fcc0000000000 */
[----:B------:R-:W-:Y:S01]  /*2160*/  QGMMA.64x32x32.F32.E4M3.E4M3 R72, gdesc[UR4], R72, gsb0 ;  /* 0x00600000044879f3 */ /* 0x000fe20008000848 */
[----:B------:R-:W-:Y:S01]  /*2170*/  UMOV UR6, UR11 ;  /* 0x0000000b00067c82 */ /* 0x000fe20008000000 */
[----:B------:R-:W-:Y:S01]  /*2180*/  UMOV UR7, 0x80000020 ;  /* 0x8000002000077882 */ /* 0x000fe20000000000 */
        /* <DEDUP_REMOVED lines=13> */
[----:B------:R-:W-:Y:S02]  /*2260*/  ULDC.64 UR6, c[0x0][0x9e0] ;  /* 0x0002780000067ab9 */ /* 0x000fe40000000a00 */
[----:B------:R-:W-:Y:S01]  /*2270*/  UISETP.GE.AND UP0, UPT, UR7, 0x1, UPT ;  /* 0x000000010700788c */ /* 0x000fe2000bf06270 */
[----:B------:R-:W-:Y:S02]  /*2280*/  VIADD R14, R4, UR6 ;  /* 0x00000006040e7c36 */ /* 0x000fe40008000000 */
[----:B------:R-:W-:Y:S01]  /*2290*/  IMAD.IADD R4, R15, 0x1, R8 ;  /* 0x000000010f047824 */ /* 0x000fe200078e0208 */
[----:B------:R-:W-:Y:S02]  /*22a0*/  WARPGROUP.DEPBAR.LE gsb0, 0x0 ;  /* 0x00008000000079c5 */ /* 0x000fe40000010000 */
[----:B------:R1:W-:Y:S01]  /*22b0*/  @!P1 SYNCS.ARRIVE.TRANS64.RED.A1T0 RZ, [R0+URZ], RZ ;  /* 0x000000ff00ff99a7 */ /* 0x0003e2000810043f */
[----:B------:R-:W-:Y:S01]  /*22c0*/  PLOP3.LUT P1, PT, PT, PT, UP0, 0x40, 0x0 ;  /* 0x000000000000781c */ /* 0x000fe20003f2e808 */
[----:B-1----:R-:W-:-:S04]  /*22d0*/  IMAD R0, R18, R11, R12 ;  /* 0x0000000b12007224 */ /* 0x002fc800078e020c */
[----:B------:R-:W-:-:S05]  /*22e0*/  IMAD R13, R17, -0x2, R0 ;  /* 0xfffffffe110d7824 */ /* 0x000fca00078e0200 */
[----:B------:R-:W-:-:S03]  /*22f0*/  VIADDMNMX R0, R8, R14, R13, PT ;  /* 0x0000000e08007246 */ /* 0x000fc6000380010d */
[----:B------:R-:W-:Y:S05]  /*2300*/  @P1 BRA `(.L_x_633) ;  /* 0x0000000000581947 */ /* 0x000fea0003800000 */
[----:B------:R-:W-:Y:S01]  /*2310*/  IMAD R10, R18, R11, R8 ;  /* 0x0000000b120a7224 */ /* 0x000fe200078e0208 */
[----:B------:R-:W-:Y:S03]  /*2320*/  BSSY B0, `(.L_x_634) ;  /* 0x0000011000007945 */ /* 0x000fe60003800000 */
[----:B------:R-:W-:-:S05]  /*2330*/  IMAD.IADD R5, R10, 0x1, -R3 ;  /* 0x000000010a057824 */ /* 0x000fca00078e0a03 */
[----:B------:R-:W-:-:S13]  /*2340*/  ISETP.GT.AND P1, PT, R5, -0x1, PT ;  /* 0xffffffff0500780c */ /* 0x000fda0003f24270 */
[----:B------:R-:W-:Y:S05]  /*2350*/  @P1 BRA `(.L_x_635) ;  /* 0x0000000000201947 */ /* 0x000fea0003800000 */
[----:B------:R-:W-:Y:S01]  /*2360*/  UISETP.NE.AND UP1, UPT, UR7, 0x1, UPT ;  /* 0x000000010700788c */ /* 0x000fe2000bf25270 */
[----:B------:R-:W-:-:S05]  /*2370*/  LOP3.LUT R5, RZ, R5, RZ, 0x33, !PT ;  /* 0x00000005ff057212 */ /* 0x000fca00078e33ff */
[----:B------:R-:W-:-:S05]  /*2380*/  PLOP3.LUT P1, PT, PT, PT, UP1, 0x80, 0x0 ;  /* 0x000000000000781c */ /* 0x000fca0003f2f018 */
[----:B------:R-:W-:-:S08]  /*2390*/  @UP1 ULDC.64 UR10, c[0x0][0x9e8] ;  /* 0x00027a00000a1ab9 */ /* 0x000fd00000000a00 */
[----:B------:R-:W-:-:S05]  /*23a0*/  @P1 IMAD.HI.U32 R7, R5, UR10, RZ ;  /* 0x0000000a05071c27 */ /* 0x000fca000f8e00ff */
[----:B------:R-:W-:-:S04]  /*23b0*/  @P1 SHF.R.U32.HI R5, RZ, UR11, R7 ;  /* 0x0000000bff051c19 */ /* 0x000fc80008011607 */
[----:B------:R-:W-:Y:S01]  /*23c0*/  LOP3.LUT R5, RZ, R5, RZ, 0x33, !PT ;  /* 0x00000005ff057212 */ /* 0x000fe200078e33ff */
[----:B------:R-:W-:Y:S06]  /*23d0*/  BRA `(.L_x_636) ;  /* 0x0000000000147947 */ /* 0x000fec0003800000 */
.L_x_635:
[----:B------:R-:W-:-:S06]  /*23e0*/  UISETP.NE.AND UP1, UPT, UR7, 0x1, UPT ;  /* 0x000000010700788c */ /* 0x000fcc000bf25270 */
[----:B------:R-:W-:-:S05]  /*23f0*/  PLOP3.LUT P1, PT, PT, PT, UP1, 0x80, 0x0 ;  /* 0x000000000000781c */ /* 0x000fca0003f2f018 */
[----:B------:R-:W-:-:S08]  /*2400*/  @UP1 ULDC.64 UR10, c[0x0][0x9e8] ;  /* 0x00027a00000a1ab9 */ /* 0x000fd00000000a00 */
[----:B------:R-:W-:-:S05]  /*2410*/  @P1 IMAD.HI.U32 R7, R5, UR10, RZ ;  /* 0x0000000a05071c27 */ /* 0x000fca000f8e00ff */
[----:B------:R-:W-:-:S07]  /*2420*/  @P1 SHF.R.U32.HI R5, RZ, UR11, R7 ;  /* 0x0000000bff051c19 */ /* 0x000fce0008011607 */
.L_x_636:
[----:B------:R-:W-:Y:S05]  /*2430*/  BSYNC B0 ;  /* 0x0000000000007941 */ /* 0x000fea0003800000 */
.L_x_634:
[----:B------:R-:W-:-:S05]  /*2440*/  IMAD R5, R5, UR7, R6 ;  /* 0x0000000705057c24 */ /* 0x000fca000f8e0206 */
[----:B------:R-:W-:Y:S02]  /*2450*/  VIMNMX R4, R4, R5, !PT ;  /* 0x0000000504047248 */ /* 0x000fe40007fe0100 */
[----:B------:R-:W-:-:S07]  /*2460*/  VIADDMNMX R0, R5, UR7, R0, PT ;  /* 0x0000000705007c46 */ /* 0x000fce000b800100 */
.L_x_633:
[----:B------:R-:W-:Y:S01]  /*2470*/  ISETP.GE.AND P1, PT, R12, 0x2, PT ;  /* 0x000000020c00780c */ /* 0x000fe20003f26270 */
[----:B------:R-:W-:Y:S01]  /*2480*/  VIADD R7, R8, 0x8 ;  /* 0x0000000808077836 */ /* 0x000fe20000000000 */
[----:B------:R-:W-:Y:S02]  /*2490*/  ISETP.GE.AND P2, PT, R12, 0x9, PT ;  /* 0x000000090c00780c */ /* 0x000fe40003f46270 */
[----:B------:R-:W-:Y:S02]  /*24a0*/  LOP3.LUT R16, R16, 0xefffffff, RZ, 0xc0, !PT ;  /* 0xefffffff10107812 */ /* 0x000fe400078ec0ff */
[----:B------:R-:W-:Y:S02]  /*24b0*/  ISETP.GE.AND P3, PT, R12, 0xa, PT ;  /* 0x0000000a0c00780c */ /* 0x000fe40003f66270 */
[----:B------:R-:W-:Y:S02]  /*24c0*/  LOP3.LUT R2, R2, 0xfffffffb, RZ, 0xc0, !PT ;  /* 0xfffffffb02027812 */ /* 0x000fe400078ec0ff */
[----:B------:R-:W-:-:S03]  /*24d0*/  ISETP.GE.AND P4, PT, R12, 0x31, PT ;  /* 0x000000310c00780c */ /* 0x000fc60003f86270 */
[----:B------:R-:W-:Y:S02]  /*24e0*/  @P1 LOP3.LUT R16, R16, 0x10000000, RZ, 0xfc, !PT ;  /* 0x1000000010101812 */ /* 0x000fe400078efcff */
[----:B------:R-:W-:Y:S02]  /*24f0*/  ISETP.GT.AND P1, PT, R4, 0x1, !P1 ;  /* 0x000000010400780c */ /* 0x000fe40004f24270 */
[----:B------:R-:W-:Y:S02]  /*2500*/  LOP3.LUT R16, R16, 0xdfffffff, RZ, 0xc0, !PT ;  /* 0xdfffffff10107812 */ /* 0x000fe400078ec0ff */
[----:B------:R-:W-:Y:S02]  /*2510*/  ISETP.LT.OR P1, PT, R0, 0x2, P1 ;  /* 0x000000020000780c */ /* 0x000fe40000f21670 */
[----:B------:R-:W-:Y:S02]  /*2520*/  @P2 LOP3.LUT R16, R16, 0x20000000, RZ, 0xfc, !PT ;  /* 0x2000000010102812 */ /* 0x000fe400078efcff */
[----:B------:R-:W-:-:S02]  /*2530*/  ISETP.GT.AND P2, PT, R4, 0x8, !P2 ;  /* 0x000000080400780c */ /* 0x000fc40005744270 */
[----:B------:R-:W-:Y:S02]  /*2540*/  FSEL R89, R89, -INF , !P1 ;  /* 0xff80000059597808 */ /* 0x000fe40004800000 */
[----:B------:R-:W-:Y:S02]  /*2550*/  LOP3.LUT R16, R16, 0xbfffffff, RZ, 0xc0, !PT ;  /* 0xbfffffff10107812 */ /* 0x000fe400078ec0ff */
[----:B------:R-:W-:Y:S02]  /*2560*/  ISETP.GT.AND P1, PT, R4, 0x9, !P3 ;  /* 0x000000090400780c */ /* 0x000fe40005f24270 */
[----:B------:R-:W-:Y:S02]  /*2570*/  ISETP.LT.OR P2, PT, R0, 0x9, P2 ;  /* 0x000000090000780c */ /* 0x000fe40001741670 */
[----:B------:R-:W-:Y:S02]  /*2580*/  @P3 LOP3.LUT R16, R16, 0x40000000, RZ, 0xfc, !PT ;  /* 0x4000000010103812 */ /* 0x000fe400078efcff */
[----:B------:R-:W-:-:S02]  /*2590*/  ISETP.LT.OR P1, PT, R0, 0xa, P1 ;  /* 0x0000000a0000780c */ /* 0x000fc40000f21670 */
[----:B------:R-:W-:Y:S02]  /*25a0*/  FSEL R92, R92, -INF , !P2 ;  /* 0xff8000005c5c7808 */ /* 0x000fe40005000000 */
[C---:B------:R-:W-:Y:S02]  /*25b0*/  ISETP.GE.AND P3, PT, R12.reuse, 0x11, PT ;  /* 0x000000110c00780c */ /* 0x040fe40003f66270 */
[----:B------:R-:W-:Y:S02]  /*25c0*/  ISETP.GE.AND P2, PT, R12, 0x12, PT ;  /* 0x000000120c00780c */ /* 0x000fe40003f46270 */
[----:B------:R-:W-:Y:S02]  /*25d0*/  FSEL R93, R93, -INF , !P1 ;  /* 0xff8000005d5d7808 */ /* 0x000fe40004800000 */
[----:B------:R-:W-:Y:S02]  /*25e0*/  ISETP.GT.AND P1, PT, R4, 0x10, !P3 ;  /* 0x000000100400780c */ /* 0x000fe40005f24270 */
[----:B------:R-:W-:-:S02]  /*25f0*/  LOP3.LUT R16, R16, 0x7fffffff, RZ, 0xc0, !PT ;  /* 0x7fffffff10107812 */ /* 0x000fc400078ec0ff */
[----:B------:R-:W-:-:S03]  /*2600*/  ISETP.LT.OR P1, PT, R0, 0x11, P1 ;  /* 0x000000110000780c */ /* 0x000fc60000f21670 */
[----:B------:R-:W-:Y:S02]  /*2610*/  @P3 LOP3.LUT R16, R16, 0x80000000, RZ, 0xfc, !PT ;  /* 0x8000000010103812 */ /* 0x000fe400078efcff */
[----:B------:R-:W-:Y:S02]  /*2620*/  FSEL R96, R96, -INF , !P1 ;  /* 0xff80000060607808 */ /* 0x000fe40004800000 */
[----:B------:R-:W-:Y:S02]  /*2630*/  @P2 LOP3.LUT R2, R2, 0x4, RZ, 0xfc, !PT ;  /* 0x0000000402022812 */ /* 0x000fe400078efcff */
[----:B------:R-:W-:Y:S02]  /*2640*/  ISETP.GT.AND P1, PT, R4, 0x11, !P2 ;  /* 0x000000110400780c */ /* 0x000fe40005724270 */
[----:B------:R-:W-:Y:S02]  /*2650*/  ISETP.GE.AND P2, PT, R12, 0x19, PT ;  /* 0x000000190c00780c */ /* 0x000fe40003f46270 */
[----:B------:R-:W-:-:S02]  /*2660*/  ISETP.LT.OR P1, PT, R0, 0x12, P1 ;  /* 0x000000120000780c */ /* 0x000fc40000f21670 */
[----:B------:R-:W-:Y:S02]  /*2670*/  LOP3.LUT R2, R2, 0xfffffffd, RZ, 0xc0, !PT ;  /* 0xfffffffd02027812 */ /* 0x000fe400078ec0ff */
[----:B------:R-:W-:Y:S02]  /*2680*/  FSEL R97, R97, -INF , !P1 ;  /* 0xff80000061617808 */ /* 0x000fe40004800000 */
[----:B------:R-:W-:Y:S02]  /*2690*/  ISETP.GT.AND P1, PT, R4, 0x18, !P2 ;  /* 0x000000180400780c */ /* 0x000fe40005724270 */
[----:B------:R-:W-:Y:S02]  /*26a0*/  ISETP.GE.AND P3, PT, R12, 0x22, PT ;  /* 0x000000220c00780c */ /* 0x000fe40003f66270 */
[----:B------:R-:W-:Y:S02]  /*26b0*/  ISETP.LT.OR P1, PT, R0, 0x19, P1 ;  /* 0x000000190000780c */ /* 0x000fe40000f21670 */
[----:B------:R-:W-:-:S02]  /*26c0*/  @P2 LOP3.LUT R2, R2, 0x2, RZ, 0xfc, !PT ;  /* 0x0000000202022812 */ /* 0x000fc400078efcff */
[----:B------:R-:W-:Y:S02]  /*26d0*/  ISETP.GE.AND P2, PT, R12, 0x1a, PT ;  /* 0x0000001a0c00780c */ /* 0x000fe40003f46270 */
[----:B------:R-:W-:Y:S02]  /*26e0*/  FSEL R100, R100, -INF , !P1 ;  /* 0xff80000064647808 */ /* 0x000fe40004800000 */
[----:B------:R-:W-:Y:S02]  /*26f0*/  ISETP.GT.AND P1, PT, R4, 0x19, !P2 ;  /* 0x000000190400780c */ /* 0x000fe40005724270 */
[----:B------:R-:W-:Y:S02]  /*2700*/  LOP3.LUT R2, R2, 0xfffffffe, RZ, 0xc0, !PT ;  /* 0xfffffffe02027812 */ /* 0x000fe400078ec0ff */
[----:B------:R-:W-:Y:S02]  /*2710*/  ISETP.LT.OR P1, PT, R0, 0x1a, P1 ;  /* 0x0000001a0000780c */ /* 0x000fe40000f21670 */
[----:B------:R-:W-:-:S02]  /*2720*/  LOP3.LUT R16, R16, 0xfffffffd, RZ, 0xc0, !PT ;  /* 0xfffffffd10107812 */ /* 0x000fc400078ec0ff */
[----:B------:R-:W-:Y:S02]  /*2730*/  FSEL R101, R101, -INF , !P1 ;  /* 0xff80000065657808 */ /* 0x000fe40004800000 */
[----:B------:R-:W-:Y:S02]  /*2740*/  ISETP.GE.AND P1, PT, R12, 0x21, PT ;  /* 0x000000210c00780c */ /* 0x000fe40003f26270 */
[----:B------:R-:W-:Y:S02]  /*2750*/  @P2 LOP3.LUT R2, R2, 0x1, RZ, 0xfc, !PT ;  /* 0x0000000102022812 */ /* 0x000fe400078efcff */
[----:B------:R-:W-:Y:S02]  /*2760*/  ISETP.GT.AND P2, PT, R4, 0x20, !P1 ;  /* 0x000000200400780c */ /* 0x000fe40004f44270 */
[----:B------:R-:W-:Y:S02]  /*2770*/  @P3 LOP3.LUT R16, R16, 0x2, RZ, 0xfc, !PT ;  /* 0x0000000210103812 */ /* 0x000fe400078efcff */
[----:B------:R-:W-:-:S02]  /*2780*/  ISETP.LT.OR P2, PT, R0, 0x21, P2 ;  /* 0x000000210000780c */ /* 0x000fc40001741670 */
[----:B------:R-:W-:Y:S02]  /*2790*/  LOP3.LUT R16, R16, 0xfffffffb, RZ, 0xc0, !PT ;  /* 0xfffffffb10107812 */ /* 0x000fe400078ec0ff */
[----:B------:R-:W-:Y:S02]  /*27a0*/  FSEL R72, R72, -INF , !P2 ;  /* 0xff80000048487808 */ /* 0x000fe40005000000 */
[----:B------:R-:W-:Y:S02]  /*27b0*/  ISETP.GT.AND P2, PT, R4, 0x21, !P3 ;  /* 0x000000210400780c */ /* 0x000fe40005f44270 */
[----:B------:R-:W-:Y:S02]  /*27c0*/  ISETP.GE.AND P3, PT, R12, 0x29, PT ;  /* 0x000000290c00780c */ /* 0x000fe40003f66270 */
[----:B------:R-:W-:-:S04]  /*27d0*/  ISETP.LT.OR P2, PT, R0, 0x22, P2 ;  /* 0x000000220000780c */ /* 0x000fc80001741670 */
[----:B------:R-:W-:Y:S02]  /*27e0*/  FSEL R73, R73, -INF , !P2 ;  /* 0xff80000049497808 */ /* 0x000fe40005000000 */
[----:B------:R-:W-:-:S04]  /*27f0*/  ISETP.GT.AND P2, PT, R4, 0x28, !P3 ;  /* 0x000000280400780c */ /* 0x000fc80005f44270 */
[----:B------:R-:W-:Y:S02]  /*2800*/  ISETP.LT.OR P2, PT, R0, 0x29, P2 ;  /* 0x000000290000780c */ /* 0x000fe40001741670 */
[----:B------:R-:W-:Y:S02]  /*2810*/  @P3 LOP3.LUT R16, R16, 0x4, RZ, 0xfc, !PT ;  /* 0x0000000410103812 */ /* 0x000fe400078efcff */
[----:B------:R-:W-:Y:S02]  /*2820*/  FSEL R76, R76, -INF , !P2 ;  /* 0xff8000004c4c7808 */ /* 0x000fe40005000000 */
[----:B------:R-:W-:Y:S02]  /*2830*/  ISETP.GE.AND P2, PT, R12, 0x2a, PT ;  /* 0x0000002a0c00780c */ /* 0x000fe40003f46270 */
[----:B------:R-:W-:Y:S02]  /*2840*/  LOP3.LUT R16, R16, 0xffbfffff, RZ, 0xc0, !PT ;  /* 0xffbfffff10107812 */ /* 0x000fe400078ec0ff */
[----:B------:R-:W-:-:S02]  /*2850*/  ISETP.GT.AND P3, PT, R4, 0x29, !P2 ;  /* 0x000000290400780c */ /* 0x000fc40005764270 */
[----:B------:R-:W-:Y:S02]  /*2860*/  @P4 LOP3.LUT R16, R16, 0x400000, RZ, 0xfc, !PT ;  /* 0x0040000010104812 */ /* 0x000fe400078efcff */
[----:B------:R-:W-:Y:S02]  /*2870*/  ISETP.LT.OR P3, PT, R0, 0x2a, P3 ;  /* 0x0000002a0000780c */ /* 0x000fe40001f61670 */
[----:B------:R-:W-:Y:S02]  /*2880*/  LOP3.LUT R16, R16, 0xffdfffff, RZ, 0xc0, !PT ;  /* 0xffdfffff10107812 */ /* 0x000fe400078ec0ff */
[----:B------:R-:W-:Y:S02]  /*2890*/  FSEL R77, R77, -INF , !P3 ;  /* 0xff8000004d4d7808 */ /* 0x000fe40005800000 */
[----:B------:R-:W-:Y:S02]  /*28a0*/  ISETP.GT.AND P3, PT, R4, 0x30, !P4 ;  /* 0x000000300400780c */ /* 0x000fe40006764270 */
[----:B------:R-:W-:-:S02]  /*28b0*/  ISETP.GE.AND P4, PT, R12, 0x32, PT ;  /* 0x000000320c00780c */ /* 0x000fc40003f86270 */
[----:B------:R-:W-:-:S04]  /*28c0*/  ISETP.LT.OR P3, PT, R0, 0x31, P3 ;  /* 0x000000310000780c */ /* 0x000fc80001f61670 */
[----:B------:R-:W-:Y:S02]  /*28d0*/  FSEL R80, R80, -INF , !P3 ;  /* 0xff80000050507808 */ /* 0x000fe40005800000 */
[----:B------:R-:W-:-:S04]  /*28e0*/  ISETP.GT.AND P3, PT, R4, 0x31, !P4 ;  /* 0x000000310400780c */ /* 0x000fc80006764270 */
[----:B------:R-:W-:Y:S02]  /*28f0*/  ISETP.LT.OR P3, PT, R0, 0x32, P3 ;  /* 0x000000320000780c */ /* 0x000fe40001f61670 */
[----:B------:R-:W-:Y:S02]  /*2900*/  @P4 LOP3.LUT R16, R16, 0x200000, RZ, 0xfc, !PT ;  /* 0x0020000010104812 */ /* 0x000fe400078efcff */
[----:B------:R-:W-:Y:S02]  /*2910*/  ISETP.GE.AND P4, PT, R12, 0x39, PT ;  /* 0x000000390c00780c */ /* 0x000fe40003f86270 */
[----:B------:R-:W-:Y:S02]  /*2920*/  LOP3.LUT R16, R16, 0xffefffff, RZ, 0xc0, !PT ;  /* 0xffefffff10107812 */ /* 0x000fe400078ec0ff */
[----:B------:R-:W-:Y:S02]  /*2930*/  FSEL R81, R81, -INF , !P3 ;  /* 0xff80000051517808 */ /* 0x000fe40005800000 */
[----:B------:R-:W-:-:S04]  /*2940*/  ISETP.GT.AND P3, PT, R4, 0x38, !P4 ;  /* 0x000000380400780c */ /* 0x000fc80006764270 */
[----:B------:R-:W-:-:S03]  /*2950*/  ISETP.LT.OR P3, PT, R0, 0x39, P3 ;  /* 0x000000390000780c */ /* 0x000fc60001f61670 */
        /* <DEDUP_REMOVED lines=116> */
[----:B------:R-:W-:Y:S02]  /*30a0*/  FSEL R25, R25, -INF , !P3 ;  /* 0xff80000019197808 */ /* 0x000fe40005800000 */
[----:B------:R-:W-:Y:S02]  /*30b0*/  LOP3.LUT R16, R16, 0xfbffffff, RZ, 0xc0, !PT ;  /* 0xfbffffff10107812 */ /* 0x000fe400078ec0ff */
[----:B------:R-:W-:-:S04]  /*30c0*/  ISETP.GT.AND P3, PT, R4, 0x88, !P4 ;  /* 0x000000880400780c */ /* 0x000fc80006764270 */
[----:B------:R-:W-:-:S03]  /*30d0*/  ISETP.LT.OR P3, PT, R0, 0x89, P3 ;  /* 0x000000890000780c */ /* 0x000fc60001f61670 */
[----:B------:R-:W-:Y:S02]  /*30e0*/  @P4 LOP3.LUT R16, R16, 0x4000000, RZ, 0xfc, !PT ;  /* 0x0400000010104812 */ /* 0x000fe400078efcff */
[----:B------:R-:W-:Y:S02]  /*30f0*/  ISETP.GE.AND P4, PT, R12, 0x8a, PT ;  /* 0x0000008a0c00780c */ /* 0x000fe40003f86270 */
[----:B------:R-:W-:Y:S02]  /*3100*/  FSEL R28, R28, -INF , !P3 ;  /* 0xff8000001c1c7808 */ /* 0x000fe40005800000 */
[----:B------:R-:W-:Y:S02]  /*3110*/  ISETP.GT.AND P3, PT, R4, 0x89, !P4 ;  /* 0x000000890400780c */ /* 0x000fe40006764270 */
[----:B------:R-:W-:Y:S02]  /*3120*/  LOP3.LUT R16, R16, 0xff7fffff, RZ, 0xc0, !PT ;  /* 0xff7fffff10107812 */ /* 0x000fe400078ec0ff */
[----:B------:R-:W-:-:S04]  /*3130*/  ISETP.LT.OR P3, PT, R0, 0x8a, P3 ;  /* 0x0000008a0000780c */ /* 0x000fc80001f61670 */
[----:B------:R-:W-:Y:S02]  /*3140*/  FSEL R29, R29, -INF , !P3 ;  /* 0xff8000001d1d7808 */ /* 0x000fe40005800000 */
[----:B------:R-:W-:Y:S02]  /*3150*/  ISETP.GE.AND P3, PT, R12, 0x91, PT ;  /* 0x000000910c00780c */ /* 0x000fe40003f66270 */
[----:B------:R-:W-:Y:S02]  /*3160*/  @P4 LOP3.LUT R16, R16, 0x800000, RZ, 0xfc, !PT ;  /* 0x0080000010104812 */ /* 0x000fe400078efcff */
[----:B------:R-:W-:Y:S02]  /*3170*/  ISETP.GT.AND P4, PT, R4, 0x90, !P3 ;  /* 0x000000900400780c */ /* 0x000fe40005f84270 */
[----:B------:R-:W-:Y:S02]  /*3180*/  LOP3.LUT R16, R16, 0xfffffffe, RZ, 0xc0, !PT ;  /* 0xfffffffe10107812 */ /* 0x000fe400078ec0ff */
[----:B------:R-:W-:-:S04]  /*3190*/  ISETP.LT.OR P4, PT, R0, 0x91, P4 ;  /* 0x000000910000780c */ /* 0x000fc80002781670 */
[----:B------:R-:W-:Y:S02]  /*31a0*/  FSEL R32, R32, -INF , !P4 ;  /* 0xff80000020207808 */ /* 0x000fe40006000000 */
[----:B------:R-:W-:-:S04]  /*31b0*/  ISETP.GE.AND P4, PT, R12, 0x92, PT ;  /* 0x000000920c00780c */ /* 0x000fc80003f86270 */
[----:B------:R-:W-:-:S04]  /*31c0*/  ISETP.GT.AND P5, PT, R4, 0x91, !P4 ;  /* 0x000000910400780c */ /* 0x000fc800067a4270 */
[----:B------:R-:W-:-:S04]  /*31d0*/  ISETP.LT.OR P5, PT, R0, 0x92, P5 ;  /* 0x000000920000780c */ /* 0x000fc80002fa1670 */
[----:B------:R-:W-:Y:S02]  /*31e0*/  FSEL R33, R33, -INF , !P5 ;  /* 0xff80000021217808 */ /* 0x000fe40006800000 */
[----:B------:R-:W-:-:S04]  /*31f0*/  ISETP.GE.AND P5, PT, R12, 0x99, PT ;  /* 0x000000990c00780c */ /* 0x000fc80003fa6270 */
[----:B------:R-:W-:-:S04]  /*3200*/  ISETP.GT.AND P6, PT, R4, 0x98, !P5 ;  /* 0x000000980400780c */ /* 0x000fc80006fc4270 */
[----:B------:R-:W-:-:S04]  /*3210*/  ISETP.LT.OR P6, PT, R0, 0x99, P6 ;  /* 0x000000990000780c */ /* 0x000fc800037c1670 */
[----:B------:R-:W-:Y:S02]  /*3220*/  FSEL R36, R36, -INF , !P6 ;  /* 0xff80000024247808 */ /* 0x000fe40007000000 */
[----:B------:R-:W-:-:S13]  /*3230*/  ISETP.GE.AND P6, PT, R12, 0x1, PT ;  /* 0x000000010c00780c */ /* 0x000fda0003fc6270 */
[----:B------:R-:W-:Y:S02]  /*3240*/  @P6 LOP3.LUT R16, R16, 0x1, RZ, 0xfc, !PT ;  /* 0x0000000110106812 */ /* 0x000fe400078efcff */
[----:B------:R-:W-:Y:S02]  /*3250*/  ISETP.GT.AND P6, PT, R4, RZ, !P6 ;  /* 0x000000ff0400720c */ /* 0x000fe400077c4270 */
[----:B------:R-:W-:Y:S02]  /*3260*/  LOP3.LUT R16, R16, 0xf7ffffff, RZ, 0xc0, !PT ;  /* 0xf7ffffff10107812 */ /* 0x000fe400078ec0ff */
[----:B------:R-:W-:-:S04]  /*3270*/  ISETP.LT.OR P6, PT, R0, 0x1, P6 ;  /* 0x000000010000780c */ /* 0x000fc800037c1670 */
[----:B------:R-:W-:Y:S02]  /*3280*/  FSEL R5, R88, -INF , !P6 ;  /* 0xff80000058057808 */ /* 0x000fe40007000000 */
[----:B------:R-:W-:-:S13]  /*3290*/  ISETP.GE.AND P6, PT, R12, 0x9a, PT ;  /* 0x0000009a0c00780c */ /* 0x000fda0003fc6270 */
[----:B------:R-:W-:Y:S02]  /*32a0*/  @P6 LOP3.LUT R16, R16, 0x8000000, RZ, 0xfc, !PT ;  /* 0x0800000010106812 */ /* 0x000fe400078efcff */
[----:B------:R-:W-:Y:S01]  /*32b0*/  ISETP.GT.AND P6, PT, R4, 0x99, !P6 ;  /* 0x000000990400780c */ /* 0x000fe200077c4270 */
[----:B------:R-:W-:-:S03]  /*32c0*/  IMAD.IADD R4, R15, 0x1, R7 ;  /* 0x000000010f047824 */ /* 0x000fc600078e0207 */
[----:B------:R-:W-:Y:S02]  /*32d0*/  ISETP.LT.OR P6, PT, R0, 0x9a, P6 ;  /* 0x0000009a0000780c */ /* 0x000fe400037c1670 */
[----:B------:R-:W-:Y:S02]  /*32e0*/  VIADDMNMX R0, R7, R14, R13, PT ;  /* 0x0000000e07007246 */ /* 0x000fe4000380010d */
[----:B------:R-:W-:Y:S02]  /*32f0*/  FSEL R37, R37, -INF , !P6 ;  /* 0xff80000025257808 */ /* 0x000fe40007000000 */
[----:B------:R-:W-:-:S13]  /*3300*/  PLOP3.LUT P6, PT, PT, PT, UP0, 0x40, 0x0 ;  /* 0x000000000000781c */ /* 0x000fda0003fce808 */
        /* <DEDUP_REMOVED lines=10> */
[----:B------:R-:W-:Y:S01]  /*33b0*/  @P6 IMAD.HI.U32 R10, R3, UR10, RZ ;  /* 0x0000000a030a6c27 */ /* 0x000fe2000f8e00ff */
[----:B------:R-:W-:-:S13]  /*33c0*/  PLOP3.LUT P6, PT, PT, PT, UP1, 0x80, 0x0 ;  /* 0x000000000000781c */ /* 0x000fda0003fcf018 */
[----:B------:R-:W-:-:S04]  /*33d0*/  @P6 SHF.R.U32.HI R3, RZ, UR11, R10 ;  /* 0x0000000bff036c19 */ /* 0x000fc8000801160a */
[----:B------:R-:W-:Y:S01]  /*33e0*/  LOP3.LUT R3, RZ, R3, RZ, 0x33, !PT ;  /* 0x00000003ff037212 */ /* 0x000fe200078e33ff */
[----:B------:R-:W-:Y:S06]  /*33f0*/  BRA `(.L_x_640) ;  /* 0x0000000000187947 */ /* 0x000fec0003800000 */
.L_x_639:
[----:B------:R-:W-:-:S06]  /*3400*/  UISETP.NE.AND UP1, UPT, UR7, 0x1, UPT ;  /* 0x000000010700788c */ /* 0x000fcc000bf25270 */
[----:B------:R-:W-:-:S05]  /*3410*/  PLOP3.LUT P6, PT, PT, PT, UP1, 0x80, 0x0 ;  /* 0x000000000000781c */ /* 0x000fca0003fcf018 */
[----:B------:R-:W-:-:S08]  /*3420*/  @UP1 ULDC.64 UR10, c[0x0][0x9e8] ;  /* 0x00027a00000a1ab9 */ /* 0x000fd00000000a00 */
[----:B------:R-:W-:Y:S01]  /*3430*/  @P6 IMAD.HI.U32 R10, R3, UR10, RZ ;  /* 0x0000000a030a6c27 */ /* 0x000fe2000f8e00ff */
[----:B------:R-:W-:-:S13]  /*3440*/  PLOP3.LUT P6, PT, PT, PT, UP1, 0x80, 0x0 ;  /* 0x000000000000781c */ /* 0x000fda0003fcf018 */
[----:B------:R-:W-:-:S07]  /*3450*/  @P6 SHF.R.U32.HI R3, RZ, UR11, R10 ;  /* 0x0000000bff036c19 */ /* 0x000fce000801160a */
.L_x_640:
[----:B------:R-:W-:Y:S05]  /*3460*/  BSYNC B0 ;  /* 0x0000000000007941 */ /* 0x000fea0003800000 */
.L_x_638:
[----:B------:R-:W-:-:S05]  /*3470*/  IMAD R3, R3, UR7, R6 ;  /* 0x0000000703037c24 */ /* 0x000fca000f8e0206 */
[----:B------:R-:W-:Y:S02]  /*3480*/  VIMNMX R4, R4, R3, !PT ;  /* 0x0000000304047248 */ /* 0x000fe40007fe0100 */
[----:B------:R-:W-:-:S07]  /*3490*/  VIADDMNMX R0, R3, UR7, R0, PT ;  /* 0x0000000703007c46 */ /* 0x000fce000b800100 */
.L_x_637:
[C---:B------:R-:W-:Y:S01]  /*34a0*/  ISETP.GT.AND P1, PT, R4.reuse, 0x20, !P1 ;  /* 0x000000200400780c */ /* 0x040fe20004f24270 */
[----:B------:R-:W-:Y:S01]  /*34b0*/  IMAD.U32 R88, RZ, RZ, UR41 ;  /* 0x00000029ff587e24 */ /* 0x000fe2000f8e00ff */
[----:B------:R-:W-:Y:S02]  /*34c0*/  ISETP.GT.AND P2, PT, R4, 0x29, !P2 ;  /* 0x000000290400780c */ /* 0x000fe40005744270 */
[C---:B------:R-:W-:Y:S02]  /*34d0*/  ISETP.LT.OR P1, PT, R0.reuse, 0x21, P1 ;  /* 0x000000210000780c */ /* 0x040fe40000f21670 */
[----:B------:R-:W-:Y:S02]  /*34e0*/  ISETP.LT.OR P2, PT, R0, 0x2a, P2 ;  /* 0x0000002a0000780c */ /* 0x000fe40001741670 */
[----:B------:R-:W-:Y:S02]  /*34f0*/  FSEL R74, R74, -INF , !P1 ;  /* 0xff8000004a4a7808 */ /* 0x000fe40004800000 */
[----:B------:R-:W-:-:S02]  /*3500*/  LOP3.LUT P1, RZ, R16, 0x2, RZ, 0xc0, !PT ;  /* 0x0000000210ff7812 */ /* 0x000fc4000782c0ff */
[----:B------:R-:W-:Y:S02]  /*3510*/  FSEL R79, R79, -INF , !P2 ;  /* 0xff8000004f4f7808 */ /* 0x000fe40005000000 */
[----:B------:R-:W-:Y:S02]  /*3520*/  ISETP.GT.AND P1, PT, R4, 0x21, !P1 ;  /* 0x000000210400780c */ /* 0x000fe40004f24270 */
[----:B------:R-:W-:Y:S02]  /*3530*/  LOP3.LUT P2, RZ, R16, 0x10000, RZ, 0xc0, !PT ;  /* 0x0001000010ff7812 */ /* 0x000fe4000784c0ff */
[----:B------:R-:W-:Y:S02]  /*3540*/  ISETP.LT.OR P1, PT, R0, 0x22, P1 ;  /* 0x000000220000780c */ /* 0x000fe40000f21670 */
[----:B------:R-:W-:Y:S02]  /*3550*/  LOP3.LUT P6, RZ, R16, 0x8000, RZ, 0xc0, !PT ;  /* 0x0000800010ff7812 */ /* 0x000fe400078cc0ff */
[----:B------:R-:W-:-:S02]  /*3560*/  FSEL R75, R75, -INF , !P1 ;  /* 0xff8000004b4b7808 */ /* 0x000fc40004800000 */
[----:B------:R-:W-:Y:S02]  /*3570*/  LOP3.LUT P1, RZ, R16, 0x4, RZ, 0xc0, !PT ;  /* 0x0000000410ff7812 */ /* 0x000fe4000782c0ff */
[----:B------:R-:W-:Y:S02]  /*3580*/  FMNMX.FTZ R3, R5, R89, !PT ;  /* 0x0000005905037209 */ /* 0x000fe40007810000 */
[----:B------:R-:W-:Y:S02]  /*3590*/  ISETP.GT.AND P1, PT, R4, 0x28, !P1 ;  /* 0x000000280400780c */ /* 0x000fe40004f24270 */
[----:B------:R-:W-:Y:S02]  /*35a0*/  FMNMX.FTZ R6, R92, R3, !PT ;  /* 0x000000035c067209 */ /* 0x000fe40007810000 */
[----:B------:R-:W-:Y:S02]  /*35b0*/  ISETP.LT.OR P1, PT, R0, 0x29, P1 ;  /* 0x000000290000780c */ /* 0x000fe40000f21670 */
[----:B------:R-:W-:-:S02]  /*35c0*/  FMNMX.FTZ R3, R93, R6, !PT ;  /* 0x000000065d037209 */ /* 0x000fc40007810000 */
[----:B------:R-:W-:Y:S02]  /*35d0*/  FSEL R78, R78, -INF , !P1 ;  /* 0xff8000004e4e7808 */ /* 0x000fe40004800000 */
[----:B------:R-:W-:Y:S02]  /*35e0*/  LOP3.LUT P1, RZ, R16, 0x400000, RZ, 0xc0, !PT ;  /* 0x0040000010ff7812 */ /* 0x000fe4000782c0ff */
[----:B------:R-:W-:Y:S02]  /*35f0*/  FMNMX.FTZ R6, R96, R3, !PT ;  /* 0x0000000360067209 */ /* 0x000fe40007810000 */
[----:B------:R-:W-:Y:S02]  /*3600*/  ISETP.GT.AND P1, PT, R4, 0x30, !P1 ;  /* 0x000000300400780c */ /* 0x000fe40004f24270 */
[----:B------:R-:W-:Y:S02]  /*3610*/  FMNMX.FTZ R3, R97, R6, !PT ;  /* 0x0000000661037209 */ /* 0x000fe40007810000 */
[----:B------:R-:W-:-:S02]  /*3620*/  ISETP.LT.OR P1, PT, R0, 0x31, P1 ;  /* 0x000000310000780c */ /* 0x000fc40000f21670 */
[----:B------:R-:W-:Y:S02]  /*3630*/  FMNMX.FTZ R6, R100, R3, !PT ;  /* 0x0000000364067209 */ /* 0x000fe40007810000 */
[----:B------:R-:W-:Y:S02]  /*3640*/  FSEL R82, R82, -INF , !P1 ;  /* 0xff80000052527808 */ /* 0x000fe40004800000 */
[----:B------:R-:W-:Y:S02]  /*3650*/  LOP3.LUT P1, RZ, R16, 0x200000, RZ, 0xc0, !PT ;  /* 0x0020000010ff7812 */ /* 0x000fe4000782c0ff */
[----:B------:R-:W-:Y:S02]  /*3660*/  FMNMX.FTZ R3, R101, R6, !PT ;  /* 0x0000000665037209 */ /* 0x000fe40007810000 */
[----:B------:R-:W-:Y:S02]  /*3670*/  ISETP.GT.AND P1, PT, R4, 0x31, !P1 ;  /* 0x000000310400780c */ /* 0x000fe40004f24270 */
[----:B------:R-:W-:-:S02]  /*3680*/  FMNMX.FTZ R6, R72, R3, !PT ;  /* 0x0000000348067209 */ /* 0x000fc40007810000 */
[----:B------:R-:W-:Y:S02]  /*3690*/  ISETP.LT.OR P1, PT, R0, 0x32, P1 ;  /* 0x000000320000780c */ /* 0x000fe40000f21670 */
[----:B------:R-:W-:Y:S02]  /*36a0*/  FMNMX.FTZ R3, R73, R6, !PT ;  /* 0x0000000649037209 */ /* 0x000fe40007810000 */
[----:B------:R-:W-:Y:S02]  /*36b0*/  FSEL R83, R83, -INF , !P1 ;  /* 0xff80000053537808 */ /* 0x000fe40004800000 */
[----:B------:R-:W-:Y:S02]  /*36c0*/  LOP3.LUT P1, RZ, R16, 0x100000, RZ, 0xc0, !PT ;  /* 0x0010000010ff7812 */ /* 0x000fe4000782c0ff */
[----:B------:R-:W-:Y:S02]  /*36d0*/  FMNMX.FTZ R6, R76, R3, !PT ;  /* 0x000000034c067209 */ /* 0x000fe40007810000 */
[----:B------:R-:W-:-:S02]  /*36e0*/  ISETP.GT.AND P1, PT, R4, 0x38, !P1 ;  /* 0x000000380400780c */ /* 0x000fc40004f24270 */
[----:B------:R-:W-:Y:S02]  /*36f0*/  FMNMX.FTZ R3, R77, R6, !PT ;  /* 0x000000064d037209 */ /* 0x000fe40007810000 */
[----:B------:R-:W-:Y:S02]  /*3700*/  ISETP.LT.OR P1, PT, R0, 0x39, P1 ;  /* 0x000000390000780c */ /* 0x000fe40000f21670 */
[----:B------:R-:W-:Y:S02]  /*3710*/  FMNMX.FTZ R6, R80, R3, !PT ;  /* 0x0000000350067209 */ /* 0x000fe40007810000 */
[----:B------:R-:W-:Y:S02]  /*3720*/  FSEL R86, R86, -INF , !P1 ;  /* 0xff80000056567808 */ /* 0x000fe40004800000 */
[----:B------:R-:W-:Y:S02]  /*3730*/  LOP3.LUT P1, RZ, R16, 0x80000, RZ, 0xc0, !PT ;  /* 0x0008000010ff7812 */ /* 0x000fe4000782c0ff */
[----:B------:R-:W-:-:S02]  /*3740*/  FMNMX.FTZ R3, R81, R6, !PT ;  /* 0x0000000651037209 */ /* 0x000fc40007810000 */
[----:B------:R-:W-:Y:S02]  /*3750*/  ISETP.GT.AND P1, PT, R4, 0x39, !P1 ;  /* 0x000000390400780c */ /* 0x000fe40004f24270 */
[----:B------:R-:W-:Y:S02]  /*3760*/  FMNMX.FTZ R6, R84, R3, !PT ;  /* 0x0000000354067209 */ /* 0x000fe40007810000 */
[----:B------:R-:W-:Y:S02]  /*3770*/  ISETP.LT.OR P1, PT, R0, 0x3a, P1 ;  /* 0x0000003a0000780c */ /* 0x000fe40000f21670 */
[----:B------:R-:W-:Y:S02]  /*3780*/  FMNMX.FTZ R3, R85, R6, !PT ;  /* 0x0000000655037209 */ /* 0x000fe40007810000 */
[----:B------:R-:W-:Y:S02]  /*3790*/  FSEL R87, R87, -INF , !P1 ;  /* 0xff80000057577808 */ /* 0x000fe40004800000 */
[----:B------:R-:W-:-:S02]  /*37a0*/  LOP3.LUT P1, RZ, R16, 0x40000, RZ, 0xc0, !PT ;  /* 0x0004000010ff7812 */ /* 0x000fc4000782c0ff */
[----:B------:R-:W-:Y:S02]  /*37b0*/  FMNMX.FTZ R6, R56, R3, !PT ;  /* 0x0000000338067209 */ /* 0x000fe40007810000 */
[----:B------:R-:W-:Y:S02]  /*37c0*/  ISETP.GT.AND P1, PT, R4, 0x40, !P1 ;  /* 0x000000400400780c */ /* 0x000fe40004f24270 */
[----:B------:R-:W-:Y:S02]  /*37d0*/  FMNMX.FTZ R3, R57, R6, !PT ;  /* 0x0000000639037209 */ /* 0x000fe40007810000 */
[----:B------:R-:W-:Y:S02]  /*37e0*/  ISETP.LT.OR P1, PT, R0, 0x41, P1 ;  /* 0x000000410000780c */ /* 0x000fe40000f21670 */
[----:B------:R-:W-:Y:S02]  /*37f0*/  FMNMX.FTZ R6, R60, R3, !PT ;  /* 0x000000033c067209 */ /* 0x000fe40007810000 */
        /* <DEDUP_REMOVED lines=8> */
[----:B------:R-:W-:Y:S02]  /*3880*/  ISETP.GT.AND P1, PT, R4, 0x48, !P2 ;  /* 0x000000480400780c */ /* 0x000fe40005724270 */
[----:B------:R-:W-:Y:S02]  /*3890*/  LOP3.LUT P2, RZ, R16, 0x20, RZ, 0xc0, !PT ;  /* 0x0000002010ff7812 */ /* 0x000fe4000784c0ff */
[----:B------:R-:W-:Y:S02]  /*38a0*/  ISETP.LT.OR P1, PT, R0, 0x49, P1 ;  /* 0x000000490000780c */ /* 0x000fe40000f21670 */
[----:B------:R-:W-:Y:S02]  /*38b0*/  FMNMX.FTZ R6, R68, R3, !PT ;  /* 0x0000000344067209 */ /* 0x000fe40007810000 */
[----:B------:R-:W-:-:S02]  /*38c0*/  FSEL R62, R62, -INF , !P1 ;  /* 0xff8000003e3e7808 */ /* 0x000fc40004800000 */
[----:B------:R-:W-:Y:S02]  /*38d0*/  ISETP.GT.AND P1, PT, R4, 0x49, !P6 ;  /* 0x000000490400780c */ /* 0x000fe40007724270 */
[----:B------:R-:W-:Y:S02]  /*38e0*/  LOP3.LUT P6, RZ, R16, 0x10, RZ, 0xc0, !PT ;  /* 0x0000001010ff7812 */ /* 0x000fe400078cc0ff */
        /* <DEDUP_REMOVED lines=40> */
[C---:B------:R-:W-:Y:S02]  /*3b70*/  ISETP.GT.AND P1, PT, R4.reuse, 0x61, !P1 ;  /* 0x000000610400780c */ /* 0x040fe40004f24270 */
[----:B------:R-:W-:Y:S01]  /*3b80*/  ISETP.GT.AND P3, PT, R4, 0x90, !P3 ;  /* 0x000000900400780c */ /* 0x000fe20005f64270 */
[----:B------:R-:W1:Y:S01]  /*3b90*/  SHFL.BFLY PT, R3, R6, 0x2, 0x1f ;  /* 0x0c401f0006037f89 */ /* 0x000e6200000e0000 */
[----:B------:R-:W-:Y:S02]  /*3ba0*/  ISETP.LT.OR P1, PT, R0, 0x62, P1 ;  /* 0x000000620000780c */ /* 0x000fe40000f21670 */
[----:B------:R-:W-:Y:S02]  /*3bb0*/  ISETP.GT.AND P4, PT, R4, 0x91, !P4 ;  /* 0x000000910400780c */ /* 0x000fe40006784270 */
[----:B------:R-:W-:Y:S02]  /*3bc0*/  FSEL R43, R43, -INF , !P1 ;  /* 0xff8000002b2b7808 */ /* 0x000fe40004800000 */
[----:B------:R-:W-:-:S02]  /*3bd0*/  LOP3.LUT P1, RZ, R16, 0x100, RZ, 0xc0, !PT ;  /* 0x0000010010ff7812 */ /* 0x000fc4000782c0ff */
[C---:B------:R-:W-:Y:S02]  /*3be0*/  ISETP.GT.AND P5, PT, R4.reuse, 0x98, !P5 ;  /* 0x000000980400780c */ /* 0x040fe40006fa4270 */
[----:B------:R-:W-:Y:S02]  /*3bf0*/  ISETP.GT.AND P1, PT, R4, 0x68, !P1 ;  /* 0x000000680400780c */ /* 0x000fe40004f24270 */
[C---:B------:R-:W-:Y:S02]  /*3c00*/  ISETP.LT.OR P3, PT, R0.reuse, 0x91, P3 ;  /* 0x000000910000780c */ /* 0x040fe40001f61670 */
[C---:B------:R-:W-:Y:S02]  /*3c10*/  ISETP.LT.OR P1, PT, R0.reuse, 0x69, P1 ;  /* 0x000000690000780c */ /* 0x040fe40000f21670 */
[----:B------:R-:W-:Y:S02]  /*3c20*/  ISETP.LT.OR P4, PT, R0, 0x92, P4 ;  /* 0x000000920000780c */ /* 0x000fe40002781670 */
[----:B------:R-:W-:-:S02]  /*3c30*/  FSEL R46, R46, -INF , !P1 ;  /* 0xff8000002e2e7808 */ /* 0x000fc40004800000 */
[----:B------:R-:W-:Y:S02]  /*3c40*/  LOP3.LUT P1, RZ, R16, 0x80, RZ, 0xc0, !PT ;  /* 0x0000008010ff7812 */ /* 0x000fe4000782c0ff */
[----:B------:R-:W-:Y:S02]  /*3c50*/  FSEL R34, R34, -INF , !P3 ;  /* 0xff80000022227808 */ /* 0x000fe40005800000 */
[----:B------:R-:W-:Y:S02]  /*3c60*/  ISETP.GT.AND P1, PT, R4, 0x69, !P1 ;  /* 0x000000690400780c */ /* 0x000fe40004f24270 */
[----:B-1----:R-:W-:Y:S02]  /*3c70*/  FMNMX.FTZ R10, R6, R3, !PT ;  /* 0x00000003060a7209 */ /* 0x002fe40007810000 */
[C---:B------:R-:W-:Y:S02]  /*3c80*/  ISETP.LT.OR P1, PT, R0.reuse, 0x6a, P1 ;  /* 0x0000006a0000780c */ /* 0x040fe40000f21670 */
[----:B------:R-:W-:Y:S01]  /*3c90*/  ISETP.LT.OR P5, PT, R0, 0x99, P5 ;  /* 0x000000990000780c */ /* 0x000fe20002fa1670 */
[----:B------:R-:W1:Y:S01]  /*3ca0*/  SHFL.BFLY PT, R3, R10, 0x1, 0x1f ;  /* 0x0c201f000a037f89 */ /* 0x000e6200000e0000 */
[----:B------:R-:W-:-:S02]  /*3cb0*/  FSEL R47, R47, -INF , !P1 ;  /* 0xff8000002f2f7808 */ /* 0x000fc40004800000 */
[----:B------:R-:W-:Y:S02]  /*3cc0*/  LOP3.LUT P1, RZ, R16, 0x40, RZ, 0xc0, !PT ;  /* 0x0000004010ff7812 */ /* 0x000fe4000782c0ff */
[----:B------:R-:W-:Y:S02]  /*3cd0*/  FSEL R35, R35, -INF , !P4 ;  /* 0xff80000023237808 */ /* 0x000fe40006000000 */
[----:B------:R-:W-:Y:S02]  /*3ce0*/  ISETP.GT.AND P1, PT, R4, 0x70, !P1 ;  /* 0x000000700400780c */ /* 0x000fe40004f24270 */
[----:B------:R-:W-:Y:S02]  /*3cf0*/  FSEL R38, R38, -INF , !P5 ;  /* 0xff80000026267808 */ /* 0x000fe40006800000 */
[----:B------:R-:W-:Y:S02]  /*3d00*/  ISETP.LT.OR P1, PT, R0, 0x71, P1 ;  /* 0x000000710000780c */ /* 0x000fe40000f21670 */
[----:B------:R-:W-:-:S02]  /*3d10*/  R2UR UR10, R105 ;  /* 0x00000000690a72ca */ /* 0x000fc400000e0000 */
[----:B------:R-:W-:Y:S02]  /*3d20*/  FSEL R50, R50, -INF , !P1 ;  /* 0xff80000032327808 */ /* 0x000fe40004800000 */
[----:B------:R-:W-:Y:S02]  /*3d30*/  ISETP.GT.AND P1, PT, R4, 0x71, !P2 ;  /* 0x000000710400780c */ /* 0x000fe40005724270 */
[----:B------:R-:W-:Y:S02]  /*3d40*/  LOP3.LUT P2, RZ, R16, 0x2000000, RZ, 0xc0, !PT ;  /* 0x0200000010ff7812 */ /* 0x000fe4000784c0ff */
[----:B------:R-:W-:Y:S02]  /*3d50*/  ISETP.LT.OR P1, PT, R0, 0x72, P1 ;  /* 0x000000720000780c */ /* 0x000fe40000f21670 */
[----:B-1----:R-:W-:Y:S02]  /*3d60*/  FMNMX.FTZ R3, R10, R3, !PT ;  /* 0x000000030a037209 */ /* 0x002fe40007810000 */
[----:B------:R-:W-:Y:S01]  /*3d70*/  FSEL R51, R51, -INF , !P1 ;  /* 0xff80000033337808 */ /* 0x000fe20004800000 */
[----:B------:R-:W-:Y:S01]  /*3d80*/  UIADD3 UR6, UR10, UR6, URZ ;  /* 0x000000060a067290 */ /* 0x000fe2000fffe03f */
[----:B------:R-:W-:Y:S01]  /*3d90*/  ISETP.GT.AND P1, PT, R4, 0x78, !P6 ;  /* 0x000000780400780c */ /* 0x000fe20007724270 */
[----:B------:R-:W-:-:S01]  /*3da0*/  FFMA.FTZ R88, R3, R88, -8 ;  /* 0xc100000003587423 */ /* 0x000fc20000010058 */
[----:B------:R-:W-:-:S02]  /*3db0*/  LOP3.LUT P6, RZ, R16, 0x1000000, RZ, 0xc0, !PT ;  /* 0x0100000010ff7812 */ /* 0x000fc400078cc0ff */
[----:B------:R-:W-:-:S04]  /*3dc0*/  ISETP.LT.OR P1, PT, R0, 0x79, P1 ;  /* 0x000000790000780c */ /* 0x000fc80000f21670 */
[----:B------:R-:W-:Y:S02]  /*3dd0*/  FSEL R54, R54, -INF , !P1 ;  /* 0xff80000036367808 */ /* 0x000fe40004800000 */
[----:B------:R-:W-:-:S04]  /*3de0*/  LOP3.LUT P1, RZ, R16, 0x8, RZ, 0xc0, !PT ;  /* 0x0000000810ff7812 */ /* 0x000fc8000782c0ff */
[----:B------:R-:W-:-:S04]  /*3df0*/  ISETP.GT.AND P1, PT, R4, 0x79, !P1 ;  /* 0x000000790400780c */ /* 0x000fc80004f24270 */
        /* <DEDUP_REMOVED lines=31> */
[----:B------:R-:W-:-:S04]  /*3ff0*/  ISETP.GT.AND P1, PT, R4, RZ, !P1 ;  /* 0x000000ff0400720c */ /* 0x000fc80004f24270 */
[----:B------:R-:W-:-:S04]  /*4000*/  ISETP.LT.OR P1, PT, R0, 0x1, P1 ;  /* 0x000000010000780c */ /* 0x000fc80000f21670 */
[----:B------:R-:W-:Y:S02]  /*4010*/  FSEL R90, R90, -INF , !P1 ;  /* 0xff8000005a5a7808 */ /* 0x000fe40004800000 */
[----:B------:R-:W-:Y:S02]  /*4020*/  ISETP.GT.AND P1, PT, R4, 0x80, !P2 ;  /* 0x000000800400780c */ /* 0x000fe40005724270 */
[----:B------:R-:W-:Y:S02]  /*4030*/  FMNMX.FTZ R21, R90, R91, !PT ;  /* 0x0000005b5a157209 */ /* 0x000fe40007810000 */
[----:B------:R-:W-:Y:S02]  /*4040*/  ISETP.LT.OR P1, PT, R0, 0x81, P1 ;  /* 0x000000810000780c */ /* 0x000fe40000f21670 */
[----:B------:R-:W-:Y:S02]  /*4050*/  LOP3.LUT P2, RZ, R16, 0x800000, RZ, 0xc0, !PT ;  /* 0x0080000010ff7812 */ /* 0x000fe4000784c0ff */
[----:B------:R-:W-:-:S02]  /*4060*/  FSEL R26, R26, -INF , !P1 ;  /* 0xff8000001a1a7808 */ /* 0x000fc40004800000 */
[----:B------:R-:W-:Y:S02]  /*4070*/  ISETP.GT.AND P1, PT, R4, 0x81, !P6 ;  /* 0x000000810400780c */ /* 0x000fe40007724270 */
[----:B------:R-:W-:Y:S02]  /*4080*/  LOP3.LUT P6, RZ, R16, 0x4000000, RZ, 0xc0, !PT ;  /* 0x0400000010ff7812 */ /* 0x000fe400078cc0ff */
[----:B------:R-:W-:-:S04]  /*4090*/  ISETP.LT.OR P1, PT, R0, 0x82, P1 ;  /* 0x000000820000780c */ /* 0x000fc80000f21670 */
[----:B------:R-:W-:Y:S02]  /*40a0*/  FSEL R27, R27, -INF , !P1 ;  /* 0xff8000001b1b7808 */ /* 0x000fe40004800000 */
[----:B------:R-:W-:-:S04]  /*40b0*/  FSETP.NEU.FTZ.AND P1, PT, R3, -INF , PT ;  /* 0xff8000000300780b */ /* 0x000fc80003f3d000 */
[----:B------:R-:W-:Y:S02]  /*40c0*/  FSEL R88, R88, RZ, P1 ;  /* 0x000000ff58587208 */ /* 0x000fe40000800000 */
[----:B------:R-:W-:Y:S02]  /*40d0*/  ISETP.GT.AND P1, PT, R4, 0x88, !P6 ;  /* 0x000000880400780c */ /* 0x000fe40007724270 */
[----:B------:R-:W-:Y:S01]  /*40e0*/  LOP3.LUT P6, RZ, R16, 0x8000000, RZ, 0xc0, !PT ;  /* 0x0800000010ff7812 */ /* 0x000fe200078cc0ff */
[----:B------:R-:W-:-:S01]  /*40f0*/  FFMA.FTZ R20, R72, UR41, -R88 ;  /* 0x0000002948147c23 */ /* 0x000fc20008010858 */
[----:B------:R-:W-:Y:S01]  /*4100*/  FMNMX.FTZ R72, R94, R21, !PT ;  /* 0x000000155e487209 */ /* 0x000fe20007810000 */
[----:B------:R-:W-:-:S01]  /*4110*/  FFMA.FTZ R6, R89, UR41, -R88 ;  /* 0x0000002959067c23 */ /* 0x000fc20008010858 */
[--C-:B------:R-:W-:Y:S01]  /*4120*/  FFMA.FTZ R89, R73, UR41, -R88.reuse ;  /* 0x0000002949597c23 */ /* 0x100fe20008010858 */
[----:B------:R-:W-:-:S01]  /*4130*/  FFMA.FTZ R10, R92, UR41, -R88 ;  /* 0x000000295c0a7c23 */ /* 0x000fc20008010858 */
[----:B------:R-:W-:Y:S01]  /*4140*/  FMNMX.FTZ R21, R95, R72, !PT ;  /* 0x000000485f157209 */ /* 0x000fe20007810000 */
[----:B------:R-:W-:-:S01]  /*4150*/  FFMA.FTZ R92, R77, UR41, -R88 ;  /* 0x000000294d5c7c23 */ /* 0x000fc20008010858 */
[----:B------:R-:W-:Y:S01]  /*4160*/  ISETP.LT.OR P1, PT, R0, 0x89, P1 ;  /* 0x000000890000780c */ /* 0x000fe20000f21670 */
[----:B------:R-:W-:-:S01]  /*4170*/  FFMA.FTZ R5, R5, UR41, -R88 ;  /* 0x0000002905057c23 */ /* 0x000fc20008010858 */
[----:B------:R-:W-:Y:S01]  /*4180*/  FMNMX.FTZ R72, R98, R21, !PT ;  /* 0x0000001562487209 */ /* 0x000fe20007810000 */
[----:B------:R-:W-:Y:S01]  /*4190*/  MUFU.EX2 R6, R6 ;  /* 0x0000000600067308 */ /* 0x000fe20000000800 */
[----:B------:R-:W-:Y:S01]  /*41a0*/  FSEL R30, R30, -INF , !P1 ;  /* 0xff8000001e1e7808 */ /* 0x000fe20004800000 */
[--C-:B------:R-:W-:Y:S01]  /*41b0*/  FFMA.FTZ R11, R93, UR41, -R88.reuse ;  /* 0x000000295d0b7c23 */ /* 0x100fe20008010858 */
[----:B------:R-:W-:Y:S01]  /*41c0*/  FMNMX.FTZ R73, R99, R72, !PT ;  /* 0x0000004863497209 */ /* 0x000fe20007810000 */
[--C-:B------:R-:W-:Y:S01]  /*41d0*/  FFMA.FTZ R72, R76, UR41, -R88.reuse ;  /* 0x000000294c487c23 */ /* 0x100fe20008010858 */
[----:B------:R-:W-:Y:S01]  /*41e0*/  ISETP.GT.AND P1, PT, R4, 0x89, !P2 ;  /* 0x000000890400780c */ /* 0x000fe20005724270 */
[--C-:B------:R-:W-:Y:S01]  /*41f0*/  FFMA.FTZ R12, R96, UR41, -R88.reuse ;  /* 0x00000029600c7c23 */ /* 0x100fe20008010858 */
[----:B------:R-:W-:Y:S01]  /*4200*/  FMNMX.FTZ R76, R102, R73, !PT ;  /* 0x00000049664c7209 */ /* 0x000fe20007810000 */
[----:B------:R1:W-:Y:S01]  /*4210*/  MUFU.EX2 R21, R89 ;  /* 0x0000005900157308 */ /* 0x0003e20000000800 */
[----:B------:R-:W-:Y:S01]  /*4220*/  ISETP.LT.OR P1, PT, R0, 0x8a, P1 ;  /* 0x0000008a0000780c */ /* 0x000fe20000f21670 */
[--C-:B------:R-:W-:Y:S01]  /*4230*/  FFMA.FTZ R13, R97, UR41, -R88.reuse ;  /* 0x00000029610d7c23 */ /* 0x100fe20008010858 */
[----:B------:R-:W-:Y:S01]  /*4240*/  FMNMX.FTZ R73, R103, R76, !PT ;  /* 0x0000004c67497209 */ /* 0x000fe20007810000 */
[--C-:B------:R-:W-:Y:S01]  /*4250*/  FFMA.FTZ R14, R100, UR41, -R88.reuse ;  /* 0x00000029640e7c23 */ /* 0x100fe20008010858 */
[----:B------:R-:W-:Y:S01]  /*4260*/  ISETP.GT.AND P2, PT, R4, 0x99, !P6 ;  /* 0x000000990400780c */ /* 0x000fe20007744270 */
[--C-:B------:R-:W-:Y:S01]  /*4270*/  FFMA.FTZ R4, R40, UR41, -R88.reuse ;  /* 0x0000002928047c23 */ /* 0x100fe20008010858 */
[----:B------:R-:W-:Y:S01]  /*4280*/  FMNMX.FTZ R76, R74, R73, !PT ;  /* 0x000000494a4c7209 */ /* 0x000fe20007810000 */
[----:B------:R-:W-:Y:S01]  /*4290*/  MUFU.EX2 R5, R5 ;  /* 0x0000000500057308 */ /* 0x000fe20000000800 */
[----:B-1----:R-:W-:-:S01]  /*42a0*/  FFMA.FTZ R89, R81, UR41, -R88 ;  /* 0x0000002951597c23 */ /* 0x002fc20008010858 */
[----:B------:R-:W-:Y:S01]  /*42b0*/  FSEL R31, R31, -INF , !P1 ;  /* 0xff8000001f1f7808 */ /* 0x000fe20004800000 */
[----:B------:R-:W-:-:S01]  /*42c0*/  FFMA.FTZ R15, R101, UR41, -R88 ;  /* 0x00000029650f7c23 */ /* 0x000fc20008010858 */
[----:B------:R-:W-:Y:S01]  /*42d0*/  FMNMX.FTZ R77, R75, R76, !PT ;  /* 0x0000004c4b4d7209 */ /* 0x000fe20007810000 */
[----:B------:R-:W-:-:S01]  /*42e0*/  FFMA.FTZ R76, R80, UR41, -R88 ;  /* 0x00000029504c7c23 */ /* 0x000fc20008010858 */
[----:B------:R-:W-:Y:S01]  /*42f0*/  ISETP.LT.OR P2, PT, R0, 0x9a, P2 ;  /* 0x0000009a0000780c */ /* 0x000fe20001741670 */
[----:B------:R-:W-:-:S01]  /*4300*/  FFMA.FTZ R56, R56, UR41, -R88 ;  /* 0x0000002938387c23 */ /* 0x000fc20008010858 */
[----:B------:R-:W-:Y:S01]  /*4310*/  FMNMX.FTZ R80, R78, R77, !PT ;  /* 0x0000004d4e507209 */ /* 0x000fe20007810000 */
[----:B------:R1:W-:Y:S01]  /*4320*/  MUFU.EX2 R73, R92 ;  /* 0x0000005c00497308 */ /* 0x0003e20000000800 */
[----:B------:R-:W-:Y:S01]  /*4330*/  FSEL R39, R39, -INF , !P2 ;  /* 0xff80000027277808 */ /* 0x000fe20005000000 */
[--C-:B------:R-:W-:Y:S01]  /*4340*/  FFMA.FTZ R57, R57, UR41, -R88.reuse ;  /* 0x0000002939397c23 */ /* 0x100fe20008010858 */
[----:B------:R-:W-:Y:S01]  /*4350*/  FMNMX.FTZ R77, R79, R80, !PT ;  /* 0x000000504f4d7209 */ /* 0x000fe20007810000 */
[--C-:B------:R-:W-:Y:S01]  /*4360*/  FFMA.FTZ R60, R60, UR41, -R88.reuse ;  /* 0x000000293c3c7c23 */ /* 0x100fe20008010858 */
[----:B------:R-:W-:-:S01]  /*4370*/  FFMA.FTZ R61, R61, UR41, -R88 ;  /* 0x000000293d3d7c23 */ /* 0x000fc20008010858 */
[--C-:B------:R-:W-:Y:S01]  /*4380*/  FFMA.FTZ R64, R64, UR41, -R88.reuse ;  /* 0x0000002940407c23 */ /* 0x100fe20008010858 */
[----:B------:R-:W-:Y:S01]  /*4390*/  FMNMX.FTZ R80, R82, R77, !PT ;  /* 0x0000004d52507209 */ /* 0x000fe20007810000 */
[----:B------:R-:W-:Y:S01]  /*43a0*/  MUFU.EX2 R10, R10 ;  /* 0x0000000a000a7308 */ /* 0x000fe20000000800 */
[----:B-1----:R-:W-:-:S01]  /*43b0*/  FFMA.FTZ R92, R85, UR41, -R88 ;  /* 0x00000029555c7c23 */ /* 0x002fc20008010858 */
[--C-:B------:R-:W-:Y:S01]  /*43c0*/  FFMA.FTZ R65, R65, UR41, -R88.reuse ;  /* 0x0000002941417c23 */ /* 0x100fe20008010858 */
[----:B------:R-:W-:Y:S01]  /*43d0*/  FMNMX.FTZ R81, R83, R80, !PT ;  /* 0x0000005053517209 */ /* 0x000fe20007810000 */
[--C-:B------:R-:W-:Y:S01]  /*43e0*/  FFMA.FTZ R80, R84, UR41, -R88.reuse ;  /* 0x0000002954507c23 */ /* 0x100fe20008010858 */
[----:B------:R-:W-:-:S01]  /*43f0*/  FFMA.FTZ R68, R68, UR41, -R88 ;  /* 0x0000002944447c23 */ /* 0x000fc20008010858 */
[--C-:B------:R-:W-:Y:S01]  /*4400*/  FFMA.FTZ R69, R69, UR41, -R88.reuse ;  /* 0x0000002945457c23 */ /* 0x100fe20008010858 */
[----:B------:R-:W-:Y:S01]  /*4410*/  FMNMX.FTZ R84, R86, R81, !PT ;  /* 0x0000005156547209 */ /* 0x000fe20007810000 */
[----:B------:R-:W-:Y:S01]  /*4420*/  MUFU.EX2 R77, R89 ;  /* 0x00000059004d7308 */ /* 0x000fe20000000800 */
[----:B------:R-:W-:-:S01]  /*4430*/  FFMA.FTZ R41, R41, UR41, -R88 ;  /* 0x0000002929297c23 */ /* 0x000fc20008010858 */
[--C-:B------:R-:W-:Y:S01]  /*4440*/  FFMA.FTZ R45, R45, UR41, -R88.reuse ;  /* 0x000000292d2d7c23 */ /* 0x100fe20008010858 */
[----:B------:R-:W-:Y:S01]  /*4450*/  FMNMX.FTZ R81, R87, R84, !PT ;  /* 0x0000005457517209 */ /* 0x000fe20007810000 */
[--C-:B------:R-:W-:Y:S01]  /*4460*/  FFMA.FTZ R49, R49, UR41, -R88.reuse ;  /* 0x0000002931317c23 */ /* 0x100fe20008010858 */
[----:B------:R-:W-:-:S01]  /*4470*/  FFMA.FTZ R53, R53, UR41, -R88 ;  /* 0x0000002935357c23 */ /* 0x000fc20008010858 */
[--C-:B------:R-:W-:Y:S01]  /*4480*/  FFMA.FTZ R24, R24, UR41, -R88.reuse ;  /* 0x0000002918187c23 */ /* 0x100fe20008010858 */
[----:B------:R-:W-:Y:S01]  /*4490*/  FMNMX.FTZ R84, R58, R81, !PT ;  /* 0x000000513a547209 */ /* 0x000fe20007810000 */
[----:B------:R-:W1:Y:S01]  /*44a0*/  MUFU.EX2 R11, R11 ;  /* 0x0000000b000b7308 */ /* 0x000e620000000800 */
[----:B------:R-:W-:-:S01]  /*44b0*/  FFMA.FTZ R25, R25, UR41, -R88 ;  /* 0x0000002919197c23 */ /* 0x000fc20008010858 */
[--C-:B------:R-:W-:Y:S01]  /*44c0*/  FFMA.FTZ R28, R28, UR41, -R88.reuse ;  /* 0x000000291c1c7c23 */ /* 0x100fe20008010858 */
[----:B------:R-:W-:Y:S01]  /*44d0*/  FMNMX.FTZ R85, R59, R84, !PT ;  /* 0x000000543b557209 */ /* 0x000fe20007810000 */
[--C-:B------:R-:W-:Y:S01]  /*44e0*/  FFMA.FTZ R29, R29, UR41, -R88.reuse ;  /* 0x000000291d1d7c23 */ /* 0x100fe20008010858 */
[----:B------:R-:W-:-:S01]  /*44f0*/  FFMA.FTZ R32, R32, UR41, -R88 ;  /* 0x0000002920207c23 */ /* 0x000fc20008010858 */
[--C-:B------:R-:W-:Y:S01]  /*4500*/  FFMA.FTZ R33, R33, UR41, -R88.reuse ;  /* 0x0000002921217c23 */ /* 0x100fe20008010858 */
[----:B------:R-:W-:Y:S01]  /*4510*/  FMNMX.FTZ R84, R62, R85, !PT ;  /* 0x000000553e547209 */ /* 0x000fe20007810000 */
[----:B------:R-:W-:Y:S01]  /*4520*/  MUFU.EX2 R12, R12 ;  /* 0x0000000c000c7308 */ /* 0x000fe20000000800 */
[----:B------:R-:W-:-:S02]  /*4530*/  FFMA.FTZ R36, R36, UR41, -R88 ;  /* 0x0000002924247c23 */ /* 0x000fc40008010858 */
[----:B------:R-:W-:-:S04]  /*4540*/  FMNMX.FTZ R85, R63, R84, !PT ;  /* 0x000000543f557209 */ /* 0x000fc80007810000 */
[----:B------:R-:W-:Y:S01]  /*4550*/  FMNMX.FTZ R84, R66, R85, !PT ;  /* 0x0000005542547209 */ /* 0x000fe20007810000 */
[----:B------:R-:W-:Y:S01]  /*4560*/  MUFU.EX2 R13, R13 ;  /* 0x0000000d000d7308 */ /* 0x000fe20000000800 */
[----:B-1----:R-:W-:Y:S02]  /*4570*/  F2FP.SATFINITE.E4M3.F32.PACK_AB_MERGE_C R152, R11, R10, RZ ;  /* 0x0000000a0b98723e */ /* 0x002fe400048070ff */
[----:B------:R-:W-:Y:S02]  /*4580*/  FMNMX.FTZ R85, R67, R84, !PT ;  /* 0x0000005443557209 */ /* 0x000fe40007810000 */
[----:B------:R-:W-:Y:S02]  /*4590*/  F2FP.SATFINITE.E4M3.F32.PACK_AB_MERGE_C R152, R6, R5, R152 ;  /* 0x000000050698723e */ /* 0x000fe40004807098 */
[----:B------:R-:W-:Y:S01]  /*45a0*/  FMNMX.FTZ R84, R70, R85, !PT ;  /* 0x0000005546547209 */ /* 0x000fe20007810000 */
[----:B------:R-:W-:Y:S03]  /*45b0*/  MUFU.EX2 R14, R14 ;  /* 0x0000000e000e7308 */ /* 0x000fe60000000800 */
[----:B------:R-:W-:-:S04]  /*45c0*/  FMNMX.FTZ R85, R71, R84, !PT ;  /* 0x0000005447557209 */ /* 0x000fc80007810000 */
[----:B------:R-:W-:Y:S01]  /*45d0*/  FMNMX.FTZ R84, R42, R85, !PT ;  /* 0x000000552a547209 */ /* 0x000fe20007810000 */
[----:B------:R-:W1:Y:S03]  /*45e0*/  MUFU.EX2 R15, R15 ;  /* 0x0000000f000f7308 */ /* 0x000e660000000800 */
[----:B------:R-:W-:-:S04]  /*45f0*/  FMNMX.FTZ R85, R43, R84, !PT ;  /* 0x000000542b557209 */ /* 0x000fc80007810000 */
[----:B------:R-:W-:Y:S01]  /*4600*/  FMNMX.FTZ R84, R46, R85, !PT ;  /* 0x000000552e547209 */ /* 0x000fe20007810000 */
[----:B------:R-:W-:Y:S03]  /*4610*/  MUFU.EX2 R20, R20 ;  /* 0x0000001400147308 */ /* 0x000fe60000000800 */
[----:B------:R-:W-:-:S04]  /*4620*/  FMNMX.FTZ R85, R47, R84, !PT ;  /* 0x000000542f557209 */ /* 0x000fc80007810000 */
[----:B------:R-:W-:Y:S01]  /*4630*/  FMNMX.FTZ R84, R50, R85, !PT ;  /* 0x0000005532547209 */ /* 0x000fe20007810000 */
[----:B------:R-:W-:Y:S01]  /*4640*/  MUFU.EX2 R81, R92 ;  /* 0x0000005c00517308 */ /* 0x000fe20000000800 */
[----:B-1----:R-:W-:Y:S02]  /*4650*/  F2FP.SATFINITE.E4M3.F32.PACK_AB_MERGE_C R154, R15, R14, RZ ;  /* 0x0000000e0f9a723e */ /* 0x002fe400048070ff */
[----:B------:R-:W-:Y:S02]  /*4660*/  FMNMX.FTZ R85, R51, R84, !PT ;  /* 0x0000005433557209 */ /* 0x000fe40007810000 */
[----:B------:R-:W-:Y:S02]  /*4670*/  F2FP.SATFINITE.E4M3.F32.PACK_AB_MERGE_C R154, R13, R12, R154 ;  /* 0x0000000c0d9a723e */ /* 0x000fe4000480709a */
[----:B------:R-:W-:Y:S01]  /*4680*/  FMNMX.FTZ R84, R54, R85, !PT ;  /* 0x0000005536547209 */ /* 0x000fe20007810000 */
[----:B------:R-:W1:Y:S03]  /*4690*/  MUFU.EX2 R72, R72 ;  /* 0x0000004800487308 */ /* 0x000e660000000800 */
[----:B------:R-:W-:-:S04]  /*46a0*/  FMNMX.FTZ R85, R55, R84, !PT ;  /* 0x0000005437557209 */ /* 0x000fc80007810000 */
[----:B------:R-:W-:Y:S01]  /*46b0*/  FMNMX.FTZ R84, R26, R85, !PT ;  /* 0x000000551a547209 */ /* 0x000fe20007810000 */
[----:B------:R-:W-:Y:S03]  /*46c0*/  MUFU.EX2 R76, R76 ;  /* 0x0000004c004c7308 */ /* 0x000fe60000000800 */
[----:B------:R-:W-:-:S04]  /*46d0*/  FMNMX.FTZ R85, R27, R84, !PT ;  /* 0x000000541b557209 */ /* 0x000fc80007810000 */
[----:B------:R-:W-:Y:S01]  /*46e0*/  FMNMX.FTZ R40, R30, R85, !PT ;  /* 0x000000551e287209 */ /* 0x000fe20007810000 */
[----:B------:R-:W2:Y:S01]  /*46f0*/  MUFU.EX2 R80, R80 ;  /* 0x0000005000507308 */ /* 0x000ea20000000800 */
[----:B-1----:R-:W-:Y:S02]  /*4700*/  F2FP.SATFINITE.E4M3.F32.PACK_AB_MERGE_C R148, R73, R72, RZ ;  /* 0x000000484994723e */ /* 0x002fe400048070ff */
[----:B------:R-:W-:Y:S02]  /*4710*/  FMNMX.FTZ R85, R31, R40, !PT ;  /* 0x000000281f557209 */ /* 0x000fe40007810000 */
[----:B------:R-:W-:Y:S02]  /*4720*/  F2FP.SATFINITE.E4M3.F32.PACK_AB_MERGE_C R148, R21, R20, R148 ;  /* 0x000000141594723e */ /* 0x000fe40004807094 */
[----:B------:R-:W-:Y:S01]  /*4730*/  FMNMX.FTZ R40, R34, R85, !PT ;  /* 0x0000005522287209 */ /* 0x000fe20007810000 */
[----:B------:R-:W-:Y:S03]  /*4740*/  MUFU.EX2 R56, R56 ;  /* 0x0000003800387308 */ /* 0x000fe60000000800 */
[----:B------:R-:W-:Y:S01]  /*4750*/  FMNMX.FTZ R85, R35, R40, !PT ;  /* 0x0000002823557209 */ /* 0x000fe20007810000 */
[--C-:B------:R-:W-:Y:S01]  /*4760*/  FFMA.FTZ R40, R44, UR41, -R88.reuse ;  /* 0x000000292c287c23 */ /* 0x100fe20008010858 */
[----:B------:R-:W-:-:S01]  /*4770*/  FFMA.FTZ R44, R48, UR41, -R88 ;  /* 0x00000029302c7c23 */ /* 0x000fc20008010858 */
[----:B------:R-:W-:Y:S01]  /*4780*/  FFMA.FTZ R48, R52, UR41, -R88 ;  /* 0x0000002934307c23 */ /* 0x000fe20008010858 */
[----:B------:R-:W-:Y:S01]  /*4790*/  FMNMX.FTZ R0, R38, R85, !PT ;  /* 0x0000005526007209 */ /* 0x000fe20007810000 */
[----:B------:R-:W-:Y:S01]  /*47a0*/  MUFU.EX2 R57, R57 ;  /* 0x0000003900397308 */ /* 0x000fe20000000800 */
[----:B--2---:R-:W-:-:S02]  /*47b0*/  F2FP.SATFINITE.E4M3.F32.PACK_AB_MERGE_C R150, R81, R80, RZ ;  /* 0x000000505196723e */ /* 0x004fc400048070ff */
[----:B------:R-:W-:Y:S02]  /*47c0*/  FMNMX.FTZ R0, R39, R0, !PT ;  /* 0x0000000027007209 */ /* 0x000fe40007810000 */
[----:B------:R-:W-:-:S03]  /*47d0*/  F2FP.SATFINITE.E4M3.F32.PACK_AB_MERGE_C R150, R77, R76, R150 ;  /* 0x0000004c4d96723e */ /* 0x000fc60004807096 */
[----:B------:R-:W1:Y:S01]  /*47e0*/  SHFL.BFLY PT, R85, R0, 0x2, 0x1f ;  /* 0x0c401f0000557f89 */ /* 0x000e6200000e0000 */
[----:B------:R-:W-:Y:S08]  /*47f0*/  MUFU.EX2 R60, R60 ;  /* 0x0000003c003c7308 */ /* 0x000ff00000000800 */
[----:B------:R-:W2:Y:S08]  /*4800*/  MUFU.EX2 R61, R61 ;  /* 0x0000003d003d7308 */ /* 0x000eb00000000800 */
[----:B------:R-:W-:Y:S01]  /*4810*/  MUFU.EX2 R64, R64 ;  /* 0x0000004000407308 */ /* 0x000fe20000000800 */
[----:B-1----:R-:W-:-:S07]  /*4820*/  FMNMX.FTZ R85, R0, R85, !PT ;  /* 0x0000005500557209 */ /* 0x002fce0007810000 */
[----:B------:R-:W-:Y:S01]  /*4830*/  MUFU.EX2 R65, R65 ;  /* 0x0000004100417308 */ /* 0x000fe20000000800 */
[----:B--2---:R-:W-:Y:S01]  /*4840*/  F2FP.SATFINITE.E4M3.F32.PACK_AB_MERGE_C R144, R61, R60, RZ ;  /* 0x0000003c3d90723e */ /* 0x004fe200048070ff */
[----:B------:R-:W1:Y:S03]  /*4850*/  SHFL.BFLY PT, R0, R85, 0x1, 0x1f ;  /* 0x0c201f0055007f89 */ /* 0x000e6600000e0000 */
[----:B------:R-:W-:-:S03]  /*4860*/  F2FP.SATFINITE.E4M3.F32.PACK_AB_MERGE_C R144, R57, R56, R144 ;  /* 0x000000383990723e */ /* 0x000fc60004807090 */
[----:B------:R-:W-:Y:S08]  /*4870*/  MUFU.EX2 R68, R68 ;  /* 0x0000004400447308 */ /* 0x000ff00000000800 */
[----:B------:R-:W2:Y:S08]  /*4880*/  MUFU.EX2 R69, R69 ;  /* 0x0000004500457308 */ /* 0x000eb00000000800 */
[----:B------:R-:W-:Y:S01]  /*4890*/  MUFU.EX2 R40, R40 ;  /* 0x0000002800287308 */ /* 0x000fe20000000800 */
[----:B-1----:R-:W-:Y:S01]  /*48a0*/  FMNMX.FTZ R0, R85, R0, !PT ;  /* 0x0000000055007209 */ /* 0x002fe20007810000 */
[----:B------:R-:W-:-:S03]  /*48b0*/  IMAD.U32 R85, RZ, RZ, UR41 ;  /* 0x00000029ff557e24 */ /* 0x000fc6000f8e00ff */
[C---:B------:R-:W-:Y:S01]  /*48c0*/  FSETP.NEU.FTZ.AND P1, PT, R0.reuse, -INF , PT ;  /* 0xff8000000000780b */ /* 0x040fe20003f3d000 */
[----:B------:R-:W-:-:S01]  /*48d0*/  FFMA.FTZ R52, R0, R85, -8 ;  /* 0xc100000000347423 */ /* 0x000fc20000010055 */
[----:B------:R-:W-:Y:S01]  /*48e0*/  FFMA.FTZ R85, R37, UR41, -R88 ;  /* 0x0000002925557c23 */ /* 0x000fe20008010858 */
[----:B------:R-:W-:Y:S01]  /*48f0*/  MUFU.EX2 R45, R45 ;  /* 0x0000002d002d7308 */ /* 0x000fe20000000800 */
[----:B--2---:R-:W-:Y:S02]  /*4900*/  F2FP.SATFINITE.E4M3.F32.PACK_AB_MERGE_C R146, R69, R68, RZ ;  /* 0x000000444592723e */ /* 0x004fe400048070ff */
[----:B------:R-:W-:Y:S02]  /*4910*/  FSEL R37, R52, RZ, P1 ;  /* 0x000000ff34257208 */ /* 0x000fe40000800000 */
[----:B------:R-:W-:Y:S02]  /*4920*/  PLOP3.LUT P1, PT, PT, PT, UP0, 0x40, 0x0 ;  /* 0x000000000000781c */ /* 0x000fe40003f2e808 */
[----:B------:R-:W-:Y:S01]  /*4930*/  F2FP.SATFINITE.E4M3.F32.PACK_AB_MERGE_C R146, R65, R64, R146 ;  /* 0x000000404192723e */ /* 0x000fe20004807092 */
[----:B------:R-:W-:-:S01]  /*4940*/  FFMA.FTZ R52, R90, UR41, -R37 ;  /* 0x000000295a347c23 */ /* 0x000fc20008010825 */
[--C-:B------:R-:W-:Y:S01]  /*4950*/  FFMA.FTZ R89, R91, UR41, -R37.reuse ;  /* 0x000000295b597c23 */ /* 0x100fe20008010825 */
[----:B------:R-:W-:-:S01]  /*4960*/  FFMA.FTZ R84, R94, UR41, -R37 ;  /* 0x000000295e547c23 */ /* 0x000fc20008010825 */
[--C-:B------:R-:W-:Y:S01]  /*4970*/  FFMA.FTZ R97, R79, UR41, -R37.reuse ;  /* 0x000000294f617c23 */ /* 0x100fe20008010825 */
[----:B------:R-:W-:-:S01]  /*4980*/  FFMA.FTZ R79, R82, UR41, -R37 ;  /* 0x00000029524f7c23 */ /* 0x000fc20008010825 */
[--C-:B------:R-:W-:Y:S01]  /*4990*/  FFMA.FTZ R82, R83, UR41, -R37.reuse ;  /* 0x0000002953527c23 */ /* 0x100fe20008010825 */
[----:B------:R-:W-:Y:S01]  /*49a0*/  MUFU.EX2 R52, R52 ;  /* 0x0000003400347308 */ /* 0x000fe20000000800 */
[----:B------:R-:W-:-:S01]  /*49b0*/  FFMA.FTZ R91, R95, UR41, -R37 ;  /* 0x000000295f5b7c23 */ /* 0x000fc20008010825 */
[--C-:B------:R-:W-:Y:S01]  /*49c0*/  FFMA.FTZ R83, R86, UR41, -R37.reuse ;  /* 0x0000002956537c23 */ /* 0x100fe20008010825 */
[----:B------:R-:W-:-:S01]  /*49d0*/  FFMA.FTZ R93, R99, UR41, -R37 ;  /* 0x00000029635d7c23 */ /* 0x000fc20008010825 */
[--C-:B------:R-:W-:Y:S01]  /*49e0*/  FFMA.FTZ R86, R87, UR41, -R37.reuse ;  /* 0x0000002957567c23 */ /* 0x100fe20008010825 */
[----:B------:R-:W-:-:S01]  /*49f0*/  FFMA.FTZ R87, R63, UR41, -R37 ;  /* 0x000000293f577c23 */ /* 0x000fc20008010825 */
[----:B------:R-:W-:Y:S01]  /*4a00*/  FADD.FTZ R99, R5, R6 ;  /* 0x0000000605637221 */ /* 0x000fe20000010000 */
[----:B------:R-:W-:-:S01]  /*4a10*/  FFMA.FTZ R63, R66, UR41, -R37 ;  /* 0x00000029423f7c23 */ /* 0x000fc20008010825 */
[----:B------:R-:W1:Y:S01]  /*4a20*/  MUFU.EX2 R89, R89 ;  /* 0x0000005900597308 */ /* 0x000e620000000800 */
[----:B------:R-:W-:-:S01]  /*4a30*/  FFMA.FTZ R88, R98, UR41, -R37 ;  /* 0x0000002962587c23 */ /* 0x000fc20008010825 */
[--C-:B------:R-:W-:Y:S01]  /*4a40*/  FFMA.FTZ R66, R67, UR41, -R37.reuse ;  /* 0x0000002943427c23 */ /* 0x100fe20008010825 */
[----:B------:R-:W-:-:S01]  /*4a50*/  FFMA.FTZ R67, R70, UR41, -R37 ;  /* 0x0000002946437c23 */ /* 0x000fc20008010825 */
[----:B------:R-:W-:Y:S01]  /*4a60*/  FADD.FTZ R70, R10, R99 ;  /* 0x000000630a467221 */ /* 0x000fe20000010000 */
[----:B------:R-:W-:-:S01]  /*4a70*/  FFMA.FTZ R90, R102, UR41, -R37 ;  /* 0x00000029665a7c23 */ /* 0x000fc20008010825 */
[--C-:B------:R-:W-:Y:S01]  /*4a80*/  FFMA.FTZ R95, R103, UR41, -R37.reuse ;  /* 0x00000029675f7c23 */ /* 0x100fe20008010825 */
[----:B------:R-:W-:-:S01]  /*4a90*/  FFMA.FTZ R74, R74, UR41, -R37 ;  /* 0x000000294a4a7c23 */ /* 0x000fc20008010825 */
[----:B------:R-:W2:Y:S01]  /*4aa0*/  MUFU.EX2 R84, R84 ;  /* 0x0000005400547308 */ /* 0x000ea20000000800 */
[----:B------:R-:W-:-:S01]  /*4ab0*/  FADD.FTZ R99, R11, R70 ;  /* 0x000000460b637221 */ /* 0x000fc20000010000 */
[--C-:B------:R-:W-:Y:S01]  /*4ac0*/  FFMA.FTZ R70, R71, UR41, -R37.reuse ;  /* 0x0000002947467c23 */ /* 0x100fe20008010825 */
[----:B------:R-:W-:-:S01]  /*4ad0*/  FFMA.FTZ R75, R75, UR41, -R37 ;  /* 0x000000294b4b7c23 */ /* 0x000fc20008010825 */
[----:B------:R-:W-:Y:S01]  /*4ae0*/  FFMA.FTZ R78, R78, UR41, -R37 ;  /* 0x000000294e4e7c23 */ /* 0x000fe20008010825 */
[----:B------:R-:W-:-:S01]  /*4af0*/  FADD.FTZ R92, R12, R99 ;  /* 0x000000630c5c7221 */ /* 0x000fc20000010000 */
[--C-:B------:R-:W-:Y:S01]  /*4b00*/  FFMA.FTZ R58, R58, UR41, -R37.reuse ;  /* 0x000000293a3a7c23 */ /* 0x100fe20008010825 */
[----:B------:R-:W-:-:S01]  /*4b10*/  FFMA.FTZ R59, R59, UR41, -R37 ;  /* 0x000000293b3b7c23 */ /* 0x000fc20008010825 */
[----:B------:R-:W3:Y:S01]  /*4b20*/  MUFU.EX2 R91, R91 ;  /* 0x0000005b005b7308 */ /* 0x000ee20000000800 */
[----:B-1----:R-:W-:-:S01]  /*4b30*/  FADD.FTZ R71, R52, R89 ;  /* 0x0000005934477221 */ /* 0x002fc20000010000 */
[----:B------:R-:W-:Y:S01]  /*4b40*/  FADD.FTZ R99, R13, R92 ;  /* 0x0000005c0d637221 */ /* 0x000fe20000010000 */
[----:B------:R-:W-:-:S01]  /*4b50*/  FFMA.FTZ R62, R62, UR41, -R37 ;  /* 0x000000293e3e7c23 */ /* 0x000fc20008010825 */
[--C-:B------:R-:W-:Y:S01]  /*4b60*/  FFMA.FTZ R42, R42, UR41, -R37.reuse ;  /* 0x000000292a2a7c23 */ /* 0x100fe20008010825 */
[----:B------:R-:W-:-:S01]  /*4b70*/  FFMA.FTZ R43, R43, UR41, -R37 ;  /* 0x000000292b2b7c23 */ /* 0x000fc20008010825 */
[----:B------:R-:W-:Y:S01]  /*4b80*/  FADD.FTZ R94, R14, R99 ;  /* 0x000000630e5e7221 */ /* 0x000fe20000010000 */
[----:B------:R-:W-:Y:S01]  /*4b90*/  F2FP.SATFINITE.E4M3.F32.PACK_AB_MERGE_C R140, R45, R40, RZ ;  /* 0x000000282d8c723e */ /* 0x000fe200048070ff */
[----:B------:R-:W1:Y:S01]  /*4ba0*/  MUFU.EX2 R88, R88 ;  /* 0x0000005800587308 */ /* 0x000e620000000800 */
[----:B--2---:R-:W-:-:S01]  /*4bb0*/  FADD.FTZ R92, R84, R71 ;  /* 0x00000047545c7221 */ /* 0x004fc20000010000 */
[----:B------:R-:W-:Y:S01]  /*4bc0*/  FADD.FTZ R99, R15, R94 ;  /* 0x0000005e0f637221 */ /* 0x000fe20000010000 */
[----:B------:R-:W-:-:S01]  /*4bd0*/  FFMA.FTZ R46, R46, UR41, -R37 ;  /* 0x000000292e2e7c23 */ /* 0x000fc20008010825 */
[--C-:B------:R-:W-:Y:S01]  /*4be0*/  FFMA.FTZ R5, R50, UR41, -R37.reuse ;  /* 0x0000002932057c23 */ /* 0x100fe20008010825 */
[----:B------:R-:W-:-:S01]  /*4bf0*/  FFMA.FTZ R54, R54, UR41, -R37 ;  /* 0x0000002936367c23 */ /* 0x000fc20008010825 */
[----:B------:R-:W-:Y:S01]  /*4c00*/  FADD.FTZ R94, R20, R99 ;  /* 0x00000063145e7221 */ /* 0x000fe20000010000 */
[----:B------:R-:W-:-:S01]  /*4c10*/  FFMA.FTZ R55, R55, UR41, -R37 ;  /* 0x0000002937377c23 */ /* 0x000fc20008010825 */
[----:B------:R-:W2:Y:S01]  /*4c20*/  MUFU.EX2 R93, R93 ;  /* 0x0000005d005d7308 */ /* 0x000ea20000000800 */
[----:B---3--:R-:W-:-:S01]  /*4c30*/  FADD.FTZ R71, R91, R92 ;  /* 0x0000005c5b477221 */ /* 0x008fc20000010000 */
[----:B------:R-:W-:Y:S01]  /*4c40*/  FADD.FTZ R99, R21, R94 ;  /* 0x0000005e15637221 */ /* 0x000fe20000010000 */
[----:B------:R-:W-:-:S01]  /*4c50*/  FFMA.FTZ R27, R27, UR41, -R37 ;  /* 0x000000291b1b7c23 */ /* 0x000fc20008010825 */
[--C-:B------:R-:W-:Y:S01]  /*4c60*/  FFMA.FTZ R30, R30, UR41, -R37.reuse ;  /* 0x000000291e1e7c23 */ /* 0x100fe20008010825 */
[----:B------:R-:W-:-:S01]  /*4c70*/  FFMA.FTZ R31, R31, UR41, -R37 ;  /* 0x000000291f1f7c23 */ /* 0x000fc20008010825 */
[----:B------:R-:W-:Y:S01]  /*4c80*/  FADD.FTZ R94, R72, R99 ;  /* 0x00000063485e7221 */ /* 0x000fe20000010000 */
[----:B------:R-:W-:-:S01]  /*4c90*/  FFMA.FTZ R34, R34, UR41, -R37 ;  /* 0x0000002922227c23 */ /* 0x000fc20008010825 */
[----:B------:R-:W3:Y:S01]  /*4ca0*/  MUFU.EX2 R90, R90 ;  /* 0x0000005a005a7308 */ /* 0x000ee20000000800 */
[----:B-1----:R-:W-:-:S01]  /*4cb0*/  FADD.FTZ R92, R88, R71 ;  /* 0x00000047585c7221 */ /* 0x002fc20000010000 */
[--C-:B------:R-:W-:Y:S01]  /*4cc0*/  FFMA.FTZ R35, R35, UR41, -R37.reuse ;  /* 0x0000002923237c23 */ /* 0x100fe20008010825 */
[----:B------:R-:W-:-:S01]  /*4cd0*/  FFMA.FTZ R38, R38, UR41, -R37 ;  /* 0x0000002926267c23 */ /* 0x000fc20008010825 */
[----:B------:R-:W-:-:S04]  /*4ce0*/  F2FP.SATFINITE.E4M3.F32.PACK_AB_MERGE_C R84, R91, R84, RZ ;  /* 0x000000545b54723e */ /* 0x000fc800048070ff */
[----:B------:R-:W1:Y:S01]  /*4cf0*/  MUFU.EX2 R95, R95 ;  /* 0x0000005f005f7308 */ /* 0x000e620000000800 */
[----:B--2---:R-:W-:-:S01]  /*4d00*/  FADD.FTZ R71, R93, R92 ;  /* 0x0000005c5d477221 */ /* 0x004fc20000010000 */
[----:B------:R-:W-:-:S06]  /*4d10*/  F2FP.SATFINITE.E4M3.F32.PACK_AB_MERGE_C R153, R89, R52, R84 ;  /* 0x000000345999723e */ /* 0x000fcc0004807054 */
[----:B------:R-:W2:Y:S01]  /*4d20*/  MUFU.EX2 R74, R74 ;  /* 0x0000004a004a7308 */ /* 0x000ea20000000800 */
[----:B---3--:R-:W-:-:S01]  /*4d30*/  FADD.FTZ R92, R90, R71 ;  /* 0x000000475a5c7221 */ /* 0x008fc20000010000 */
[----:B------:R-:W-:-:S06]  /*4d40*/  FADD.FTZ R71, R73, R94 ;  /* 0x0000005e49477221 */ /* 0x000fcc0000010000 */
[----:B------:R-:W3:Y:S01]  /*4d50*/  MUFU.EX2 R75, R75 ;  /* 0x0000004b004b7308 */ /* 0x000ee20000000800 */
[----:B-1----:R-:W-:-:S01]  /*4d60*/  FADD.FTZ R11, R95, R92 ;  /* 0x0000005c5f0b7221 */ /* 0x002fc20000010000 */
[----:B------:R-:W-:Y:S01]  /*4d70*/  FADD.FTZ R92, R76, R71 ;  /* 0x000000474c5c7221 */ /* 0x000fe20000010000 */
[----:B------:R-:W-:-:S04]  /*4d80*/  F2FP.SATFINITE.E4M3.F32.PACK_AB_MERGE_C R90, R95, R90, RZ ;  /* 0x0000005a5f5a723e */ /* 0x000fc800048070ff */
[----:B------:R-:W-:Y:S01]  /*4d90*/  F2FP.SATFINITE.E4M3.F32.PACK_AB_MERGE_C R155, R93, R88, R90 ;  /* 0x000000585d9b723e */ /* 0x000fe2000480705a */
[----:B------:R-:W1:Y:S01]  /*4da0*/  MUFU.EX2 R78, R78 ;  /* 0x0000004e004e7308 */ /* 0x000e620000000800 */
[----:B--2---:R-:W-:-:S01]  /*4db0*/  FADD.FTZ R14, R74, R11 ;  /* 0x0000000b4a0e7221 */ /* 0x004fc20000010000 */
[----:B------:R-:W-:Y:S01]  /*4dc0*/  FFMA.FTZ R11, R47, UR41, -R37 ;  /* 0x000000292f0b7c23 */ /* 0x000fe20008010825 */
[----:B------:R-:W-:-:S05]  /*4dd0*/  FADD.FTZ R47, R77, R92 ;  /* 0x0000005c4d2f7221 */ /* 0x000fca0000010000 */
[----:B------:R-:W2:Y:S01]  /*4de0*/  MUFU.EX2 R97, R97 ;  /* 0x0000006100617308 */ /* 0x000ea20000000800 */
[----:B---3--:R-:W-:-:S01]  /*4df0*/  FADD.FTZ R15, R75, R14 ;  /* 0x0000000e4b0f7221 */ /* 0x008fc20000010000 */
[----:B------:R-:W-:-:S04]  /*4e00*/  FADD.FTZ R14, R80, R47 ;  /* 0x0000002f500e7221 */ /* 0x000fc80000010000 */
[----:B------:R-:W-:Y:S02]  /*4e10*/  FADD.FTZ R81, R81, R14 ;  /* 0x0000000e51517221 */ /* 0x000fe40000010000 */
[----:B------:R-:W3:Y:S01]  /*4e20*/  MUFU.EX2 R79, R79 ;  /* 0x0000004f004f7308 */ /* 0x000ee20000000800 */
[----:B-1----:R-:W-:-:S01]  /*4e30*/  FADD.FTZ R6, R78, R15 ;  /* 0x0000000f4e067221 */ /* 0x002fc20000010000 */
[----:B------:R-:W-:-:S04]  /*4e40*/  FADD.FTZ R14, R56, R81 ;  /* 0x00000051380e7221 */ /* 0x000fc80000010000 */
[----:B------:R-:W-:Y:S02]  /*4e50*/  FADD.FTZ R15, R57, R14 ;  /* 0x0000000e390f7221 */ /* 0x000fe40000010000 */
[----:B------:R-:W1:Y:S01]  /*4e60*/  MUFU.EX2 R82, R82 ;  /* 0x0000005200527308 */ /* 0x000e620000000800 */
[----:B--2---:R-:W-:-:S01]  /*4e70*/  FADD.FTZ R6, R97, R6 ;  /* 0x0000000661067221 */ /* 0x004fc20000010000 */
[----:B------:R-:W-:-:S04]  /*4e80*/  F2FP.SATFINITE.E4M3.F32.PACK_AB_MERGE_C R78, R97, R78, RZ ;  /* 0x0000004e614e723e */ /* 0x000fc800048070ff */
[----:B------:R-:W-:Y:S02]  /*4e90*/  F2FP.SATFINITE.E4M3.F32.PACK_AB_MERGE_C R149, R75, R74, R78 ;  /* 0x0000004a4b95723e */ /* 0x000fe4000480704e */
[----:B------:R-:W2:Y:S01]  /*4ea0*/  MUFU.EX2 R83, R83 ;  /* 0x0000005300537308 */ /* 0x000ea20000000800 */
[----:B---3--:R-:W-:-:S01]  /*4eb0*/  FADD.FTZ R13, R79, R6 ;  /* 0x000000064f0d7221 */ /* 0x008fc20000010000 */
[----:B------:R-:W-:-:S06]  /*4ec0*/  FFMA.FTZ R6, R51, UR41, -R37 ;  /* 0x0000002933067c23 */ /* 0x000fcc0008010825 */
[----:B------:R-:W3:Y:S01]  /*4ed0*/  MUFU.EX2 R86, R86 ;  /* 0x0000005600567308 */ /* 0x000ee20000000800 */
[----:B-1----:R-:W-:-:S07]  /*4ee0*/  FADD.FTZ R12, R82, R13 ;  /* 0x0000000d520c7221 */ /* 0x002fce0000010000 */
[----:B------:R-:W1:Y:S01]  /*4ef0*/  MUFU.EX2 R58, R58 ;  /* 0x0000003a003a7308 */ /* 0x000e620000000800 */
[----:B--2---:R-:W-:-:S01]  /*4f00*/  FADD.FTZ R13, R83, R12 ;  /* 0x0000000c530d7221 */ /* 0x004fc20000010000 */
[----:B------:R-:W-:-:S04]  /*4f10*/  FADD.FTZ R12, R60, R15 ;  /* 0x0000000f3c0c7221 */ /* 0x000fc80000010000 */
[----:B------:R-:W-:Y:S02]  /*4f20*/  FADD.FTZ R61, R61, R12 ;  /* 0x0000000c3d3d7221 */ /* 0x000fe40000010000 */
[----:B------:R-:W2:Y:S01]  /*4f30*/  MUFU.EX2 R59, R59 ;  /* 0x0000003b003b7308 */ /* 0x000ea20000000800 */
[----:B---3--:R-:W-:-:S01]  /*4f40*/  FADD.FTZ R13, R86, R13 ;  /* 0x0000000d560d7221 */ /* 0x008fc20000010000 */
[----:B------:R-:W-:Y:S01]  /*4f50*/  FADD.FTZ R14, R64, R61 ;  /* 0x0000003d400e7221 */ /* 0x000fe20000010000 */
[----:B------:R-:W-:-:S03]  /*4f60*/  F2FP.SATFINITE.E4M3.F32.PACK_AB_MERGE_C R83, R86, R83, RZ ;  /* 0x000000535653723e */ /* 0x000fc600048070ff */
[----:B------:R-:W-:Y:S01]  /*4f70*/  FADD.FTZ R15, R65, R14 ;  /* 0x0000000e410f7221 */ /* 0x000fe20000010000 */
[----:B------:R-:W-:Y:S01]  /*4f80*/  F2FP.SATFINITE.E4M3.F32.PACK_AB_MERGE_C R151, R82, R79, R83 ;  /* 0x0000004f5297723e */ /* 0x000fe20004807053 */
[----:B------:R-:W3:Y:S01]  /*4f90*/  MUFU.EX2 R62, R62 ;  /* 0x0000003e003e7308 */ /* 0x000ee20000000800 */
[----:B-1----:R-:W-:-:S01]  /*4fa0*/  FADD.FTZ R12, R58, R13 ;  /* 0x0000000d3a0c7221 */ /* 0x002fc20000010000 */
[----:B------:R-:W-:-:S04]  /*4fb0*/  FADD.FTZ R68, R68, R15 ;  /* 0x0000000f44447221 */ /* 0x000fc80000010000 */
[----:B------:R-:W-:Y:S02]  /*4fc0*/  FADD.FTZ R69, R69, R68 ;  /* 0x0000004445457221 */ /* 0x000fe40000010000 */
[----:B------:R-:W1:Y:S01]  /*4fd0*/  MUFU.EX2 R87, R87 ;  /* 0x0000005700577308 */ /* 0x000e620000000800 */
[----:B--2---:R-:W-:-:S01]  /*4fe0*/  FADD.FTZ R13, R59, R12 ;  /* 0x0000000c3b0d7221 */ /* 0x004fc20000010000 */
[--C-:B------:R-:W-:Y:S01]  /*4ff0*/  FFMA.FTZ R12, R26, UR41, -R37.reuse ;  /* 0x000000291a0c7c23 */ /* 0x100fe20008010825 */
[----:B------:R-:W-:-:S05]  /*5000*/  FFMA.FTZ R37, R39, UR41, -R37 ;  /* 0x0000002927257c23 */ /* 0x000fca0008010825 */
[----:B------:R-:W2:Y:S01]  /*5010*/  MUFU.EX2 R63, R63 ;  /* 0x0000003f003f7308 */ /* 0x000ea20000000800 */
[----:B---3--:R-:W-:-:S07]  /*5020*/  FADD.FTZ R14, R62, R13 ;  /* 0x0000000d3e0e7221 */ /* 0x008fce0000010000 */
[----:B------:R-:W3:Y:S01]  /*5030*/  MUFU.EX2 R4, R4 ;  /* 0x0000000400047308 */ /* 0x000ee20000000800 */
[----:B-1----:R-:W-:-:S01]  /*5040*/  FADD.FTZ R14, R87, R14 ;  /* 0x0000000e570e7221 */ /* 0x002fc20000010000 */
[----:B------:R-:W-:-:S04]  /*5050*/  F2FP.SATFINITE.E4M3.F32.PACK_AB_MERGE_C R62, R87, R62, RZ ;  /* 0x0000003e573e723e */ /* 0x000fc800048070ff */
[----:B------:R-:W-:Y:S02]  /*5060*/  F2FP.SATFINITE.E4M3.F32.PACK_AB_MERGE_C R145, R59, R58, R62 ;  /* 0x0000003a3b91723e */ /* 0x000fe4000480703e */
[----:B------:R-:W1:Y:S01]  /*5070*/  MUFU.EX2 R41, R41 ;  /* 0x0000002900297308 */ /* 0x000e620000000800 */
[----:B--2---:R-:W-:-:S07]  /*5080*/  FADD.FTZ R13, R63, R14 ;  /* 0x0000000e3f0d7221 */ /* 0x004fce0000010000 */
[----:B------:R-:W2:Y:S01]  /*5090*/  MUFU.EX2 R66, R66 ;  /* 0x0000004200427308 */ /* 0x000ea20000000800 */
[----:B---3--:R-:W-:-:S07]  /*50a0*/  FADD.FTZ R14, R4, R69 ;  /* 0x00000045040e7221 */ /* 0x008fce0000010000 */
[----:B------:R-:W3:Y:S01]  /*50b0*/  MUFU.EX2 R67, R67 ;  /* 0x0000004300437308 */ /* 0x000ee20000000800 */
[C---:B-1----:R-:W-:Y:S01]  /*50c0*/  F2FP.SATFINITE.E4M3.F32.PACK_AB_MERGE_C R140, R41.reuse, R4, R140 ;  /* 0x00000004298c723e */ /* 0x042fe2000480708c */
[----:B------:R-:W-:-:S04]  /*50d0*/  FADD.FTZ R41, R41, R14 ;  /* 0x0000000e29297221 */ /* 0x000fc80000010000 */
[----:B------:R-:W-:Y:S02]  /*50e0*/  FADD.FTZ R40, R40, R41 ;  /* 0x0000002928287221 */ /* 0x000fe40000010000 */
[----:B------:R-:W1:Y:S01]  /*50f0*/  MUFU.EX2 R70, R70 ;  /* 0x0000004600467308 */ /* 0x000e620000000800 */
[----:B--2---:R-:W-:-:S01]  /*5100*/  FADD.FTZ R4, R66, R13 ;  /* 0x0000000d42047221 */ /* 0x004fc20000010000 */
[----:B------:R-:W-:-:S06]  /*5110*/  FADD.FTZ R45, R45, R40 ;  /* 0x000000282d2d7221 */ /* 0x000fcc0000010000 */
        /* <DEDUP_REMOVED lines=8> */
[----:B------:R-:W-:Y:S01]  /*51a0*/  MUFU.EX2 R48, R48 ;  /* 0x0000003000307308 */ /* 0x000fe20000000800 */
[----:B---3--:R-:W-:-:S07]  /*51b0*/  FADD.FTZ R13, R43, R4 ;  /* 0x000000042b0d7221 */ /* 0x008fce0000010000 */
[----:B------:R-:W2:Y:S01]  /*51c0*/  MUFU.EX2 R53, R53 ;  /* 0x0000003500357308 */ /* 0x000ea20000000800 */
[----:B-1----:R-:W-:-:S07]  /*51d0*/  FADD.FTZ R4, R10, R13 ;  /* 0x0000000d0a047221 */ /* 0x002fce0000010000 */
[----:B------:R-:W1:Y:S08]  /*51e0*/  MUFU.EX2 R11, R11 ;  /* 0x0000000b000b7308 */ /* 0x000e700000000800 */
[----:B------:R-:W-:Y:S01]  /*51f0*/  MUFU.EX2 R44, R44 ;  /* 0x0000002c002c7308 */ /* 0x000fe20000000800 */
[----:B--2---:R-:W-:-:S07]  /*5200*/  F2FP.SATFINITE.E4M3.F32.PACK_AB_MERGE_C R14, R53, R48, RZ ;  /* 0x00000030350e723e */ /* 0x004fce00048070ff */
[----:B------:R-:W2:Y:S01]  /*5210*/  MUFU.EX2 R49, R49 ;  /* 0x0000003100317308 */ /* 0x000ea20000000800 */
[----:B-1----:R-:W-:-:S01]  /*5220*/  FADD.FTZ R4, R11, R4 ;  /* 0x000000040b047221 */ /* 0x002fc20000010000 */
[----:B------:R-:W-:-:S04]  /*5230*/  F2FP.SATFINITE.E4M3.F32.PACK_AB_MERGE_C R10, R11, R10, RZ ;  /* 0x0000000a0b0a723e */ /* 0x000fc800048070ff */
[----:B------:R-:W-:Y:S02]  /*5240*/  F2FP.SATFINITE.E4M3.F32.PACK_AB_MERGE_C R141, R43, R42, R10 ;  /* 0x0000002a2b8d723e */ /* 0x000fe4000480700a */
[----:B------:R-:W1:Y:S08]  /*5250*/  MUFU.EX2 R5, R5 ;  /* 0x0000000500057308 */ /* 0x000e700000000800 */
[----:B------:R-:W3:Y:S01]  /*5260*/  MUFU.EX2 R6, R6 ;  /* 0x0000000600067308 */ /* 0x000ee20000000800 */
[----:B--2---:R-:W-:Y:S01]  /*5270*/  F2FP.SATFINITE.E4M3.F32.PACK_AB_MERGE_C R142, R49, R44, R14 ;  /* 0x0000002c318e723e */ /* 0x004fe2000480700e */
[----:B------:R-:W-:-:S04]  /*5280*/  FADD.FTZ R44, R44, R45 ;  /* 0x0000002d2c2c7221 */ /* 0x000fc80000010000 */
[----:B------:R-:W-:Y:S02]  /*5290*/  FADD.FTZ R49, R49, R44 ;  /* 0x0000002c31317221 */ /* 0x000fe40000010000 */
[----:B------:R-:W2:Y:S01]  /*52a0*/  MUFU.EX2 R54, R54 ;  /* 0x0000003600367308 */ /* 0x000ea20000000800 */
[----:B-1----:R-:W-:-:S01]  /*52b0*/  FADD.FTZ R13, R5, R4 ;  /* 0x00000004050d7221 */ /* 0x002fc20000010000 */
[----:B------:R-:W-:-:S04]  /*52c0*/  FADD.FTZ R48, R48, R49 ;  /* 0x0000003130307221 */ /* 0x000fc80000010000 */
[----:B------:R-:W-:Y:S02]  /*52d0*/  FADD.FTZ R53, R53, R48 ;  /* 0x0000003035357221 */ /* 0x000fe40000010000 */
[----:B------:R-:W-:Y:S01]  /*52e0*/  MUFU.EX2 R28, R28 ;  /* 0x0000001c001c7308 */ /* 0x000fe20000000800 */
[----:B---3--:R-:W-:-:S07]  /*52f0*/  FADD.FTZ R13, R6, R13 ;  /* 0x0000000d060d7221 */ /* 0x008fce0000010000 */
[----:B------:R-:W1:Y:S01]  /*5300*/  MUFU.EX2 R29, R29 ;  /* 0x0000001d001d7308 */ /* 0x000e620000000800 */
[----:B--2---:R-:W-:-:S07]  /*5310*/  FADD.FTZ R4, R54, R13 ;  /* 0x0000000d36047221 */ /* 0x004fce0000010000 */
[----:B------:R-:W2:Y:S08]  /*5320*/  MUFU.EX2 R55, R55 ;  /* 0x0000003700377308 */ /* 0x000eb00000000800 */
[----:B------:R-:W-:Y:S01]  /*5330*/  MUFU.EX2 R24, R24 ;  /* 0x0000001800187308 */ /* 0x000fe20000000800 */
[----:B-1----:R-:W-:-:S07]  /*5340*/  F2FP.SATFINITE.E4M3.F32.PACK_AB_MERGE_C R14, R29, R28, RZ ;  /* 0x0000001c1d0e723e */ /* 0x002fce00048070ff */
[----:B------:R-:W1:Y:S01]  /*5350*/  MUFU.EX2 R25, R25 ;  /* 0x0000001900197308 */ /* 0x000e620000000800 */
[C---:B--2---:R-:W-:Y:S01]  /*5360*/  F2FP.SATFINITE.E4M3.F32.PACK_AB_MERGE_C R54, R55.reuse, R54, RZ ;  /* 0x000000363736723e */ /* 0x044fe200048070ff */
[----:B------:R-:W-:-:S03]  /*5370*/  FADD.FTZ R55, R55, R4 ;  /* 0x0000000437377221 */ /* 0x000fc60000010000 */
[----:B------:R-:W-:-:S03]  /*5380*/  F2FP.SATFINITE.E4M3.F32.PACK_AB_MERGE_C R143, R6, R5, R54 ;  /* 0x00000005068f723e */ /* 0x000fc60004807036 */
[----:B------:R-:W2:Y:S08]  /*5390*/  MUFU.EX2 R12, R12 ;  /* 0x0000000c000c7308 */ /* 0x000eb00000000800 */
[----:B------:R-:W3:Y:S01]  /*53a0*/  MUFU.EX2 R27, R27 ;  /* 0x0000001b001b7308 */ /* 0x000ee20000000800 */
[----:B-1----:R-:W-:Y:S01]  /*53b0*/  F2FP.SATFINITE.E4M3.F32.PACK_AB_MERGE_C R136, R25, R24, R14 ;  /* 0x000000181988723e */ /* 0x002fe2000480700e */
[----:B------:R-:W-:-:S04]  /*53c0*/  FADD.FTZ R24, R24, R53 ;  /* 0x0000003518187221 */ /* 0x000fc80000010000 */
[----:B------:R-:W-:Y:S02]  /*53d0*/  FADD.FTZ R25, R25, R24 ;  /* 0x0000001819197221 */ /* 0x000fe40000010000 */
[----:B------:R-:W1:Y:S01]  /*53e0*/  MUFU.EX2 R30, R30 ;  /* 0x0000001e001e7308 */ /* 0x000e620000000800 */
[----:B--2---:R-:W-:-:S01]  /*53f0*/  FADD.FTZ R4, R12, R55 ;  /* 0x000000370c047221 */ /* 0x004fc20000010000 */
[----:B------:R-:W-:-:S04]  /*5400*/  FADD.FTZ R28, R28, R25 ;  /* 0x000000191c1c7221 */ /* 0x000fc80000010000 */
[----:B------:R-:W-:Y:S02]  /*5410*/  FADD.FTZ R29, R29, R28 ;  /* 0x0000001c1d1d7221 */ /* 0x000fe40000010000 */
        /* <DEDUP_REMOVED lines=8> */
[C---:B-1----:R-:W-:Y:S01]  /*54a0*/  F2FP.SATFINITE.E4M3.F32.PACK_AB_MERGE_C R30, R31.reuse, R30, RZ ;  /* 0x0000001e1f1e723e */ /* 0x042fe200048070ff */
[----:B------:R-:W-:-:S03]  /*54b0*/  FADD.FTZ R31, R31, R4 ;  /* 0x000000041f1f7221 */ /* 0x000fc60000010000 */
[----:B------:R-:W-:-:S03]  /*54c0*/  F2FP.SATFINITE.E4M3.F32.PACK_AB_MERGE_C R137, R27, R12, R30 ;  /* 0x0000000c1b89723e */ /* 0x000fc6000480701e */
[----:B------:R-:W1:Y:S08]  /*54d0*/  MUFU.EX2 R34, R34 ;  /* 0x0000002200227308 */ /* 0x000e700000000800 */
[----:B------:R-:W3:Y:S01]  /*54e0*/  MUFU.EX2 R35, R35 ;  /* 0x0000002300237308 */ /* 0x000ee20000000800 */
[----:B--2---:R-:W-:Y:S01]  /*54f0*/  F2FP.SATFINITE.E4M3.F32.PACK_AB_MERGE_C R138, R33, R32, R11 ;  /* 0x00000020218a723e */ /* 0x004fe2000480700b */
[----:B------:R-:W-:-:S04]  /*5500*/  FADD.FTZ R32, R32, R29 ;  /* 0x0000001d20207221 */ /* 0x000fc80000010000 */
[----:B------:R-:W-:Y:S02]  /*5510*/  FADD.FTZ R33, R33, R32 ;  /* 0x0000002021217221 */ /* 0x000fe40000010000 */
[----:B------:R-:W-:Y:S01]  /*5520*/  MUFU.EX2 R38, R38 ;  /* 0x0000002600267308 */ /* 0x000fe20000000800 */
[----:B-1----:R-:W-:-:S01]  /*5530*/  FADD.FTZ R4, R34, R31 ;  /* 0x0000001f22047221 */ /* 0x002fc20000010000 */
[----:B------:R-:W-:-:S04]  /*5540*/  FADD.FTZ R6, R36, R33 ;  /* 0x0000002124067221 */ /* 0x000fc80000010000 */
[----:B------:R-:W-:Y:S02]  /*5550*/  FADD.FTZ R6, R85, R6 ;  /* 0x0000000655067221 */ /* 0x000fe40000010000 */
[----:B------:R-:W1:Y:S01]  /*5560*/  MUFU.EX2 R37, R37 ;  /* 0x0000002500257308 */ /* 0x000e620000000800 */
[----:B---3--:R-:W-:-:S01]  /*5570*/  FADD.FTZ R11, R35, R4 ;  /* 0x00000004230b7221 */ /* 0x008fc20000010000 */
[----:B-1----:R-:W-:-:S03]  /*5580*/  F2FP.SATFINITE.E4M3.F32.PACK_AB_MERGE_C R4, R37, R38, RZ ;  /* 0x000000262504723e */ /* 0x002fc600048070ff */
[----:B------:R-:W-:Y:S01]  /*5590*/  FADD.FTZ R38, R38, R11 ;  /* 0x0000000b26267221 */ /* 0x000fe20000010000 */
[----:B------:R-:W-:-:S03]  /*55a0*/  F2FP.SATFINITE.E4M3.F32.PACK_AB_MERGE_C R139, R35, R34, R4 ;  /* 0x00000022238b723e */ /* 0x000fc60004807004 */
[----:B------:R-:W-:Y:S01]  /*55b0*/  FADD.FTZ R5, R37, R38 ;  /* 0x0000002625057221 */ /* 0x000fe20000010000 */
[----:B------:R-:W-:Y:S01]  /*55c0*/  VIADD R4, R104, 0xfffffffe ;  /* 0xfffffffe68047836 */ /* 0x000fe20000000000 */
[----:B------:R-:W-:Y:S06]  /*55d0*/  @P1 BRA `(.L_x_641) ;  /* 0x0000000000481947 */ /* 0x000fec0003800000 */
[C---:B------:R-:W-:Y:S01]  /*55e0*/  ISETP.GT.AND P1, PT, R105.reuse, RZ, PT ;  /* 0x000000ff6900720c */ /* 0x040fe20003f24270 */
[----:B------:R-:W-:-:S05]  /*55f0*/  VIADD R10, R105, 0xffffffff ;  /* 0xffffffff690a7836 */ /* 0x000fca0000000000 */
[----:B------:R-:W-:-:S07]  /*5600*/  R2UR UR12, R10 ;  /* 0x000000000a0c72ca */ /* 0x000fce00000e0000 */
[----:B------:R-:W-:Y:S08]  /*5610*/  @P1 BRA `(.L_x_642) ;  /* 0x00000000001c1947 */ /* 0x000ff00003800000 */
[----:B------:R-:W-:Y:S02]  /*5620*/  UISETP.NE.AND UP1, UPT, UR7, 0x1, UPT ;  /* 0x000000010700788c */ /* 0x000fe4000bf25270 */
[----:B------:R-:W-:-:S09]  /*5630*/  UIADD3 UR12, -UR10, URZ, URZ ;  /* 0x0000003f0a0c7290 */ /* 0x000fd2000fffe13f */
[----:B------:R-:W-:Y:S02]  /*5640*/  @UP1 ULDC.64 UR14, c[0x0][0x9e8] ;  /* 0x00027a00000e1ab9 */ /* 0x000fe40000000a00 */
[----:B------:R-:W-:-:S04]  /*5650*/  UIMAD.WIDE.U32 UR10, UR12, UR14, URZ ;  /* 0x0000000e0c0a72a5 */ /* 0x000fc8000f8e003f */
[----:B------:R-:W-:-:S04]  /*5660*/  @UP1 USHF.R.U32.HI UR12, URZ, UR15, UR11 ;  /* 0x0000000f3f0c1299 */ /* 0x000fc8000801160b */
[----:B------:R-:W-:Y:S01]  /*5670*/  ULOP3.LUT UR12, URZ, UR12, URZ, 0x33, !UPT ;  /* 0x0000000c3f0c7292 */ /* 0x000fe2000f8e333f */
[----:B------:R-:W-:Y:S11]  /*5680*/  BRA `(.L_x_643) ;  /* 0x0000000000107947 */ /* 0x000ff60003800000 */
.L_x_642:
[----:B------:R-:W-:-:S11]  /*5690*/  UISETP.NE.AND UP1, UPT, UR7, 0x1, UPT ;  /* 0x000000010700788c */ /* 0x000fd6000bf25270 */
[----:B------:R-:W-:Y:S02]  /*56a0*/  @UP1 ULDC.64 UR14, c[0x0][0x9e8] ;  /* 0x00027a00000e1ab9 */ /* 0x000fe40000000a00 */
[----:B------:R-:W-:-:S04]  /*56b0*/  UIMAD.WIDE.U32 UR10, UR12, UR14, URZ ;  /* 0x0000000e0c0a72a5 */ /* 0x000fc8000f8e003f */
[----:B------:R-:W-:-:S12]  /*56c0*/  @UP1 USHF.R.U32.HI UR12, URZ, UR15, UR11 ;  /* 0x0000000f3f0c1299 */ /* 0x000fd8000801160b */
.L_x_643:
[----:B------:R-:W-:-:S04]  /*56d0*/  UIMAD UR7, UR12, UR7, UR7 ;  /* 0x000000070c0772a4 */ /* 0x000fc8000f8e0207 */
[----:B------:R-:W-:-:S04]  /*56e0*/  UISETP.LT.AND UP1, UPT, UR6, UR7, UPT ;  /* 0x000000070600728c */ /* 0x000fc8000bf21270 */
[----:B------:R-:W-:-:S12]  /*56f0*/  USEL UR6, UR6, UR7, UP1 ;  /* 0x0000000706067287 */ /* 0x000fd80008800000 */
.L_x_641:
[----:B------:R-:W-:Y:S01]  /*5700*/  UIMAD.WIDE UR6, UR6, 0x66666667, URZ ;  /* 0x66666667060678a5 */ /* 0x000fe2000f8e023f */
[----:B------:R-:W-:Y:S02]  /*5710*/  CS2R R54, SRZ ;  /* 0x0000000000367805 */ /* 0x000fe4000001ff00 */
[----:B------:R-:W-:Y:S02]  /*5720*/  CS2R R52, SRZ ;  /* 0x0000000000347805 */ /* 0x000fe4000001ff00 */
[----:B------:R-:W-:Y:S01]  /*5730*/  CS2R R50, SRZ ;  /* 0x0000000000327805 */ /* 0x000fe2000001ff00 */
[----:B------:R-:W-:Y:S01]  /*5740*/  USHF.R.U32.HI UR6, URZ, 0x1f, UR7 ;  /* 0x0000001f3f067899 */ /* 0x000fe20008011607 */
[----:B------:R-:W-:Y:S02]  /*5750*/  CS2R R48, SRZ ;  /* 0x0000000000307805 */ /* 0x000fe4000001ff00 */
[----:B------:R-:W-:Y:S02]  /*5760*/  CS2R R46, SRZ ;  /* 0x00000000002e7805 */ /* 0x000fe4000001ff00 */
[----:B------:R-:W-:Y:S01]  /*5770*/  CS2R R44, SRZ ;  /* 0x00000000002c7805 */ /* 0x000fe2000001ff00 */
[----:B------:R-:W-:Y:S01]  /*5780*/  ULEA.HI.SX32 UR6, UR7, UR6, 0x1a ;  /* 0x0000000607067291 */ /* 0x000fe2000f8fd23f */
[----:B------:R-:W-:-:S02]  /*5790*/  CS2R R42, SRZ ;  /* 0x00000000002a7805 */ /* 0x000fc4000001ff00 */
[----:B------:R-:W-:Y:S02]  /*57a0*/  CS2R R40, SRZ ;  /* 0x0000000000287805 */ /* 0x000fe4000001ff00 */
[----:B------:R-:W-:Y:S01]  /*57b0*/  CS2R R38, SRZ ;  /* 0x0000000000267805 */ /* 0x000fe2000001ff00 */
[----:B------:R-:W-:Y:S01]  /*57c0*/  UISETP.LT.AND UP1, UPT, UR45, UR6, UPT ;  /* 0x000000062d00728c */ /* 0x000fe2000bf21270 */
[----:B------:R-:W-:Y:S02]  /*57d0*/  CS2R R36, SRZ ;  /* 0x0000000000247805 */ /* 0x000fe4000001ff00 */
[----:B------:R-:W-:Y:S02]  /*57e0*/  CS2R R34, SRZ ;  /* 0x0000000000227805 */ /* 0x000fe4000001ff00 */
[----:B------:R-:W-:Y:S01]  /*57f0*/  CS2R R32, SRZ ;  /* 0x0000000000207805 */ /* 0x000fe2000001ff00 */
[----:B------:R-:W-:Y:S01]  /*5800*/  USEL UR26, UR45, UR6, !UP1 ;  /* 0x000000062d1a7287 */ /* 0x000fe2000c800000 */
[----:B------:R-:W-:-:S02]  /*5810*/  CS2R R30, SRZ ;  /* 0x00000000001e7805 */ /* 0x000fc4000001ff00 */
[----:B------:R-:W-:Y:S02]  /*5820*/  CS2R R28, SRZ ;  /* 0x00000000001c7805 */ /* 0x000fe4000001ff00 */
[----:B------:R-:W-:Y:S02]  /*5830*/  CS2R R26, SRZ ;  /* 0x00000000001a7805 */ /* 0x000fe4000001ff00 */
[----:B------:R-:W-:Y:S02]  /*5840*/  CS2R R24, SRZ ;  /* 0x0000000000187805 */ /* 0x000fe4000001ff00 */
[----:B------:R-:W-:-:S13]  /*5850*/  ISETP.GE.AND P1, PT, R4, UR26, PT ;  /* 0x0000001a04007c0c */ /* 0x000fda000bf26270 */
[----:B------:R-:W-:Y:S05]  /*5860*/  @!P1 BRA `(.L_x_644) ;  /* 0x0000003c00c09947 */ /* 0x000fea0003800000 */
[----:B------:R-:W-:Y:S01]  /*5870*/  IMAD.IADD R10, R19, 0x1, R8 ;  /* 0x00000001130a7824 */ /* 0x000fe200078e0208 */
[----:B------:R-:W-:Y:S01]  /*5880*/  ULDC UR20, c[0x0][0x9e4] ;  /* 0x0002790000147ab9 */ /* 0x000fe20000000800 */
[----:B------:R-:W-:Y:S01]  /*5890*/  IMAD.MOV.U32 R55, RZ, RZ, RZ ;  /* 0x000000ffff377224 */ /* 0x000fe200078e00ff */
[----:B------:R-:W-:Y:S01]  /*58a0*/  ULDC UR21, c[0x0][0x9dc] ;  /* 0x0002770000157ab9 */ /* 0x000fe20000000800 */
[----:B------:R-:W-:-:S05]  /*58b0*/  ULDC UR22, c[0x0][0x9e0] ;  /* 0x0002780000167ab9 */ /* 0x000fca0000000800 */
.L_x_662:
[----:B------:R-:W-:-:S04]  /*58c0*/  UIADD3 UR25, UR38, 0x1, URZ ;  /* 0x0000000126197890 */ /* 0x000fc8000fffe03f */
[----:B------:R-:W-:-:S04]  /*58d0*/  UISETP.NE.AND UP1, UPT, UR25, 0x2, UPT ;  /* 0x000000021900788c */ /* 0x000fc8000bf25270 */
[----:B------:R-:W-:Y:S02]  /*58e0*/  USEL UR24, URZ, 0x1, UP1 ;  /* 0x000000013f187887 */ /* 0x000fe40008800000 */
[----:B------:R-:W-:Y:S02]  /*58f0*/  USEL UR25, UR25, URZ, UP1 ;  /* 0x0000003f19197287 */ /* 0x000fe40008800000 */
[----:B------:R-:W-:Y:S01]  /*5900*/  ULOP3.LUT UR24, UR37, UR24, URZ, 0x3c, !UPT ;  /* 0x0000001825187292 */ /* 0x000fe2000f8e3c3f */
[----:B------:R-:W-:Y:S11]  /*5910*/  @!P0 BRA `(.L_x_645) ;  /* 0x0000000000048947 */ /* 0x000ff60003800000 */
[----:B------:R-:W-:Y:S01]  /*5920*/  BPT.TRAP 0x1 ;  /* 0x000000040000795c */ /* 0x000fe20000300000 */
.L_x_645:
[----:B------:R-:W-:Y:S01]  /*5930*/  ULEA UR23, UR25, UR40, 0x3 ;  /* 0x0000002819177291 */ /* 0x000fe2000f8e183f */
[----:B------:R-:W-:-:S05]  /*5940*/  IMAD.U32 R11, RZ, RZ, UR24 ;  /* 0x00000018ff0b7e24 */ /* 0x000fca000f8e00ff */
[----:B------:R-:W-:-:S04]  /*5950*/  SHF.L.U32 R11, R11, 0x1f, RZ ;  /* 0x0000001f0b0b7819 */ /* 0x000fc800000006ff */
[----:B------:R1:W2:Y:S01]  /*5960*/  SYNCS.PHASECHK.TRANS64.TRYWAIT P1, [UR23+0x13230], R11 ;  /* 0x0132300bff0075a7 */ /* 0x0002a20008020157 */
[----:B------:R-:W-:Y:S05]  /*5970*/  @!P0 BRA `(.L_x_646) ;  /* 0x0000000000048947 */ /* 0x000fea0003800000 */
[----:B------:R-:W-:Y:S01]  /*5980*/  BPT.TRAP 0x1 ;  /* 0x000000040000795c */ /* 0x000fe20000300000 */
.L_x_646:
[----:B--2---:R-:W-:Y:S05]  /*5990*/  @P1 BRA `(.L_x_647) ;  /* 0x0000000000081947 */ /* 0x004fea0003800000 */
[----:B------:R-:W2:Y:S02]  /*59a0*/  SYNCS.PHASECHK.TRANS64.TRYWAIT P1, [UR23+0x13230], R11 ;  /* 0x0132300bff0075a7 */ /* 0x000ea40008020157 */
[----:B--2---:R-:W-:Y:S05]  /*59b0*/  @!P1 BRA `(.L_x_648) ;  /* 0x000000e800d49947 */ /* 0x004fea0003800000 */
.L_x_647:
        /* <DEDUP_REMOVED lines=64> */
.L_x_649:
[----:B------:R-:W-:Y:S01]  /*5dc0*/  ULEA UR11, UR38, UR40, 0x3 ;  /* 0x00000028260b7291 */ /* 0x000fe2000f8e183f */
[----:B-12---:R-:W-:-:S05]  /*5dd0*/  IMAD.U32 R11, RZ, RZ, UR37 ;  /* 0x00000025ff0b7e24 */ /* 0x006fca000f8e00ff */
[----:B------:R-:W-:-:S04]  /*5de0*/  SHF.L.U32 R11, R11, 0x1f, RZ ;  /* 0x0000001f0b0b7819 */ /* 0x000fc800000006ff */
[----:B------:R1:W2:Y:S01]  /*5df0*/  SYNCS.PHASECHK.TRANS64.TRYWAIT P1, [UR11+0x13250], R11 ;  /* 0x0132500bff0075a7 */ /* 0x0002a2000802014b */
[----:B------:R-:W-:Y:S05]  /*5e00*/  @!P0 BRA `(.L_x_650) ;  /* 0x0000000000048947 */ /* 0x000fea0003800000 */
[----:B------:R-:W-:Y:S01]  /*5e10*/  BPT.TRAP 0x1 ;  /* 0x000000040000795c */ /* 0x000fe20000300000 */
.L_x_650:
[----:B--2---:R-:W-:Y:S05]  /*5e20*/  @P1 BRA `(.L_x_651) ;  /* 0x0000000000081947 */ /* 0x004fea0003800000 */
[----:B------:R-:W2:Y:S02]  /*5e30*/  SYNCS.PHASECHK.TRANS64.TRYWAIT P1, [UR11+0x13250], R11 ;  /* 0x0132500bff0075a7 */ /* 0x000ea4000802014b */
[----:B--2---:R-:W-:Y:S05]  /*5e40*/  @!P1 BRA `(.L_x_652) ;  /* 0x000000e400c89947 */ /* 0x004fea0003800000 */
.L_x_651:
[----:B------:R-:W-:Y:S01]  /*5e50*/  UIADD3 UR6, UR40, 0x1000, URZ ;  /* 0x0000100028067890 */ /* 0x000fe2000fffe03f */
[----:B------:R-:W-:Y:S01]  /*5e60*/  WARPGROUP.ARRIVE ;  /* 0x00000000000079c5 */ /* 0x000fe20000000000 */
[----:B------:R-:W-:-:S05]  /*5e70*/  UMOV UR7, 0xc0000010 ;  /* 0xc000001000077882 */ /* 0x000fca0000000000 */
[----:B--2---:R-:W2:Y:S01]  /*5e80*/  S2R R12, SR_TID.X ;  /* 0x00000000000c7919 */ /* 0x004ea20000002100 */
[----:B------:R-:W-:Y:S01]  /*5e90*/  USHF.R.U32.HI UR6, URZ, 0x4, UR6 ;  /* 0x000000043f067899 */ /* 0x000fe20008011606 */
[----:B------:R-:W3:Y:S01]  /*5ea0*/  LDC R13, c[0x0][0x2e0] ;  /* 0x0000b800ff0d7b82 */ /* 0x000ee20000000800 */
[----:B-1----:R-:W-:Y:S02]  /*5eb0*/  IMAD.U32 R11, RZ, RZ, UR23 ;  /* 0x00000017ff0b7e24 */ /* 0x002fe4000f8e00ff */
[----:B------:R-:W-:-:S04]  /*5ec0*/  ULOP3.LUT UR6, UR6, 0x3fff, URZ, 0xc0, !UPT ;  /* 0x00003fff06067892 */ /* 0x000fc8000f8ec03f */
[----:B------:R-:W-:Y:S01]  /*5ed0*/  ULOP3.LUT UR6, UR6, 0x10000, URZ, 0xfc, !UPT ;  /* 0x0001000006067892 */ /* 0x000fe2000f8efc3f */
[----:B------:R-:W1:Y:S03]  /*5ee0*/  LDC R15, c[0x0][0x288] ;  /* 0x0000a200ff0f7b82 */ /* 0x000e660000000800 */
[----:B------:R-:W-:-:S07]  /*5ef0*/  UIMAD UR10, UR38, 0x280, UR6 ;  /* 0x00000280260a78a4 */ /* 0x000fce000f8e0206 */
[----:B------:R-:W-:Y:S02]  /*5f00*/  UMOV UR6, UR10 ;  /* 0x0000000a00067c82 */ /* 0x000fe40008000000 */
[----:B------:R-:W-:Y:S01]  /*5f10*/  QGMMA.64x64x32.F32.E4M3.E4M3 R24, R152, gdesc[UR4], R24, gsb0 ;  /* 0x00e0000498187df3 */ /* 0x000fe20008000818 */
[----:B------:R-:W-:Y:S01]  /*5f20*/  UIADD3 UR6, UR10, 0x80, URZ ;  /* 0x000000800a067890 */ /* 0x000fe2000fffe03f */
[----:B------:R-:W-:Y:S01]  /*5f30*/  UMOV UR7, 0xc0000010 ;  /* 0xc000001000077882 */ /* 0x000fe20000000000 */
[----:B--2---:R-:W-:-:S13]  /*5f40*/  LOP3.LUT P1, RZ, R12, 0x7f, RZ, 0xc0, !PT ;  /* 0x0000007f0cff7812 */ /* 0x004fda000782c0ff */
[----:B------:R-:W-:-:S05]  /*5f50*/  @!P1 VIADD R11, R11, 0x13240 ;  /* 0x000132400b0b9836 */ /* 0x000fca0000000000 */
[----:B------:R-:W-:Y:S01]  /*5f60*/  @!P1 PRMT R11, RZ, 0x654, R11 ;  /* 0x00000654ff0b9816 */ /* 0x000fe2000000000b */
        /* <DEDUP_REMOVED lines=18> */
[----:B------:R-:W-:Y:S02]  /*6090*/  ULOP3.LUT UR6, URZ, UR21, URZ, 0x33, !UPT ;  /* 0x000000153f067292 */ /* 0x000fe4000f8e333f */
[----:B------:R-:W-:Y:S02]  /*60a0*/  WARPGROUP.DEPBAR.LE gsb0, 0x0 ;  /* 0x00008000000079c5 */ /* 0x000fe40000010000 */
[----:B------:R-:W-:Y:S01]  /*60b0*/  IMAD R136, R4, -0xa0, RZ ;  /* 0xffffff6004887824 */ /* 0x000fe200078e02ff */
[----:B------:R2:W-:Y:S01]  /*60c0*/  @!P1 SYNCS.ARRIVE.TRANS64.RED.A1T0 RZ, [R11+URZ], RZ ;  /* 0x000000ff0bff99a7 */ /* 0x0005e2000810043f */
[----:B------:R-:W-:Y:S02]  /*60d0*/  PLOP3.LUT P1, PT, PT, PT, UP0, 0x40, 0x0 ;  /* 0x000000000000781c */ /* 0x000fe40003f2e808 */
[----:B---3--:R-:W-:-:S05]  /*60e0*/  IMAD R12, R18, R13, R136 ;  /* 0x0000000d120c7224 */ /* 0x008fca00078e0288 */
[----:B-1----:R-:W-:Y:S01]  /*60f0*/  IADD3 R12, R12, 0x1, -R15 ;  /* 0x000000010c0c7810 */ /* 0x002fe20007ffe80f */
[----:B--2---:R-:W-:-:S04]  /*6100*/  IMAD R11, R17, -0x2, R136 ;  /* 0xfffffffe110b7824 */ /* 0x004fc800078e0288 */
[----:B------:R-:W-:-:S04]  /*6110*/  IMAD R12, R17, -0x2, R12 ;  /* 0xfffffffe110c7824 */ /* 0x000fc800078e020c */
[C---:B------:R-:W-:Y:S02]  /*6120*/  VIADD R21, R12.reuse, UR22 ;  /* 0x000000160c157c36 */ /* 0x040fe40008000000 */
[----:B------:R-:W-:Y:S02]  /*6130*/  VIADD R20, R12, UR6 ;  /* 0x000000060c147c36 */ /* 0x000fe40008000000 */
[C---:B------:R-:W-:Y:S02]  /*6140*/  IMAD.IADD R15, R8.reuse, 0x1, R21 ;  /* 0x00000001080f7824 */ /* 0x040fe400078e0215 */
[----:B------:R-:W-:Y:S01]  /*6150*/  IMAD.IADD R14, R8, 0x1, R20 ;  /* 0x00000001080e7824 */ /* 0x000fe200078e0214 */
[----:B------:R-:W-:Y:S06]  /*6160*/  @P1 BRA `(.L_x_653) ;  /* 0x0000000000581947 */ /* 0x000fec0003800000 */
[----:B------:R-:W-:Y:S01]  /*6170*/  ISETP.GT.AND P1, PT, R10, -0x1, PT ;  /* 0xffffffff0a00780c */ /* 0x000fe20003f24270 */
[----:B------:R-:W-:-:S12]  /*6180*/  BSSY B0, `(.L_x_654) ;  /* 0x0000011000007945 */ /* 0x000fd80003800000 */
[----:B------:R-:W-:Y:S05]  /*6190*/  @P1 BRA `(.L_x_655) ;  /* 0x0000000000201947 */ /* 0x000fea0003800000 */
[----:B------:R-:W-:Y:S01]  /*61a0*/  IMAD.U32 R139, RZ, RZ, UR20 ;  /* 0x00000014ff8b7e24 */ /* 0x000fe2000f8e00ff */
[----:B------:R-:W-:-:S04]  /*61b0*/  LOP3.LUT R137, RZ, R10, RZ, 0x33, !PT ;  /* 0x0000000aff897212 */ /* 0x000fc800078e33ff */
[----:B------:R-:W-:-:S13]  /*61c0*/  ISETP.NE.AND P1, PT, R139, 0x1, PT ;  /* 0x000000018b00780c */ /* 0x000fda0003f25270 */
[----:B------:R-:W1:Y:S02]  /*61d0*/  @P1 LDC.64 R12, c[0x0][0x9e8] ;  /* 0x00027a00ff0c1b82 */ /* 0x000e640000000a00 */
[----:B-1----:R-:W-:-:S05]  /*61e0*/  @P1 IMAD.HI.U32 R12, R137, R12, RZ ;  /* 0x0000000c890c1227 */ /* 0x002fca00078e00ff */
[----:B------:R-:W-:-:S04]  /*61f0*/  @P1 SHF.R.U32.HI R137, RZ, R13, R12 ;  /* 0x0000000dff891219 */ /* 0x000fc8000001160c */
[----:B------:R-:W-:Y:S01]  /*6200*/  LOP3.LUT R12, RZ, R137, RZ, 0x33, !PT ;  /* 0x00000089ff0c7212 */ /* 0x000fe200078e33ff */
[----:B------:R-:W-:Y:S06]  /*6210*/  BRA `(.L_x_656) ;  /* 0x00000000001c7947 */ /* 0x000fec0003800000 */
.L_x_655:
[----:B------:R-:W-:-:S05]  /*6220*/  IMAD.U32 R139, RZ, RZ, UR20 ;  /* 0x00000014ff8b7e24 */ /* 0x000fca000f8e00ff */
[----:B------:R-:W-:-:S13]  /*6230*/  ISETP.NE.AND P1, PT, R139, 0x1, PT ;  /* 0x000000018b00780c */ /* 0x000fda0003f25270 */
[----:B------:R-:W1:Y:S01]  /*6240*/  @P1 LDC.64 R12, c[0x0][0x9e8] ;  /* 0x00027a00ff0c1b82 */ /* 0x000e620000000a00 */
[----:B------:R-:W-:-:S04]  /*6250*/  @P1 IMAD.IADD R137, R19, 0x1, R8 ;  /* 0x0000000113891824 */ /* 0x000fc800078e0208 */
[----:B-1----:R-:W-:-:S04]  /*6260*/  @P1 IMAD.HI.U32 R138, R137, R12, RZ ;  /* 0x0000000c898a1227 */ /* 0x002fc800078e00ff */
[----:B------:R-:W-:Y:S01]  /*6270*/  IMAD.MOV.U32 R12, RZ, RZ, R10 ;  /* 0x000000ffff0c7224 */ /* 0x000fe200078e000a */
[----:B------:R-:W-:-:S07]  /*6280*/  @P1 SHF.R.U32.HI R12, RZ, R13, R138 ;  /* 0x0000000dff0c1219 */ /* 0x000fce000001168a */
.L_x_656:
[----:B------:R-:W-:Y:S05]  /*6290*/  BSYNC B0 ;  /* 0x0000000000007941 */ /* 0x000fea0003800000 */
.L_x_654:
[----:B------:R-:W-:-:S05]  /*62a0*/  IMAD R12, R12, R139, R11 ;  /* 0x0000008b0c0c7224 */ /* 0x000fca00078e020b */
[----:B------:R-:W-:Y:S02]  /*62b0*/  VIADDMNMX R15, R12, R139, R15, PT ;  /* 0x0000008b0c0f7246 */ /* 0x000fe4000380010f */
[----:B------:R-:W-:-:S07]  /*62c0*/  VIMNMX R14, R14, R12, !PT ;  /* 0x0000000c0e0e7248 */ /* 0x000fce0007fe0100 */
.L_x_653:
[C---:B------:R-:W-:Y:S01]  /*62d0*/  ISETP.GE.AND P1, PT, R136.reuse, 0x2, PT ;  /* 0x000000028800780c */ /* 0x040fe20003f26270 */
[C---:B------:R-:W-:Y:S01]  /*62e0*/  IMAD.IADD R21, R7.reuse, 0x1, R21 ;  /* 0x0000000107157824 */ /* 0x040fe200078e0215 */
[----:B------:R-:W-:Y:S01]  /*62f0*/  ISETP.GE.AND P2, PT, R136, 0x9, PT ;  /* 0x000000098800780c */ /* 0x000fe20003f46270 */
[----:B------:R-:W-:Y:S01]  /*6300*/  IMAD.IADD R20, R7, 0x1, R20 ;  /* 0x0000000107147824 */ /* 0x000fe200078e0214 */
[----:B------:R-:W-:Y:S02]  /*6310*/  LOP3.LUT R16, R16, 0xefffffff, RZ, 0xc0, !PT ;  /* 0xefffffff10107812 */ /* 0x000fe400078ec0ff */
[----:B------:R-:W-:Y:S02]  /*6320*/  ISETP.GE.AND P3, PT, R136, 0xa, PT ;  /* 0x0000000a8800780c */ /* 0x000fe40003f66270 */
[----:B------:R-:W-:-:S05]  /*6330*/  LOP3.LUT R2, R2, 0xfffffffe, RZ, 0xc0, !PT ;  /* 0xfffffffe02027812 */ /* 0x000fca00078ec0ff */
        /* <DEDUP_REMOVED lines=9> */
[C---:B------:R-:W-:Y:S02]  /*63d0*/  ISETP.LT.OR P2, PT, R15.reuse, 0x9, P2 ;  /* 0x000000090f00780c */ /* 0x040fe40001741670 */
        /* <DEDUP_REMOVED lines=212> */
[----:B------:R-:W-:-:S04]  /*7120*/  ISETP.GT.AND P6, PT, R14, 0x99, !P6 ;  /* 0x000000990e00780c */ /* 0x000fc800077c4270 */
[----:B------:R-:W-:-:S04]  /*7130*/  ISETP.LT.OR P6, PT, R15, 0x9a, P6 ;  /* 0x0000009a0f00780c */ /* 0x000fc800037c1670 */
[----:B------:R-:W-:Y:S02]  /*7140*/  FSEL R69, R69, -INF , !P6 ;  /* 0xff80000045457808 */ /* 0x000fe40007000000 */
[----:B------:R-:W-:-:S13]  /*7150*/  PLOP3.LUT P6, PT, PT, PT, UP0, 0x40, 0x0 ;  /* 0x000000000000781c */ /* 0x000fda0003fce808 */
[----:B------:R-:W-:Y:S05]  /*7160*/  @P6 BRA `(.L_x_657) ;  /* 0x0000000000546947 */ /* 0x000fea0003800000 */
[----:B------:R-:W-:Y:S01]  /*7170*/  IMAD.IADD R15, R19, 0x1, R7 ;  /* 0x00000001130f7824 */ /* 0x000fe200078e0207 */
[----:B------:R-:W-:Y:S04]  /*7180*/  BSSY B0, `(.L_x_658) ;  /* 0x0000010000007945 */ /* 0x000fe80003800000 */
[----:B------:R-:W-:-:S13]  /*7190*/  ISETP.GT.AND P6, PT, R15, -0x1, PT ;  /* 0xffffffff0f00780c */ /* 0x000fda0003fc4270 */
        /* <DEDUP_REMOVED lines=9> */
.L_x_659:
[----:B------:R-:W-:-:S05]  /*7230*/  IMAD.U32 R14, RZ, RZ, UR20 ;  /* 0x00000014ff0e7e24 */ /* 0x000fca000f8e00ff */
[----:B------:R-:W-:-:S13]  /*7240*/  ISETP.NE.AND P6, PT, R14, 0x1, PT ;  /* 0x000000010e00780c */ /* 0x000fda0003fc5270 */
[----:B------:R-:W1:Y:S02]  /*7250*/  @P6 LDC.64 R12, c[0x0][0x9e8] ;  /* 0x00027a00ff0c6b82 */ /* 0x000e640000000a00 */
[----:B-1----:R-:W-:-:S05]  /*7260*/  @P6 IMAD.HI.U32 R12, R15, R12, RZ ;  /* 0x0000000c0f0c6227 */ /* 0x002fca00078e00ff */
[----:B------:R-:W-:-:S07]  /*7270*/  @P6 SHF.R.U32.HI R15, RZ, R13, R12 ;  /* 0x0000000dff0f6219 */ /* 0x000fce000001160c */
.L_x_660:
[----:B------:R-:W-:Y:S05]  /*7280*/  BSYNC B0 ;  /* 0x0000000000007941 */ /* 0x000fea0003800000 */
.L_x_658:
[----:B------:R-:W-:-:S05]  /*7290*/  IMAD R15, R15, R14, R11 ;  /* 0x0000000e0f0f7224 */ /* 0x000fca00078e020b */
[----:B------:R-:W-:Y:S02]  /*72a0*/  VIADDMNMX R21, R15, R14, R21, PT ;  /* 0x0000000e0f157246 */ /* 0x000fe40003800115 */
[----:B------:R-:W-:-:S07]  /*72b0*/  VIMNMX R20, R20, R15, !PT ;  /* 0x0000000f14147248 */ /* 0x000fce0007fe0100 */
.L_x_657:
        /* <DEDUP_REMOVED lines=72> */
[C---:B------:R-:W-:Y:S02]  /*7740*/  ISETP.LT.OR P1, PT, R21.reuse, 0x49, P1 ;  /* 0x000000491500780c */ /* 0x040fe40000f21670 */
[----:B------:R-:W-:Y:S02]  /*7750*/  FMNMX.FTZ R12, R84, R11, !PT ;  /* 0x0000000b540c7209 */ /* 0x000fe40007810000 */
[----:B------:R-:W-:Y:S02]  /*7760*/  FSEL R94, R94, -INF , !P1 ;  /* 0xff8000005e5e7808 */ /* 0x000fe40004800000 */
[----:B------:R-:W-:Y:S02]  /*7770*/  ISETP.GT.AND P1, PT, R20, 0x49, !P6 ;  /* 0x000000491400780c */ /* 0x000fe40007724270 */
[----:B------:R-:W-:Y:S02]  /*7780*/  LOP3.LUT P6, RZ, R16, 0x40, RZ, 0xc0, !PT ;  /* 0x0000004010ff7812 */ /* 0x000fe400078cc0ff */
        /* <DEDUP_REMOVED lines=20> */
[----:B------:R-:W-:Y:S01]  /*78d0*/  FMNMX.FTZ R14, R69, R12, !PT ;  /* 0x0000000c450e7209 */ /* 0x000fe20007810000 */
[----:B------:R-:W-:Y:S01]  /*78e0*/  IMAD.U32 R12, RZ, RZ, UR41 ;  /* 0x00000029ff0c7e24 */ /* 0x000fe2000f8e00ff */
[----:B------:R-:W-:Y:S02]  /*78f0*/  ISETP.LT.OR P1, PT, R21, 0x59, P1 ;  /* 0x000000591500780c */ /* 0x000fe40000f21670 */
[----:B------:R-:W-:Y:S01]  /*7900*/  ISETP.GT.AND P2, PT, R20, 0x89, !P2 ;  /* 0x000000891400780c */ /* 0x000fe20005744270 */
[----:B------:R-:W1:Y:S01]  /*7910*/  SHFL.BFLY PT, R11, R14, 0x2, 0x1f ;  /* 0x0c401f000e0b7f89 */ /* 0x000e6200000e0000 */
[----:B------:R-:W-:Y:S02]  /*7920*/  FSEL R102, R102, -INF , !P1 ;  /* 0xff80000066667808 */ /* 0x000fe40004800000 */
[----:B------:R-:W-:-:S02]  /*7930*/  LOP3.LUT P1, RZ, R16, 0x2000, RZ, 0xc0, !PT ;  /* 0x0000200010ff7812 */ /* 0x000fc4000782c0ff */
[C---:B------:R-:W-:Y:S02]  /*7940*/  ISETP.LT.OR P2, PT, R21.reuse, 0x8a, P2 ;  /* 0x0000008a1500780c */ /* 0x040fe40001741670 */
[C---:B------:R-:W-:Y:S02]  /*7950*/  ISETP.GT.AND P1, PT, R20.reuse, 0x59, !P1 ;  /* 0x000000591400780c */ /* 0x040fe40004f24270 */
[----:B------:R-:W-:Y:S02]  /*7960*/  ISETP.GT.AND P3, PT, R20, 0x90, !P3 ;  /* 0x000000901400780c */ /* 0x000fe40005f64270 */
[----:B------:R-:W-:Y:S02]  /*7970*/  ISETP.LT.OR P1, PT, R21, 0x5a, P1 ;  /* 0x0000005a1500780c */ /* 0x000fe40000f21670 */
[----:B------:R-:W-:Y:S02]  /*7980*/  FSEL R63, R63, -INF , !P2 ;  /* 0xff8000003f3f7808 */ /* 0x000fe40005000000 */
[----:B------:R-:W-:-:S02]  /*7990*/  FSEL R103, R103, -INF , !P1 ;  /* 0xff80000067677808 */ /* 0x000fc40004800000 */
[----:B------:R-:W-:Y:S02]  /*79a0*/  LOP3.LUT P1, RZ, R16, 0x1000, RZ, 0xc0, !PT ;  /* 0x0000100010ff7812 */ /* 0x000fe4000782c0ff */
[C---:B------:R-:W-:Y:S02]  /*79b0*/  ISETP.GT.AND P4, PT, R20.reuse, 0x91, !P4 ;  /* 0x000000911400780c */ /* 0x040fe40006784270 */
[C---:B------:R-:W-:Y:S02]  /*79c0*/  ISETP.GT.AND P1, PT, R20.reuse, 0x60, !P1 ;  /* 0x000000601400780c */ /* 0x040fe40004f24270 */
[----:B------:R-:W-:Y:S02]  /*79d0*/  ISETP.GT.AND P5, PT, R20, 0x98, !P5 ;  /* 0x000000981400780c */ /* 0x000fe40006fa4270 */
[----:B------:R-:W-:Y:S02]  /*79e0*/  ISETP.LT.OR P1, PT, R21, 0x61, P1 ;  /* 0x000000611500780c */ /* 0x000fe40000f21670 */
[----:B-1----:R-:W-:-:S02]  /*79f0*/  FMNMX.FTZ R136, R14, R11, !PT ;  /* 0x0000000b0e887209 */ /* 0x002fc40007810000 */
[----:B------:R-:W-:Y:S02]  /*7a00*/  FSEL R74, R74, -INF , !P1 ;  /* 0xff8000004a4a7808 */ /* 0x000fe40004800000 */
[----:B------:R-:W-:Y:S01]  /*7a10*/  LOP3.LUT P1, RZ, R16, 0x800, RZ, 0xc0, !PT ;  /* 0x0000080010ff7812 */ /* 0x000fe2000782c0ff */
[----:B------:R-:W1:Y:S01]  /*7a20*/  SHFL.BFLY PT, R11, R136, 0x1, 0x1f ;  /* 0x0c201f00880b7f89 */ /* 0x000e6200000e0000 */
[C---:B------:R-:W-:Y:S02]  /*7a30*/  ISETP.LT.OR P3, PT, R21.reuse, 0x91, P3 ;  /* 0x000000911500780c */ /* 0x040fe40001f61670 */
[----:B------:R-:W-:Y:S02]  /*7a40*/  ISETP.GT.AND P1, PT, R20, 0x61, !P1 ;  /* 0x000000611400780c */ /* 0x000fe40004f24270 */
[C---:B------:R-:W-:Y:S02]  /*7a50*/  ISETP.LT.OR P4, PT, R21.reuse, 0x92, P4 ;  /* 0x000000921500780c */ /* 0x040fe40002781670 */
[----:B------:R-:W-:-:S02]  /*7a60*/  ISETP.LT.OR P1, PT, R21, 0x62, P1 ;  /* 0x000000621500780c */ /* 0x000fc40000f21670 */
[----:B------:R-:W-:Y:S02]  /*7a70*/  FSEL R66, R66, -INF , !P3 ;  /* 0xff80000042427808 */ /* 0x000fe40005800000 */
[----:B------:R-:W-:Y:S02]  /*7a80*/  FSEL R75, R75, -INF , !P1 ;  /* 0xff8000004b4b7808 */ /* 0x000fe40004800000 */
[----:B------:R-:W-:Y:S02]  /*7a90*/  LOP3.LUT P1, RZ, R16, 0x400, RZ, 0xc0, !PT ;  /* 0x0000040010ff7812 */ /* 0x000fe4000782c0ff */
[----:B------:R-:W-:Y:S02]  /*7aa0*/  ISETP.LT.OR P5, PT, R21, 0x99, P5 ;  /* 0x000000991500780c */ /* 0x000fe40002fa1670 */
[----:B------:R-:W-:Y:S02]  /*7ab0*/  ISETP.GT.AND P1, PT, R20, 0x68, !P1 ;  /* 0x000000681400780c */ /* 0x000fe40004f24270 */
[----:B------:R-:W-:-:S02]  /*7ac0*/  FSEL R67, R67, -INF , !P4 ;  /* 0xff80000043437808 */ /* 0x000fc40006000000 */
[----:B------:R-:W-:Y:S02]  /*7ad0*/  ISETP.LT.OR P1, PT, R21, 0x69, P1 ;  /* 0x000000691500780c */ /* 0x000fe40000f21670 */
[----:B------:R-:W-:Y:S02]  /*7ae0*/  FSEL R70, R70, -INF , !P5 ;  /* 0xff80000046467808 */ /* 0x000fe40006800000 */
[----:B------:R-:W-:Y:S02]  /*7af0*/  FSEL R78, R78, -INF , !P1 ;  /* 0xff8000004e4e7808 */ /* 0x000fe40004800000 */
[----:B------:R-:W-:Y:S02]  /*7b00*/  LOP3.LUT P1, RZ, R16, 0x200, RZ, 0xc0, !PT ;  /* 0x0000020010ff7812 */ /* 0x000fe4000782c0ff */
[----:B-1----:R-:W-:Y:S02]  /*7b10*/  FMNMX.FTZ R11, R136, R11, !PT ;  /* 0x0000000b880b7209 */ /* 0x002fe40007810000 */
[----:B------:R-:W-:-:S03]  /*7b20*/  ISETP.GT.AND P1, PT, R20, 0x69, !P1 ;  /* 0x000000691400780c */ /* 0x000fc60004f24270 */
[----:B------:R-:W-:Y:S01]  /*7b30*/  FFMA.FTZ R12, R11, R12, -8 ;  /* 0xc10000000b0c7423 */ /* 0x000fe2000001000c */
        /* <DEDUP_REMOVED lines=10> */
[----:B------:R-:W-:Y:S02]  /*7be0*/  ISETP.GT.AND P1, PT, R20, 0x78, !P6 ;  /* 0x000000781400780c */ /* 0x000fe40007724270 */
[----:B------:R-:W-:Y:S02]  /*7bf0*/  LOP3.LUT P6, RZ, R16, 0x1000000, RZ, 0xc0, !PT ;  /* 0x0100000010ff7812 */ /* 0x000fe400078cc0ff */
        /* <DEDUP_REMOVED lines=46> */
[----:B------:R-:W-:Y:S02]  /*7ee0*/  ISETP.GT.AND P1, PT, R20, RZ, !P6 ;  /* 0x000000ff1400720c */ /* 0x000fe40007724270 */
[----:B------:R-:W-:Y:S02]  /*7ef0*/  LOP3.LUT P6, RZ, R16, 0x8000000, RZ, 0xc0, !PT ;  /* 0x0800000010ff7812 */ /* 0x000fe400078cc0ff */
[----:B------:R-:W-:Y:S02]  /*7f00*/  ISETP.LT.OR P1, PT, R21, 0x1, P1 ;  /* 0x000000011500780c */ /* 0x000fe40000f21670 */
[----:B------:R-:W-:Y:S02]  /*7f10*/  ISETP.GT.AND P2, PT, R20, 0x99, !P6 ;  /* 0x000000991400780c */ /* 0x000fe40007744270 */
[----:B------:R-:W-:-:S02]  /*7f20*/  FSEL R13, R122, -INF , !P1 ;  /* 0xff8000007a0d7808 */ /* 0x000fc40004800000 */
[----:B------:R-:W-:Y:S02]  /*7f30*/  FSETP.NEU.FTZ.AND P1, PT, R11, -INF , PT ;  /* 0xff8000000b00780b */ /* 0x000fe40003f3d000 */
[----:B------:R-:W-:Y:S02]  /*7f40*/  ISETP.LT.OR P2, PT, R21, 0x9a, P2 ;  /* 0x0000009a1500780c */ /* 0x000fe40001741670 */
[----:B------:R-:W-:Y:S02]  /*7f50*/  FSEL R12, R12, RZ, P1 ;  /* 0x000000ff0c0c7208 */ /* 0x000fe40000800000 */
[----:B------:R-:W-:-:S03]  /*7f60*/  FSEL R71, R71, -INF , !P2 ;  /* 0xff80000047477808 */ /* 0x000fc60005000000 */
[--C-:B------:R-:W-:Y:S01]  /*7f70*/  FFMA.FTZ R122, R128, UR41, -R12.reuse ;  /* 0x00000029807a7c23 */ /* 0x100fe2000801080c */
[----:B------:R-:W-:-:S01]  /*7f80*/  FFMA.FTZ R14, R121, UR41, -R12 ;  /* 0x00000029790e7c23 */ /* 0x000fc2000801080c */
[----:B------:R-:W-:Y:S01]  /*7f90*/  FMNMX.FTZ R128, R13, R0, !PT ;  /* 0x000000000d807209 */ /* 0x000fe20007810000 */
[----:B------:R-:W-:-:S01]  /*7fa0*/  FFMA.FTZ R121, R125, UR41, -R12 ;  /* 0x000000297d797c23 */ /* 0x000fc2000801080c */
        /* <DEDUP_REMOVED lines=47> */
[----:B------:R-:W-:Y:S03]  /*82a0*/  MUFU.EX2 R15, R15 ;  /* 0x0000000f000f7308 */ /* 0x000fe60000000800 */
[----:B------:R-:W-:-:S04]  /*82b0*/  FMNMX.FTZ R133, R115, R128, !PT ;  /* 0x0000008073857209 */ /* 0x000fc80007810000 */
        /* <DEDUP_REMOVED lines=34> */
[----:B------:R1:W-:Y:S03]  /*84e0*/  MUFU.EX2 R20, R132 ;  /* 0x0000008400147308 */ /* 0x0003e60000000800 */
[----:B------:R-:W-:-:S04]  /*84f0*/  FMNMX.FTZ R77, R67, R76, !PT ;  /* 0x0000004c434d7209 */ /* 0x000fc80007810000 */
[----:B------:R-:W-:Y:S01]  /*8500*/  FMNMX.FTZ R76, R70, R77, !PT ;  /* 0x0000004d464c7209 */ /* 0x000fe20007810000 */
[----:B------:R-:W-:-:S01]  /*8510*/  FFMA.FTZ R77, R81, UR41, -R12 ;  /* 0x00000029514d7c23 */ /* 0x000fc2000801080c */
[----:B------:R-:W-:Y:S01]  /*8520*/  FFMA.FTZ R81, R85, UR41, -R12 ;  /* 0x0000002955517c23 */ /* 0x000fe2000801080c */
[----:B------:R-:W-:Y:S01]  /*8530*/  IMAD.U32 R85, RZ, RZ, UR41 ;  /* 0x00000029ff557e24 */ /* 0x000fe2000f8e00ff */
[----:B------:R-:W-:Y:S01]  /*8540*/  FMNMX.FTZ R128, R71, R76, !PT ;  /* 0x0000004c47807209 */ /* 0x000fe20007810000 */
[----:B------:R-:W-:Y:S04]  /*8550*/  MUFU.EX2 R112, R112 ;  /* 0x0000007000707308 */ /* 0x000fe80000000800 */
[----:B------:R-:W2:Y:S04]  /*8560*/  SHFL.BFLY PT, R133, R128, 0x2, 0x1f ;  /* 0x0c401f0080857f89 */ /* 0x000ea800000e0000 */
[----:B------:R-:W-:Y:S08]  /*8570*/  MUFU.EX2 R113, R113 ;  /* 0x0000007100717308 */ /* 0x000ff00000000800 */
[----:B------:R-:W-:Y:S08]  /*8580*/  MUFU.EX2 R116, R116 ;  /* 0x0000007400747308 */ /* 0x000ff00000000800 */
[----:B------:R-:W-:Y:S01]  /*8590*/  MUFU.EX2 R117, R117 ;  /* 0x0000007500757308 */ /* 0x000fe20000000800 */
[----:B--2---:R-:W-:-:S02]  /*85a0*/  FMNMX.FTZ R133, R128, R133, !PT ;  /* 0x0000008580857209 */ /* 0x004fc40007810000 */
[----:B------:R-:W-:-:S05]  /*85b0*/  FSEL R128, R11, RZ, P1 ;  /* 0x000000ff0b807208 */ /* 0x000fca0000800000 */
[----:B------:R-:W-:Y:S01]  /*85c0*/  MUFU.EX2 R88, R88 ;  /* 0x0000005800587308 */ /* 0x000fe20000000800 */
[----:B------:R-:W2:Y:S01]  /*85d0*/  SHFL.BFLY PT, R84, R133, 0x1, 0x1f ;  /* 0x0c201f0085547f89 */ /* 0x000ea200000e0000 */
[----:B------:R-:W-:-:S06]  /*85e0*/  FADD.FTZ R128, -R128, R3 ;  /* 0x0000000380807221 */ /* 0x000fcc0000010100 */
[----:B------:R-:W-:Y:S08]  /*85f0*/  MUFU.EX2 R3, R69 ;  /* 0x0000004500037308 */ /* 0x000ff00000000800 */
[----:B------:R-:W-:Y:S08]  /*8600*/  MUFU.EX2 R89, R89 ;  /* 0x0000005900597308 */ /* 0x000ff00000000800 */
[----:B------:R-:W-:Y:S01]  /*8610*/  MUFU.EX2 R92, R92 ;  /* 0x0000005c005c7308 */ /* 0x000fe20000000800 */
[----:B--2---:R-:W-:Y:S01]  /*8620*/  FMNMX.FTZ R12, R133, R84, !PT ;  /* 0x00000054850c7209 */ /* 0x004fe20007810000 */
[----:B------:R-:W-:-:S03]  /*8630*/  FMUL.FTZ R84, R128, UR41 ;  /* 0x0000002980547c20 */ /* 0x000fc60008410000 */
[C---:B------:R-:W-:Y:S01]  /*8640*/  FSETP.NEU.FTZ.AND P1, PT, R12.reuse, -INF , PT ;  /* 0xff8000000c00780b */ /* 0x040fe20003f3d000 */
[----:B------:R-:W-:-:S02]  /*8650*/  FFMA.FTZ R85, R12, R85, -8 ;  /* 0xc10000000c557423 */ /* 0x000fc40000010055 */
[----:B------:R-:W2:Y:S03]  /*8660*/  MUFU.EX2 R84, R84 ;  /* 0x0000005400547308 */ /* 0x000ea60000000800 */
[----:B------:R-:W-:-:S05]  /*8670*/  FSEL R128, R85, RZ, P1 ;  /* 0x000000ff55807208 */ /* 0x000fca0000800000 */
[--C-:B------:R-:W-:Y:S01]  /*8680*/  FFMA.FTZ R133, R126, UR41, -R128.reuse ;  /* 0x000000297e857c23 */ /* 0x100fe20008010880 */
[----:B------:R-:W-:-:S01]  /*8690*/  FFMA.FTZ R126, R127, UR41, -R128 ;  /* 0x000000297f7e7c23 */ /* 0x000fc20008010880 */
[----:B------:R-:W-:Y:S01]  /*86a0*/  FSEL R127, R12, RZ, P1 ;  /* 0x000000ff0c7f7208 */ /* 0x000fe20000800000 */
[----:B-1----:R-:W-:-:S01]  /*86b0*/  FFMA.FTZ R132, R13, UR41, -R128 ;  /* 0x000000290d847c23 */ /* 0x002fc20008010880 */
[--C-:B------:R-:W-:Y:S01]  /*86c0*/  FFMA.FTZ R13, R123, UR41, -R128.reuse ;  /* 0x000000297b0d7c23 */ /* 0x100fe20008010880 */
[----:B------:R2:W-:Y:S01]  /*86d0*/  MUFU.EX2 R69, R133 ;  /* 0x0000008500457308 */ /* 0x0005e20000000800 */
[----:B------:R-:W-:-:S01]  /*86e0*/  FFMA.FTZ R85, R130, UR41, -R128 ;  /* 0x0000002982557c23 */ /* 0x000fc20008010880 */
[----:B------:R-:W-:Y:S01]  /*86f0*/  FADD.FTZ R127, -R127, R0 ;  /* 0x000000007f7f7221 */ /* 0x000fe20000010100 */
[----:B------:R-:W-:-:S01]  /*8700*/  FFMA.FTZ R130, R131, UR41, -R128 ;  /* 0x0000002983827c23 */ /* 0x000fc20008010880 */
[--C-:B------:R-:W-:Y:S01]  /*8710*/  FFMA.FTZ R123, R134, UR41, -R128.reuse ;  /* 0x00000029867b7c23 */ /* 0x100fe20008010880 */
[----:B------:R-:W-:-:S01]  /*8720*/  FFMA.FTZ R134, R135, UR41, -R128 ;  /* 0x0000002987867c23 */ /* 0x000fc20008010880 */
[----:B------:R-:W-:Y:S01]  /*8730*/  FMUL.FTZ R127, R127, UR41 ;  /* 0x000000297f7f7c20 */ /* 0x000fe20008410000 */
[----:B------:R-:W-:-:S01]  /*8740*/  FFMA.FTZ R131, R94, UR41, -R128 ;  /* 0x000000295e837c23 */ /* 0x000fc20008010880 */
[----:B------:R-:W-:Y:S01]  /*8750*/  MUFU.EX2 R132, R132 ;  /* 0x0000008400847308 */ /* 0x000fe20000000800 */
[----:B--2---:R-:W-:-:S01]  /*8760*/  FFMA.FTZ R133, R84, R6, R15 ;  /* 0x0000000654857223 */ /* 0x004fc2000001000f */
[--C-:B------:R-:W-:Y:S01]  /*8770*/  FFMA.FTZ R94, R98, UR41, -R128.reuse ;  /* 0x00000029625e7c23 */ /* 0x100fe20008010880 */
[----:B------:R-:W-:-:S01]  /*8780*/  FFMA.FTZ R98, R102, UR41, -R128 ;  /* 0x0000002966627c23 */ /* 0x000fc20008010880 */
[----:B------:R-:W-:Y:S01]  /*8790*/  FFMA.FTZ R106, R106, UR41, -R128 ;  /* 0x000000296a6a7c23 */ /* 0x000fe20008010880 */
[----:B------:R-:W-:-:S01]  /*87a0*/  FADD.FTZ R133, R14, R133 ;  /* 0x000000850e857221 */ /* 0x000fc20000010000 */
[--C-:B------:R-:W-:Y:S01]  /*87b0*/  FFMA.FTZ R107, R107, UR41, -R128.reuse ;  /* 0x000000296b6b7c23 */ /* 0x100fe20008010880 */
[----:B------:R-:W-:-:S01]  /*87c0*/  FFMA.FTZ R110, R110, UR41, -R128 ;  /* 0x000000296e6e7c23 */ /* 0x000fc20008010880 */
[----:B------:R-:W1:Y:S01]  /*87d0*/  MUFU.EX2 R127, R127 ;  /* 0x0000007f007f7308 */ /* 0x000e620000000800 */
[----:B------:R-:W-:-:S01]  /*87e0*/  FADD.FTZ R102, R120, R133 ;  /* 0x0000008578667221 */ /* 0x000fc20000010000 */
[--C-:B------:R-:W-:Y:S01]  /*87f0*/  FFMA.FTZ R111, R111, UR41, -R128.reuse ;  /* 0x000000296f6f7c23 */ /* 0x100fe20008010880 */
[----:B------:R-:W-:-:S01]  /*8800*/  FFMA.FTZ R114, R114, UR41, -R128 ;  /* 0x0000002972727c23 */ /* 0x000fc20008010880 */
[--C-:B------:R-:W-:Y:S01]  /*8810*/  FFMA.FTZ R115, R115, UR41, -R128.reuse ;  /* 0x0000002973737c23 */ /* 0x100fe20008010880 */
[----:B------:R-:W-:-:S01]  /*8820*/  FFMA.FTZ R118, R118, UR41, -R128 ;  /* 0x0000002976767c23 */ /* 0x000fc20008010880 */
[--C-:B------:R-:W-:Y:S01]  /*8830*/  FFMA.FTZ R119, R119, UR41, -R128.reuse ;  /* 0x0000002977777c23 */ /* 0x100fe20008010880 */
[----:B------:R-:W-:-:S01]  /*8840*/  FFMA.FTZ R90, R90, UR41, -R128 ;  /* 0x000000295a5a7c23 */ /* 0x000fc20008010880 */
[----:B------:R-:W2:Y:S01]  /*8850*/  MUFU.EX2 R13, R13 ;  /* 0x0000000d000d7308 */ /* 0x000ea20000000800 */
[----:B------:R-:W-:-:S01]  /*8860*/  FFMA.FTZ R91, R91, UR41, -R128 ;  /* 0x000000295b5b7c23 */ /* 0x000fc20008010880 */
[--C-:B------:R-:W-:Y:S01]  /*8870*/  FFMA.FTZ R95, R95, UR41, -R128.reuse ;  /* 0x000000295f5f7c23 */ /* 0x100fe20008010880 */
[----:B------:R-:W-:-:S01]  /*8880*/  FFMA.FTZ R99, R99, UR41, -R128 ;  /* 0x0000002963637c23 */ /* 0x000fc20008010880 */
[--C-:B------:R-:W-:Y:S01]  /*8890*/  FFMA.FTZ R103, R103, UR41, -R128.reuse ;  /* 0x0000002967677c23 */ /* 0x100fe20008010880 */
[----:B------:R-:W-:-:S01]  /*88a0*/  FFMA.FTZ R74, R74, UR41, -R128 ;  /* 0x000000294a4a7c23 */ /* 0x000fc20008010880 */
[--C-:B------:R-:W-:Y:S01]  /*88b0*/  FFMA.FTZ R75, R75, UR41, -R128.reuse ;  /* 0x000000294b4b7c23 */ /* 0x100fe20008010880 */
[----:B------:R-:W-:-:S01]  /*88c0*/  FFMA.FTZ R78, R78, UR41, -R128 ;  /* 0x000000294e4e7c23 */ /* 0x000fc20008010880 */
[----:B------:R-:W3:Y:S01]  /*88d0*/  MUFU.EX2 R126, R126 ;  /* 0x0000007e007e7308 */ /* 0x000ee20000000800 */
        /* <DEDUP_REMOVED lines=8> */
[----:B--2---:R-:W-:-:S01]  /*8960*/  FADD.FTZ R6, R13, R6 ;  /* 0x000000060d067221 */ /* 0x004fc20000010000 */
[--C-:B------:R-:W-:Y:S01]  /*8970*/  FFMA.FTZ R59, R59, UR41, -R128.reuse ;  /* 0x000000293b3b7c23 */ /* 0x100fe20008010880 */
[----:B------:R-:W-:-:S01]  /*8980*/  FFMA.FTZ R62, R62, UR41, -R128 ;  /* 0x000000293e3e7c23 */ /* 0x000fc20008010880 */
[----:B------:R-:W-:Y:S01]  /*8990*/  FFMA.FTZ R63, R63, UR41, -R128 ;  /* 0x000000293f3f7c23 */ /* 0x000fe20008010880 */
[----:B------:R-:W-:-:S01]  /*89a0*/  FADD.FTZ R5, R69, R6 ;  /* 0x0000000645057221 */ /* 0x000fc20000010000 */
[--C-:B------:R-:W-:Y:S01]  /*89b0*/  FFMA.FTZ R66, R66, UR41, -R128.reuse ;  /* 0x0000002942427c23 */ /* 0x100fe20008010880 */
[----:B------:R-:W-:-:S01]  /*89c0*/  FFMA.FTZ R67, R67, UR41, -R128 ;  /* 0x0000002943437c23 */ /* 0x000fc20008010880 */
[----:B------:R-:W2:Y:S01]  /*89d0*/  MUFU.EX2 R130, R130 ;  /* 0x0000008200827308 */ /* 0x000ea20000000800 */
[----:B---3--:R-:W-:-:S01]  /*89e0*/  FADD.FTZ R6, R126, R5 ;  /* 0x000000057e067221 */ /* 0x008fc20000010000 */
[--C-:B------:R-:W-:Y:S01]  /*89f0*/  FFMA.FTZ R70, R70, UR41, -R128.reuse ;  /* 0x0000002946467c23 */ /* 0x100fe20008010880 */
[----:B------:R-:W-:-:S05]  /*8a00*/  FFMA.FTZ R71, R71, UR41, -R128 ;  /* 0x0000002947477c23 */ /* 0x000fca0008010880 */
[----:B------:R-:W3:Y:S01]  /*8a10*/  MUFU.EX2 R123, R123 ;  /* 0x0000007b007b7308 */ /* 0x000ee20000000800 */
[----:B-1----:R-:W-:-:S07]  /*8a20*/  FADD.FTZ R5, R85, R6 ;  /* 0x0000000655057221 */ /* 0x002fce0000010000 */
[----:B------:R-:W1:Y:S01]  /*8a30*/  MUFU.EX2 R134, R134 ;  /* 0x0000008600867308 */ /* 0x000e620000000800 */
[----:B--2---:R-:W-:-:S07]  /*8a40*/  FADD.FTZ R6, R130, R5 ;  /* 0x0000000582067221 */ /* 0x004fce0000010000 */
[----:B------:R2:W-:Y:S01]  /*8a50*/  MUFU.EX2 R0, R131 ;  /* 0x0000008300007308 */ /* 0x0005e20000000800 */
[----:B---3--:R-:W-:-:S07]  /*8a60*/  FADD.FTZ R5, R123, R6 ;  /* 0x000000067b057221 */ /* 0x008fce0000010000 */
[----:B------:R-:W3:Y:S01]  /*8a70*/  MUFU.EX2 R106, R106 ;  /* 0x0000006a006a7308 */ /* 0x000ee20000000800 */
[----:B--2---:R-:W-:-:S01]  /*8a80*/  FADD.FTZ R131, R121, R102 ;  /* 0x0000006679837221 */ /* 0x004fc20000010000 */
[----:B-1----:R-:W-:-:S03]  /*8a90*/  FADD.FTZ R5, R134, R5 ;  /* 0x0000000586057221 */ /* 0x002fc60000010000 */
[----:B------:R-:W-:-:S03]  /*8aa0*/  FADD.FTZ R102, R122, R131 ;  /* 0x000000837a667221 */ /* 0x000fc60000010000 */
[----:B------:R-:W1:Y:S01]  /*8ab0*/  MUFU.EX2 R107, R107 ;  /* 0x0000006b006b7308 */ /* 0x000e620000000800 */
[----:B------:R-:W-:-:S04]  /*8ac0*/  FADD.FTZ R131, R125, R102 ;  /* 0x000000667d837221 */ /* 0x000fc80000010000 */
[----:B------:R-:W-:-:S03]  /*8ad0*/  FADD.FTZ R102, R124, R131 ;  /* 0x000000837c667221 */ /* 0x000fc60000010000 */
[----:B------:R-:W2:Y:S01]  /*8ae0*/  MUFU.EX2 R110, R110 ;  /* 0x0000006e006e7308 */ /* 0x000ea20000000800 */
[----:B------:R-:W-:-:S01]  /*8af0*/  FADD.FTZ R131, R129, R102 ;  /* 0x0000006681837221 */ /* 0x000fc20000010000 */
[----:B---3--:R-:W-:-:S03]  /*8b00*/  FADD.FTZ R102, R106, R5 ;  /* 0x000000056a667221 */ /* 0x008fc60000010000 */
[----:B------:R-:W-:-:S03]  /*8b10*/  FADD.FTZ R6, R104, R131 ;  /* 0x0000008368067221 */ /* 0x000fc60000010000 */
[----:B------:R-:W3:Y:S01]  /*8b20*/  MUFU.EX2 R111, R111 ;  /* 0x0000006f006f7308 */ /* 0x000ee20000000800 */
[----:B------:R-:W-:-:S01]  /*8b30*/  FADD.FTZ R5, R105, R6 ;  /* 0x0000000669057221 */ /* 0x000fc20000010000 */
[----:B-1----:R-:W-:-:S03]  /*8b40*/  FADD.FTZ R131, R107, R102 ;  /* 0x000000666b837221 */ /* 0x002fc60000010000 */
[----:B------:R-:W-:-:S03]  /*8b50*/  FADD.FTZ R6, R108, R5 ;  /* 0x000000056c067221 */ /* 0x000fc60000010000 */
[----:B------:R-:W1:Y:S01]  /*8b60*/  MUFU.EX2 R114, R114 ;  /* 0x0000007200727308 */ /* 0x000e620000000800 */
[----:B--2---:R-:W-:-:S01]  /*8b70*/  FADD.FTZ R102, R110, R131 ;  /* 0x000000836e667221 */ /* 0x004fc20000010000 */
[----:B------:R-:W-:-:S04]  /*8b80*/  FADD.FTZ R5, R109, R6 ;  /* 0x000000066d057221 */ /* 0x000fc80000010000 */
[----:B------:R-:W-:Y:S02]  /*8b90*/  FADD.FTZ R6, R112, R5 ;  /* 0x0000000570067221 */ /* 0x000fe40000010000 */
        /* <DEDUP_REMOVED lines=10> */
[----:B------:R-:W-:-:S04]  /*8c40*/  FADD.FTZ R5, R89, R6 ;  /* 0x0000000659057221 */ /* 0x000fc80000010000 */
[----:B------:R-:W-:Y:S02]  /*8c50*/  FADD.FTZ R6, R92, R5 ;  /* 0x000000055c067221 */ /* 0x000fe40000010000 */
[----:B------:R-:W2:Y:S01]  /*8c60*/  MUFU.EX2 R90, R90 ;  /* 0x0000005a005a7308 */ /* 0x000ea20000000800 */
[----:B---3--:R-:W-:-:S07]  /*8c70*/  FADD.FTZ R102, R118, R131 ;  /* 0x0000008376667221 */ /* 0x008fce0000010000 */
[----:B------:R-:W3:Y:S01]  /*8c80*/  MUFU.EX2 R91, R91 ;  /* 0x0000005b005b7308 */ /* 0x000ee20000000800 */
[----:B-1----:R-:W-:-:S07]  /*8c90*/  FADD.FTZ R131, R119, R102 ;  /* 0x0000006677837221 */ /* 0x002fce0000010000 */
[----:B------:R-:W1:Y:S01]  /*8ca0*/  MUFU.EX2 R93, R93 ;  /* 0x0000005d005d7308 */ /* 0x000e620000000800 */
[----:B--2---:R-:W-:-:S07]  /*8cb0*/  FADD.FTZ R102, R90, R131 ;  /* 0x000000835a667221 */ /* 0x004fce0000010000 */
[----:B------:R-:W2:Y:S01]  /*8cc0*/  MUFU.EX2 R95, R95 ;  /* 0x0000005f005f7308 */ /* 0x000ea20000000800 */
[----:B---3--:R-:W-:-:S04]  /*8cd0*/  FADD.FTZ R131, R91, R102 ;  /* 0x000000665b837221 */ /* 0x008fc80000010000 */
[----:B------:R-:W-:-:S03]  /*8ce0*/  FADD.FTZ R102, R0, R131 ;  /* 0x0000008300667221 */ /* 0x000fc60000010000 */
        /* <DEDUP_REMOVED lines=25> */
[----:B-1----:R-:W-:-:S04]  /*8e80*/  FADD.FTZ R5, R73, R6 ;  /* 0x0000000649057221 */ /* 0x002fc80000010000 */
[----:B------:R-:W-:-:S03]  /*8e90*/  FADD.FTZ R6, R20, R5 ;  /* 0x0000000514067221 */ /* 0x000fc60000010000 */
        /* <DEDUP_REMOVED lines=49> */
[----:B--2---:R-:W-:-:S04]  /*91b0*/  FADD.FTZ R6, R68, R5 ;  /* 0x0000000544067221 */ /* 0x004fc80000010000 */
[----:B------:R-:W-:Y:S01]  /*91c0*/  FADD.FTZ R6, R3, R6 ;  /* 0x0000000603067221 */ /* 0x000fe20000010000 */
[----:B---3--:R-:W-:-:S04]  /*91d0*/  FADD.FTZ R102, R70, R131 ;  /* 0x0000008346667221 */ /* 0x008fc80000010000 */
[----:B-1----:R-:W-:Y:S01]  /*91e0*/  FADD.FTZ R5, R71, R102 ;  /* 0x0000006647057221 */ /* 0x002fe20000010000 */
[----:B------:R-:W-:Y:S06]  /*91f0*/  @!P0 BRA `(.L_x_661) ;  /* 0x0000000000048947 */ /* 0x000fec0003800000 */
[----:B------:R-:W-:Y:S01]  /*9200*/  BPT.TRAP 0x1 ;  /* 0x000000040000795c */ /* 0x000fe20000300000 */
.L_x_661:
[----:B------:R-:W-:Y:S01]  /*9210*/  UIADD3 UR6, UR11, 0x13260, URZ ;  /* 0x000132600b067890 */ /* 0x000fe2000fffe03f */
[----:B------:R-:W-:Y:S01]  /*9220*/  ISETP.GT.AND P1, PT, R4, UR26, PT ;  /* 0x0000001a04007c0c */ /* 0x000fe2000bf24270 */
[----:B------:R-:W-:Y:S01]  /*9230*/  UMOV UR37, UR24 ;  /* 0x0000001800257c82 */ /* 0x000fe20008000000 */
[----:B------:R-:W-:Y:S01]  /*9240*/  F2FP.SATFINITE.E4M3.F32.PACK_AB_MERGE_C R0, R95, R0, RZ ;  /* 0x000000005f00723e */ /* 0x000fe200048070ff */
[----:B------:R-:W-:Y:S01]  /*9250*/  UPRMT UR6, UR39, 0x654, UR6 ;  /* 0x0000065427067896 */ /* 0x000fe20008000006 */
[----:B------:R-:W-:Y:S01]  /*9260*/  F2FP.SATFINITE.E4M3.F32.PACK_AB_MERGE_C R3, R3, R68, RZ ;  /* 0x000000440303723e */ /* 0x000fe200048070ff */
[----:B------:R-:W-:Y:S01]  /*9270*/  UMOV UR38, UR25 ;  /* 0x0000001900267c82 */ /* 0x000fe20008000000 */
[----:B------:R-:W-:Y:S01]  /*9280*/  F2FP.SATFINITE.E4M3.F32.PACK_AB_MERGE_C R120, R121, R120, RZ ;  /* 0x000000787978723e */ /* 0x000fe200048070ff */
[-C--:B------:R-:W-:Y:S01]  /*9290*/  FMUL.FTZ R24, R24, R84.reuse ;  /* 0x0000005418187220 */ /* 0x080fe20000410000 */
[----:B------:R-:W-:Y:S01]  /*92a0*/  F2FP.SATFINITE.E4M3.F32.PACK_AB_MERGE_C R69, R126, R69, RZ ;  /* 0x000000457e45723e */ /* 0x000fe200048070ff */
[----:B------:R-:W-:Y:S01]  /*92b0*/  FMUL.FTZ R25, R25, R84 ;  /* 0x0000005419197220 */ /* 0x000fe20000410000 */
[----:B------:R-:W-:Y:S01]  /*92c0*/  F2FP.SATFINITE.E4M3.F32.PACK_AB_MERGE_C R124, R129, R124, RZ ;  /* 0x0000007c817c723e */ /* 0x000fe200048070ff */
[----:B------:R-:W-:Y:S01]  /*92d0*/  FMUL.FTZ R28, R28, R84 ;  /* 0x000000541c1c7220 */ /* 0x000fe20000410000 */
[----:B------:R-:W-:Y:S01]  /*92e0*/  F2FP.SATFINITE.E4M3.F32.PACK_AB_MERGE_C R123, R134, R123, RZ ;  /* 0x0000007b867b723e */ /* 0x000fe200048070ff */
[----:B------:R-:W-:Y:S01]  /*92f0*/  SYNCS.ARRIVE.TRANS64.RED.A1T0 RZ, [UR6], RZ ;  /* 0x000000ffffff79a7 */ /* 0x000fe20008100406 */
        /* <DEDUP_REMOVED lines=27> */
[----:B------:R-:W-:Y:S01]  /*94b0*/  VIADD R4, R4, 0xffffffff ;  /* 0xffffffff04047836 */ /* 0x000fe20000000000 */
[----:B------:R-:W-:Y:S01]  /*94c0*/  F2FP.SATFINITE.E4M3.F32.PACK_AB_MERGE_C R145, R91, R90, R0 ;  /* 0x0000005a5b91723e */ /* 0x000fe20004807000 */
[-C--:B------:R-:W-:Y:S01]  /*94d0*/  FMUL.FTZ R26, R26, R127.reuse ;  /* 0x0000007f1a1a7220 */ /* 0x080fe20000410000 */
        /* <DEDUP_REMOVED lines=29> */
[----:B------:R-:W-:Y:S01]  /*96b0*/  FMUL.FTZ R55, R55, R127 ;  /* 0x0000007f37377220 */ /* 0x000fe20000410000 */
[----:B------:R-:W-:Y:S01]  /*96c0*/  F2FP.SATFINITE.E4M3.F32.PACK_AB_MERGE_C R143, R83, R82, R86 ;  /* 0x00000052538f723e */ /* 0x000fe20004807056 */
[----:B------:R-:W-:Y:S01]  /*96d0*/  IMAD.MOV.U32 R0, RZ, RZ, R12 ;  /* 0x000000ffff007224 */ /* 0x000fe200078e000c */
[----:B------:R-:W-:Y:S01]  /*96e0*/  F2FP.SATFINITE.E4M3.F32.PACK_AB_MERGE_C R136, R57, R56, R60 ;  /* 0x000000383988723e */ /* 0x000fe2000480703c */
[----:B------:R-:W-:Y:S01]  /*96f0*/  IMAD.MOV.U32 R3, RZ, RZ, R11 ;  /* 0x000000ffff037224 */ /* 0x000fe200078e000b */
[----:B------:R-:W-:-:S02]  /*9700*/  F2FP.SATFINITE.E4M3.F32.PACK_AB_MERGE_C R137, R59, R58, R62 ;  /* 0x0000003a3b89723e */ /* 0x000fc4000480703e */
[----:B------:R-:W-:Y:S01]  /*9710*/  F2FP.SATFINITE.E4M3.F32.PACK_AB_MERGE_C R139, R67, R66, R70 ;  /* 0x00000042438b723e */ /* 0x000fe20004807046 */
[----:B------:R-:W-:Y:S06]  /*9720*/  @P1 BRA `(.L_x_662) ;  /* 0xffffffc000641947 */ /* 0x000fec000383ffff */
[----:B------:R-:W-:Y:S01]  /*9730*/  IMAD.MOV.U32 R0, RZ, RZ, R12 ;  /* 0x000000ffff007224 */ /* 0x000fe200078e000c */
[----:B------:R-:W-:Y:S01]  /*9740*/  UMOV UR38, UR25 ;  /* 0x0000001900267c82 */ /* 0x000fe20008000000 */
[----:B------:R-:W-:Y:S01]  /*9750*/  IMAD.MOV.U32 R3, RZ, RZ, R11 ;  /* 0x000000ffff037224 */ /* 0x000fe200078e000b */
[----:B------:R-:W-:-:S06]  /*9760*/  UMOV UR37, UR24 ;  /* 0x0000001800257c82 */ /* 0x000fcc0008000000 */
.L_x_644:
[----:B------:R-:W1:Y:S01]  /*9770*/  LDC R10, c[0x0][0x9e4] ;  /* 0x00027900ff0a7b82 */ /* 0x000e620000000800 */
[----:B------:R-:W-:Y:S01]  /*9780*/  VIADD R11, R22, -UR21 ;  /* 0x80000015160b7c36 */ /* 0x000fe20008000000 */
[----:B------:R-:W-:-:S04]  /*9790*/  LOP3.LUT R2, R2, 0xffffffef, RZ, 0xc0, !PT ;  /* 0xffffffef02027812 */ /* 0x000fc800078ec0ff */
[----:B------:R-:W-:Y:S02]  /*97a0*/  R2UR UR6, R11 ;  /* 0x000000000b0672ca */ /* 0x000fe400000e0000 */
[----:B-1----:R-:W-:-:S13]  /*97b0*/  ISETP.GE.AND P1, PT, R10, 0x1, PT ;  /* 0x000000010a00780c */ /* 0x002fda0003f26270 */
[----:B------:R-:W-:Y:S01]  /*97c0*/  @P1 LOP3.LUT R2, R2, 0x10, RZ, 0xfc, !PT ;  /* 0x0000001002021812 */ /* 0x000fe200078efcff */
[----:B------:R-:W-:Y:S06]  /*97d0*/  @!P1 BRA `(.L_x_663) ;  /* 0x0000000000449947 */ /* 0x000fec0003800000 */
        /* <DEDUP_REMOVED lines=9> */
.L_x_664:
[----:B------:R-:W-:-:S13]  /*9870*/  ISETP.NE.AND P1, PT, R10, 0x1, PT ;  /* 0x000000010a00780c */ /* 0x000fda0003f25270 */
[----:B------:R-:W1:Y:S02]  /*9880*/  @P1 LDC.64 R12, c[0x0][0x9e8] ;  /* 0x00027a00ff0c1b82 */ /* 0x000e640000000a00 */
[----:B-1----:R-:W-:-:S05]  /*9890*/  @P1 IMAD.HI.U32 R12, R22, R12, RZ ;  /* 0x0000000c160c1227 */ /* 0x002fca00078e00ff */
[----:B------:R-:W-:-:S07]  /*98a0*/  @P1 SHF.R.U32.HI R22, RZ, R13, R12 ;  /* 0x0000000dff161219 */ /* 0x000fce000001160c */
.L_x_665:
[----:B------:R-:W-:-:S05]  /*98b0*/  IMAD R22, R22, R10, RZ ;  /* 0x0000000a16167224 */ /* 0x000fca00078e02ff */
[----:B------:R-:W-:-:S13]  /*98c0*/  R2UR UR7, R22 ;  /* 0x00000000160772ca */ /* 0x000fda00000e0000 */
[----:B------:R-:W-:-:S04]  /*98d0*/  UISETP.LT.AND UP0, UPT, UR6, UR7, UPT ;  /* 0x000000070600728c */ /* 0x000fc8000bf01270 */
[----:B------:R-:W-:-:S12]  /*98e0*/  USEL UR6, UR6, UR7, !UP0 ;  /* 0x0000000706067287 */ /* 0x000fd8000c000000 */
.L_x_663:
[----:B------:R-:W-:-:S04]  /*98f0*/  UIADD3 UR6, UR6, 0x9f, URZ ;  /* 0x0000009f06067890 */ /* 0x000fc8000fffe03f */
[----:B------:R-:W-:-:S04]  /*9900*/  UIMAD.WIDE UR6, UR6, 0x66666667, URZ ;  /* 0x66666667060678a5 */ /* 0x000fc8000f8e023f */
[----:B------:R-:W-:-:S04]  /*9910*/  USHF.R.U32.HI UR6, URZ, 0x1f, UR7 ;  /* 0x0000001f3f067899 */ /* 0x000fc80008011607 */
[----:B------:R-:W-:-:S04]  /*9920*/  ULEA.HI.SX32 UR6, UR7, UR6, 0x1a ;  /* 0x0000000607067291 */ /* 0x000fc8000f8fd23f */
[----:B------:R-:W-:-:S04]  /*9930*/  UISETP.LT.AND UP0, UPT, UR45, UR6, UPT ;  /* 0x000000062d00728c */ /* 0x000fc8000bf01270 */
[----:B------:R-:W-:-:S06]  /*9940*/  USEL UR20, UR45, UR6, !UP0 ;  /* 0x000000062d147287 */ /* 0x000fcc000c000000 */
[----:B------:R-:W-:-:S13]  /*9950*/  ISETP.GE.AND P1, PT, R4, UR20, PT ;  /* 0x0000001404007c0c */ /* 0x000fda000bf26270 */
[----:B------:R-:W-:Y:S05]  /*9960*/  @!P1 BRA `(.L_x_666) ;  /* 0x0000002000a09947 */ /* 0x000fea0003800000 */
[----:B------:R-:W-:Y:S01]  /*9970*/  IMAD.MOV.U32 R13, RZ, RZ, R0 ;  /* 0x000000ffff0d7224 */ /* 0x000fe200078e0000 */
[----:B------:R-:W-:Y:S01]  /*9980*/  UMOV UR22, UR37 ;  /* 0x0000002500167c82 */ /* 0x000fe20008000000 */
[----:B------:R-:W-:Y:S01]  /*9990*/  IMAD.MOV.U32 R11, RZ, RZ, R3 ;  /* 0x000000ffff0b7224 */ /* 0x000fe200078e0003 */
[----:B------:R-:W-:-:S06]  /*99a0*/  UMOV UR21, UR38 ;  /* 0x0000002600157c82 */ /* 0x000fcc0008000000 */
.L_x_676:
[----:B------:R-:W-:-:S04]  /*99b0*/  UIADD3 UR38, UR21, 0x1, URZ ;  /* 0x0000000115267890 */ /* 0x000fc8000fffe03f */
[----:B------:R-:W-:-:S04]  /*99c0*/  UISETP.NE.AND UP0, UPT, UR38, 0x2, UPT ;  /* 0x000000022600788c */ /* 0x000fc8000bf05270 */
[----:B------:R-:W-:Y:S02]  /*99d0*/  USEL UR37, URZ, 0x1, UP0 ;  /* 0x000000013f257887 */ /* 0x000fe40008000000 */
[----:B------:R-:W-:Y:S02]  /*99e0*/  USEL UR38, UR38, URZ, UP0 ;  /* 0x0000003f26267287 */ /* 0x000fe40008000000 */
[----:B------:R-:W-:Y:S01]  /*99f0*/  ULOP3.LUT UR37, UR22, UR37, URZ, 0x3c, !UPT ;  /* 0x0000002516257292 */ /* 0x000fe2000f8e3c3f */
[----:B------:R-:W-:Y:S11]  /*9a00*/  @!P0 BRA `(.L_x_667) ;  /* 0x0000000000048947 */ /* 0x000ff60003800000 */
[----:B------:R-:W-:Y:S01]  /*9a10*/  BPT.TRAP 0x1 ;  /* 0x000000040000795c */ /* 0x000fe20000300000 */
.L_x_667:
[----:B------:R-:W-:Y:S01]  /*9a20*/  ULEA UR6, UR38, UR40, 0x3 ;  /* 0x0000002826067291 */ /* 0x000fe2000f8e183f */
[----:B------:R-:W-:-:S05]  /*9a30*/  IMAD.U32 R0, RZ, RZ, UR37 ;  /* 0x00000025ff007e24 */ /* 0x000fca000f8e00ff */
[----:B------:R-:W-:-:S04]  /*9a40*/  SHF.L.U32 R0, R0, 0x1f, RZ ;  /* 0x0000001f00007819 */ /* 0x000fc800000006ff */
[----:B------:R1:W2:Y:S01]  /*9a50*/  SYNCS.PHASECHK.TRANS64.TRYWAIT P1, [UR6+0x13230], R0 ;  /* 0x01323000ff0075a7 */ /* 0x0002a20008020146 */
[----:B------:R-:W-:Y:S05]  /*9a60*/  @!P0 BRA `(.L_x_668) ;  /* 0x0000000000048947 */ /* 0x000fea0003800000 */
[----:B------:R-:W-:Y:S01]  /*9a70*/  BPT.TRAP 0x1 ;  /* 0x000000040000795c */ /* 0x000fe20000300000 */
.L_x_668:
[----:B--2---:R-:W-:Y:S05]  /*9a80*/  @P1 BRA `(.L_x_669) ;  /* 0x0000000000081947 */ /* 0x004fea0003800000 */
[----:B------:R-:W2:Y:S02]  /*9a90*/  SYNCS.PHASECHK.TRANS64.TRYWAIT P1, [UR6+0x13230], R0 ;  /* 0x01323000ff0075a7 */ /* 0x000ea40008020146 */
[----:B--2---:R-:W-:Y:S05]  /*9aa0*/  @!P1 BRA `(.L_x_670) ;  /* 0x000000a800c89947 */ /* 0x004fea0003800000 */
.L_x_669:
        /* <DEDUP_REMOVED lines=64> */
.L_x_671:
[----:B------:R-:W-:Y:S01]  /*9eb0*/  ULEA UR11, UR21, UR40, 0x3 ;  /* 0x00000028150b7291 */ /* 0x000fe2000f8e183f */
[----:B-12---:R-:W-:-:S05]  /*9ec0*/  IMAD.U32 R0, RZ, RZ, UR22 ;  /* 0x00000016ff007e24 */ /* 0x006fca000f8e00ff */
[----:B------:R-:W-:-:S04]  /*9ed0*/  SHF.L.U32 R0, R0, 0x1f, RZ ;  /* 0x0000001f00007819 */ /* 0x000fc800000006ff */
[----:B------:R1:W2:Y:S01]  /*9ee0*/  SYNCS.PHASECHK.TRANS64.TRYWAIT P1, [UR11+0x13250], R0 ;  /* 0x01325000ff0075a7 */ /* 0x0002a2000802014b */
[----:B------:R-:W-:Y:S05]  /*9ef0*/  @!P0 BRA `(.L_x_672) ;  /* 0x0000000000048947 */ /* 0x000fea0003800000 */
[----:B------:R-:W-:Y:S01]  /*9f00*/  BPT.TRAP 0x1 ;  /* 0x000000040000795c */ /* 0x000fe20000300000 */
.L_x_672:
[----:B--2---:R-:W-:Y:S05]  /*9f10*/  @P1 BRA `(.L_x_673) ;  /* 0x0000000000081947 */ /* 0x004fea0003800000 */
[----:B------:R-:W2:Y:S02]  /*9f20*/  SYNCS.PHASECHK.TRANS64.TRYWAIT P1, [UR11+0x13250], R0 ;  /* 0x01325000ff0075a7 */ /* 0x000ea4000802014b */
[----:B--2---:R-:W-:Y:S05]  /*9f30*/  @!P1 BRA `(.L_x_674) ;  /* 0x000000a400bc9947 */ /* 0x004fea0003800000 */
.L_x_673:
[----:B-12---:R-:W-:Y:S01]  /*9f40*/  FMNMX.FTZ R0, R120, R11, !PT ;  /* 0x0000000b78007209 */ /* 0x006fe20007810000 */
[----:B------:R-:W-:Y:S01]  /*9f50*/  UIADD3 UR6, UR40, 0x1000, URZ ;  /* 0x0000100028067890 */ /* 0x000fe2000fffe03f */
[----:B------:R-:W-:Y:S01]  /*9f60*/  FMNMX.FTZ R12, R122, R13, !PT ;  /* 0x0000000d7a0c7209 */ /* 0x000fe20007810000 */
[----:B------:R-:W-:Y:S01]  /*9f70*/  WARPGROUP.ARRIVE ;  /* 0x00000000000079c5 */ /* 0x000fe20000000000 */
[----:B------:R-:W-:Y:S01]  /*9f80*/  FMNMX.FTZ R3, R121, R0, !PT ;  /* 0x0000000079037209 */ /* 0x000fe20007810000 */
[----:B------:R-:W-:Y:S01]  /*9f90*/  USHF.R.U32.HI UR6, URZ, 0x4, UR6 ;  /* 0x000000043f067899 */ /* 0x000fe20008011606 */
[----:B------:R-:W-:Y:S01]  /*9fa0*/  FMNMX.FTZ R15, R123, R12, !PT ;  /* 0x0000000c7b0f7209 */ /* 0x000fe20007810000 */
[----:B------:R-:W-:Y:S01]  /*9fb0*/  UMOV UR7, 0xc0000010 ;  /* 0xc000001000077882 */ /* 0x000fe20000000000 */
[----:B------:R-:W-:Y:S01]  /*9fc0*/  FMNMX.FTZ R0, R124, R3, !PT ;  /* 0x000000037c007209 */ /* 0x000fe20007810000 */
        /* <DEDUP_REMOVED lines=58> */
[----:B------:R-:W-:-:S05]  /*a370*/  FMNMX.FTZ R3, R77, R0, !PT ;  /* 0x000000004d037209 */ /* 0x000fca0007810000 */
[----:B------:R-:W1:Y:S01]  /*a380*/  S2R R155, SR_TID.X ;  /* 0x00000000009b7919 */ /* 0x000e620000002100 */
        /* <DEDUP_REMOVED lines=28> */
[----:B-1----:R-:W-:Y:S01]  /*a550*/  LOP3.LUT P1, RZ, R155, 0x7f, RZ, 0xc0, !PT ;  /* 0x0000007f9bff7812 */ /* 0x002fe2000782c0ff */
[----:B------:R-:W1:Y:S04]  /*a560*/  SHFL.BFLY PT, R3, R14, 0x2, 0x1f ;  /* 0x0c401f000e037f89 */ /* 0x000e6800000e0000 */
[----:B------:R-:W2:Y:S01]  /*a570*/  SHFL.BFLY PT, R21, R12, 0x2, 0x1f ;  /* 0x0c401f000c157f89 */ /* 0x000ea200000e0000 */
[----:B-1----:R-:W-:Y:S01]  /*a580*/  FMNMX.FTZ R15, R14, R3, !PT ;  /* 0x000000030e0f7209 */ /* 0x002fe20007810000 */
[----:B------:R-:W-:Y:S01]  /*a590*/  IMAD.U32 R14, RZ, RZ, UR41 ;  /* 0x00000029ff0e7e24 */ /* 0x000fe2000f8e00ff */
[----:B--2---:R-:W-:-:S03]  /*a5a0*/  FMNMX.FTZ R21, R12, R21, !PT ;  /* 0x000000150c157209 */ /* 0x004fc60007810000 */
[----:B------:R-:W1:Y:S01]  /*a5b0*/  SHFL.BFLY PT, R0, R15, 0x1, 0x1f ;  /* 0x0c201f000f007f89 */ /* 0x000e6200000e0000 */
[----:B------:R-:W-:Y:S02]  /*a5c0*/  WARPGROUP.DEPBAR.LE gsb0, 0x0 ;  /* 0x00008000000079c5 */ /* 0x000fe40000010000 */
[----:B------:R-:W-:Y:S01]  /*a5d0*/  WARPGROUP.ARRIVE ;  /* 0x00000000000079c5 */ /* 0x000fe20000000000 */
[----:B------:R-:W2:Y:S05]  /*a5e0*/  SHFL.BFLY PT, R18, R21, 0x1, 0x1f ;  /* 0x0c201f0015127f89 */ /* 0x000eaa00000e0000 */
[----:B------:R-:W-:Y:S01]  /*a5f0*/  QGMMA.64x64x32.F32.E4M3.E4M3 R24, R144, gdesc[UR4], R24, gsb0 ;  /* 0x00e0000490187df3 */ /* 0x000fe20008000818 */
[----:B------:R-:W-:Y:S01]  /*a600*/  UIADD3 UR6, UR10, 0x180, URZ ;  /* 0x000001800a067890 */ /* 0x000fe2000fffe03f */
[----:B------:R-:W-:Y:S01]  /*a610*/  UMOV UR7, 0xc0000010 ;  /* 0xc000001000077882 */ /* 0x000fe20000000000 */
[----:B-1----:R-:W-:-:S02]  /*a620*/  FMNMX.FTZ R3, R15, R0, !PT ;  /* 0x000000000f037209 */ /* 0x002fc40007810000 */
[----:B--2---:R-:W-:-:S03]  /*a630*/  FMNMX.FTZ R0, R21, R18, !PT ;  /* 0x0000001215007209 */ /* 0x004fc60007810000 */
[----:B------:R-:W-:Y:S02]  /*a640*/  FADD.FTZ R11, -R3, R11 ;  /* 0x0000000b030b7221 */ /* 0x000fe40000010100 */
[----:B------:R-:W-:-:S01]  /*a650*/  FADD.FTZ R12, -R0, R13 ;  /* 0x0000000d000c7221 */ /* 0x000fc20000010100 */
[----:B------:R-:W-:Y:S01]  /*a660*/  FFMA.FTZ R13, R3, R14, -8 ;  /* 0xc1000000030d7423 */ /* 0x000fe2000001000e */
[----:B------:R-:W-:Y:S02]  /*a670*/  FMUL.FTZ R11, R11, UR41 ;  /* 0x000000290b0b7c20 */ /* 0x000fe40008410000 */
[----:B------:R-:W-:Y:S01]  /*a680*/  FMUL.FTZ R12, R12, UR41 ;  /* 0x000000290c0c7c20 */ /* 0x000fe20008410000 */
        /* <DEDUP_REMOVED lines=46> */
[----:B------:R-:W-:Y:S01]  /*a970*/  FFMA.FTZ R123, R127, UR41, -R69 ;  /* 0x000000297f7b7c23 */ /* 0x000fe20008010845 */
[----:B------:R-:W-:-:S02]  /*a980*/  WARPGROUP.DEPBAR.LE gsb0, 0x0 ;  /* 0x00008000000079c5 */ /* 0x000fc40000010000 */
[----:B------:R-:W1:Y:S01]  /*a990*/  MUFU.EX2 R14, R14 ;  /* 0x0000000e000e7308 */ /* 0x000e620000000800 */
[----:B------:R-:W-:-:S01]  /*a9a0*/  FFMA.FTZ R124, R130, UR41, -R69 ;  /* 0x00000029827c7c23 */ /* 0x000fc20008010845 */
[----:B------:R-:W-:Y:S01]  /*a9b0*/  WARPGROUP.ARRIVE ;  /* 0x00000000000079c5 */ /* 0x000fe20000000000 */
[----:B------:R-:W-:-:S01]  /*a9c0*/  FFMA.FTZ R127, R131, UR41, -R69 ;  /* 0x00000029837f7c23 */ /* 0x000fc20008010845 */
[--C-:B------:R-:W-:Y:S01]  /*a9d0*/  FFMA.FTZ R126, R134, UR41, -R69.reuse ;  /* 0x00000029867e7c23 */ /* 0x100fe20008010845 */
[----:B------:R-:W-:-:S01]  /*a9e0*/  FFMA.FTZ R131, R135, UR41, -R69 ;  /* 0x0000002987837c23 */ /* 0x000fc20008010845 */
[--C-:B------:R-:W-:Y:S01]  /*a9f0*/  FFMA.FTZ R106, R106, UR41, -R69.reuse ;  /* 0x000000296a6a7c23 */ /* 0x100fe20008010845 */
[----:B------:R-:W-:-:S01]  /*aa00*/  FFMA.FTZ R107, R107, UR41, -R69 ;  /* 0x000000296b6b7c23 */ /* 0x000fc20008010845 */
        /* <DEDUP_REMOVED lines=17> */
[----:B------:R-:W-:Y:S01]  /*ab20*/  UIADD3 UR6, UR10, 0x200, URZ ;  /* 0x000002000a067890 */ /* 0x000fe2000fffe03f */
[--C-:B------:R-:W-:Y:S01]  /*ab30*/  FFMA.FTZ R102, R102, UR41, -R69.reuse ;  /* 0x0000002966667c23 */ /* 0x100fe20008010845 */
[----:B------:R-:W-:-:S01]  /*ab40*/  FFMA.FTZ R103, R103, UR41, -R69 ;  /* 0x0000002967677c23 */ /* 0x000fc20008010845 */
[----:B------:R-:W-:Y:S01]  /*ab50*/  UMOV UR7, 0xc0000010 ;  /* 0xc000001000077882 */ /* 0x000fe20000000000 */
[----:B------:R-:W-:-:S01]  /*ab60*/  FFMA.FTZ R74, R74, UR41, -R69 ;  /* 0x000000294a4a7c23 */ /* 0x000fc20008010845 */
[--C-:B------:R-:W-:Y:S01]  /*ab70*/  FFMA.FTZ R75, R75, UR41, -R69.reuse ;  /* 0x000000294b4b7c23 */ /* 0x100fe20008010845 */
        /* <DEDUP_REMOVED lines=19> */
[----:B------:R-:W-:-:S06]  /*acb0*/  FFMA.FTZ R69, R71, UR41, -R69 ;  /* 0x0000002947457c23 */ /* 0x000fcc0008010845 */
        /* <DEDUP_REMOVED lines=117> */
[----:B---3--:R-:W-:-:S01]  /*b410*/  FADD.FTZ R6, R84, R5 ;  /* 0x0000000554067221 */ /* 0x008fc20000010000 */
[----:B------:R-:W-:-:S05]  /*b420*/  IMAD.U32 R5, RZ, RZ, UR38 ;  /* 0x00000026ff057e24 */ /* 0x000fca000f8e00ff */
[----:B------:R-:W-:Y:S01]  /*b430*/  @!P1 LEA R5, R5, UR40, 0x3 ;  /* 0x0000002805059c11 */ /* 0x000fe2000f8e18ff */
[----:B------:R-:W3:Y:S01]  /*b440*/  MUFU.EX2 R87, R87 ;  /* 0x0000005700577308 */ /* 0x000ee20000000800 */
[----:B--2---:R-:W-:-:S03]  /*b450*/  FADD.FTZ R128, R86, R133 ;  /* 0x0000008556807221 */ /* 0x004fc60000010000 */
[----:B------:R-:W-:-:S04]  /*b460*/  @!P1 VIADD R5, R5, 0x13240 ;  /* 0x0001324005059836 */ /* 0x000fc80000000000 */
[----:B------:R-:W2:Y:S01]  /*b470*/  MUFU.EX2 R56, R56 ;  /* 0x0000003800387308 */ /* 0x000ea20000000800 */
[----:B-1----:R-:W-:-:S01]  /*b480*/  FADD.FTZ R133, R85, R6 ;  /* 0x0000000655857221 */ /* 0x002fc20000010000 */
[----:B------:R-:W-:-:S04]  /*b490*/  @!P1 PRMT R5, RZ, 0x654, R5 ;  /* 0x00000654ff059816 */ /* 0x000fc80000000005 */
[----:B------:R1:W-:Y:S02]  /*b4a0*/  @!P1 SYNCS.ARRIVE.TRANS64.RED.A1T0 RZ, [R5+URZ], RZ ;  /* 0x000000ff05ff99a7 */ /* 0x0003e4000810043f */
[----:B------:R-:W4:Y:S01]  /*b4b0*/  MUFU.EX2 R58, R58 ;  /* 0x0000003a003a7308 */ /* 0x000f220000000800 */
[----:B---3--:R-:W-:-:S07]  /*b4c0*/  FADD.FTZ R135, R87, R128 ;  /* 0x0000008057877221 */ /* 0x008fce0000010000 */
[----:B------:R-:W3:Y:S01]  /*b4d0*/  MUFU.EX2 R57, R57 ;  /* 0x0000003900397308 */ /* 0x000ee20000000800 */
[----:B--2---:R-:W-:-:S07]  /*b4e0*/  FADD.FTZ R6, R56, R133 ;  /* 0x0000008538067221 */ /* 0x004fce0000010000 */
[----:B------:R-:W2:Y:S01]  /*b4f0*/  MUFU.EX2 R59, R59 ;  /* 0x0000003b003b7308 */ /* 0x000ea20000000800 */
[----:B----4-:R-:W-:-:S07]  /*b500*/  FADD.FTZ R128, R58, R135 ;  /* 0x000000873a807221 */ /* 0x010fce0000010000 */
[----:B------:R-:W4:Y:S01]  /*b510*/  MUFU.EX2 R60, R60 ;  /* 0x0000003c003c7308 */ /* 0x000f220000000800 */
[----:B---3--:R-:W-:-:S07]  /*b520*/  FADD.FTZ R133, R57, R6 ;  /* 0x0000000639857221 */ /* 0x008fce0000010000 */
[----:B------:R-:W3:Y:S01]  /*b530*/  MUFU.EX2 R62, R62 ;  /* 0x0000003e003e7308 */ /* 0x000ee20000000800 */
[----:B--2---:R-:W-:-:S07]  /*b540*/  FADD.FTZ R135, R59, R128 ;  /* 0x000000803b877221 */ /* 0x004fce0000010000 */
[----:B------:R-:W1:Y:S01]  /*b550*/  MUFU.EX2 R61, R61 ;  /* 0x0000003d003d7308 */ /* 0x000e620000000800 */
[----:B----4-:R-:W-:-:S07]  /*b560*/  FADD.FTZ R6, R60, R133 ;  /* 0x000000853c067221 */ /* 0x010fce0000010000 */
        /* <DEDUP_REMOVED lines=18> */
[----:B---3--:R-:W-:-:S03]  /*b690*/  FADD.FTZ R6, R13, R6 ;  /* 0x000000060d067221 */ /* 0x008fc60000010000 */
[----:B-1----:R-:W-:Y:S01]  /*b6a0*/  FADD.FTZ R5, R69, R128 ;  /* 0x0000008045057221 */ /* 0x002fe20000010000 */
[----:B------:R-:W-:Y:S06]  /*b6b0*/  @!P0 BRA `(.L_x_675) ;  /* 0x0000000000048947 */ /* 0x000fec0003800000 */
[----:B------:R-:W-:Y:S01]  /*b6c0*/  BPT.TRAP 0x1 ;  /* 0x000000040000795c */ /* 0x000fe20000300000 */
.L_x_675:
        /* <DEDUP_REMOVED lines=42> */
[----:B------:R-:W-:Y:S01]  /*b970*/  VIADD R4, R4, 0xffffffff ;  /* 0xffffffff04047836 */ /* 0x000fe20000000000 */
        /* <DEDUP_REMOVED lines=39> */
.L_x_666:
[----:B------:R-:W-:-:S13]  /*bbf0*/  ISETP.GE.AND P1, PT, R4, UR45, PT ;  /* 0x0000002d04007c0c */ /* 0x000fda000bf26270 */
[----:B------:R-:W-:Y:S05]  /*bc00*/  @!P1 BRA `(.L_x_677) ;  /* 0x0000003c00c49947 */ /* 0x000fea0003800000 */
[----:B------:R-:W-:Y:S01]  /*bc10*/  IMAD.MOV.U32 R11, RZ, RZ, R0 ;  /* 0x000000ffff0b7224 */ /* 0x000fe200078e0000 */
[----:B------:R-:W-:Y:S01]  /*bc20*/  UMOV UR26, UR37 ;  /* 0x00000025001a7c82 */ /* 0x000fe20008000000 */
[----:B------:R-:W-:Y:S01]  /*bc30*/  IMAD.MOV.U32 R12, RZ, RZ, R3 ;  /* 0x000000ffff0c7224 */ /* 0x000fe200078e0003 */
[----:B------:R-:W-:Y:S01]  /*bc40*/  UMOV UR25, UR38 ;  /* 0x0000002600197c82 */ /* 0x000fe20008000000 */
[C---:B------:R-:W-:Y:S01]  /*bc50*/  IMAD.IADD R13, R19.reuse, 0x1, R8 ;  /* 0x00000001130d7824 */ /* 0x040fe200078e0208 */
[----:B------:R-:W-:Y:S01]  /*bc60*/  ULDC UR20, c[0x0][0x9e4] ;  /* 0x0002790000147ab9 */ /* 0x000fe20000000800 */
[----:B------:R-:W-:Y:S01]  /*bc70*/  IMAD.IADD R14, R19, 0x1, R7 ;  /* 0x00000001130e7824 */ /* 0x000fe200078e0207 */
[----:B------:R-:W-:Y:S01]  /*bc80*/  ULDC UR23, c[0x0][0x9dc] ;  /* 0x0002770000177ab9 */ /* 0x000fe20000000800 */
[----:B------:R-:W-:Y:S01]  /*bc90*/  ULDC UR22, c[0x0][0x288] ;  /* 0x0000a20000167ab9 */ /* 0x000fe20000000800 */
[----:B------:R-:W-:-:S05]  /*bca0*/  ULDC UR21, c[0x0][0x9e0] ;  /* 0x0002780000157ab9 */ /* 0x000fca0000000800 */
.L_x_695:
[----:B------:R-:W-:-:S04]  /*bcb0*/  UISETP.NE.AND UP0, UPT, UR25, 0x1, UPT ;  /* 0x000000011900788c */ /* 0x000fc8000bf05270 */
[----:B------:R-:W-:-:S04]  /*bcc0*/  USEL UR37, URZ, 0x1, UP0 ;  /* 0x000000013f257887 */ /* 0x000fc80008000000 */
[----:B------:R-:W-:Y:S01]  /*bcd0*/  ULOP3.LUT UR37, UR26, UR37, URZ, 0x3c, !UPT ;  /* 0x000000251a257292 */ /* 0x000fe2000f8e3c3f */
[----:B------:R-:W-:Y:S11]  /*bce0*/  @!P0 BRA `(.L_x_678) ;  /* 0x0000000000048947 */ /* 0x000ff60003800000 */
[----:B------:R-:W-:Y:S01]  /*bcf0*/  BPT.TRAP 0x1 ;  /* 0x000000040000795c */ /* 0x000fe20000300000 */
.L_x_678:
        /* <DEDUP_REMOVED lines=9> */
.L_x_679:
[----:B--2---:R-:W-:Y:S05]  /*bd90*/  @P1 BRA `(.L_x_680) ;  /* 0x0000000000081947 */ /* 0x004fea0003800000 */
[----:B------:R-:W2:Y:S02]  /*bda0*/  SYNCS.PHASECHK.TRANS64.TRYWAIT P1, [UR24+0x13230], R0 ;  /* 0x01323000ff0075a7 */ /* 0x000ea40008020158 */
[----:B--2---:R-:W-:Y:S05]  /*bdb0*/  @!P1 BRA `(.L_x_681) ;  /* 0x0000008800349947 */ /* 0x004fea0003800000 */
.L_x_680:
        /* <DEDUP_REMOVED lines=64> */
.L_x_682:
[----:B------:R-:W-:Y:S01]  /*c1c0*/  ULEA UR11, UR25, UR40, 0x3 ;  /* 0x00000028190b7291 */ /* 0x000fe2000f8e183f */
[----:B-12---:R-:W-:-:S05]  /*c1d0*/  IMAD.U32 R0, RZ, RZ, UR26 ;  /* 0x0000001aff007e24 */ /* 0x006fca000f8e00ff */
[----:B------:R-:W-:-:S04]  /*c1e0*/  SHF.L.U32 R0, R0, 0x1f, RZ ;  /* 0x0000001f00007819 */ /* 0x000fc800000006ff */
[----:B------:R1:W2:Y:S01]  /*c1f0*/  SYNCS.PHASECHK.TRANS64.TRYWAIT P1, [UR11+0x13250], R0 ;  /* 0x01325000ff0075a7 */ /* 0x0002a2000802014b */
[----:B------:R-:W-:Y:S05]  /*c200*/  @!P0 BRA `(.L_x_683) ;  /* 0x0000000000048947 */ /* 0x000fea0003800000 */
[----:B------:R-:W-:Y:S01]  /*c210*/  BPT.TRAP 0x1 ;  /* 0x000000040000795c */ /* 0x000fe20000300000 */
.L_x_683:
[----:B--2---:R-:W-:Y:S05]  /*c220*/  @P1 BRA `(.L_x_684) ;  /* 0x0000000000081947 */ /* 0x004fea0003800000 */
[----:B------:R-:W2:Y:S02]  /*c230*/  SYNCS.PHASECHK.TRANS64.TRYWAIT P1, [UR11+0x13250], R0 ;  /* 0x01325000ff0075a7 */ /* 0x000ea4000802014b */
[----:B--2---:R-:W-:Y:S05]  /*c240*/  @!P1 BRA `(.L_x_685) ;  /* 0x0000008400289947 */ /* 0x004fea0003800000 */
.L_x_684:
[----:B------:R-:W-:Y:S01]  /*c250*/  UIADD3 UR6, UR40, 0x1000, URZ ;  /* 0x0000100028067890 */ /* 0x000fe2000fffe03f */
[----:B------:R-:W-:Y:S01]  /*c260*/  WARPGROUP.ARRIVE ;  /* 0x00000000000079c5 */ /* 0x000fe20000000000 */
[----:B------:R-:W-:-:S05]  /*c270*/  UMOV UR7, 0xc0000010 ;  /* 0xc000001000077882 */ /* 0x000fca0000000000 */
[----:B--2---:R-:W2:Y:S01]  /*c280*/  S2R R3, SR_TID.X ;  /* 0x0000000000037919 */ /* 0x004ea20000002100 */
[----:B------:R-:W-:Y:S01]  /*c290*/  USHF.R.U32.HI UR6, URZ, 0x4, UR6 ;  /* 0x000000043f067899 */ /* 0x000fe20008011606 */
[----:B-1----:R-:W-:-:S03]  /*c2a0*/  IMAD.U32 R0, RZ, RZ, UR24 ;  /* 0x00000018ff007e24 */ /* 0x002fc6000f8e00ff */
[----:B------:R-:W-:-:S04]  /*c2b0*/  ULOP3.LUT UR6, UR6, 0x3fff, URZ, 0xc0, !UPT ;  /* 0x00003fff06067892 */ /* 0x000fc8000f8ec03f */
[----:B------:R-:W-:-:S04]  /*c2c0*/  ULOP3.LUT UR6, UR6, 0x10000, URZ, 0xfc, !UPT ;  /* 0x0001000006067892 */ /* 0x000fc8000f8efc3f */
        /* <DEDUP_REMOVED lines=30> */
[----:B------:R-:W-:-:S03]  /*c4b0*/  ISETP.GE.AND P1, PT, R10, 0x1, PT ;  /* 0x000000010a00780c */ /* 0x000fc60003f26270 */
[----:B------:R-:W-:-:S05]  /*c4c0*/  IADD3 R3, R136, 0x1, R23 ;  /* 0x0000000188037810 */ /* 0x000fca0007ffe017 */
[----:B-1----:R-:W-:-:S04]  /*c4d0*/  VIADD R0, R3, -UR22 ;  /* 0x8000001603007c36 */ /* 0x002fc80008000000 */
[----:B------:R-:W-:-:S04]  /*c4e0*/  IMAD R0, R17, -0x2, R0 ;  /* 0xfffffffe11007824 */ /* 0x000fc800078e0200 */
[C---:B------:R-:W-:Y:S02]  /*c4f0*/  VIADD R22, R0.reuse, UR21 ;  /* 0x0000001500167c36 */ /* 0x040fe40008000000 */
[----:B------:R-:W-:Y:S02]  /*c500*/  VIADD R18, R0, UR6 ;  /* 0x0000000600127c36 */ /* 0x000fe40008000000 */
[----:B------:R-:W-:Y:S02]  /*c510*/  IMAD R0, R17, -0x2, R136 ;  /* 0xfffffffe11007824 */ /* 0x000fe400078e0288 */
[C---:B------:R-:W-:Y:S02]  /*c520*/  IMAD.IADD R15, R8.reuse, 0x1, R22 ;  /* 0x00000001080f7824 */ /* 0x040fe400078e0216 */
[----:B------:R-:W-:Y:S01]  /*c530*/  IMAD.IADD R3, R8, 0x1, R18 ;  /* 0x0000000108037824 */ /* 0x000fe200078e0212 */
[----:B------:R-:W-:Y:S06]  /*c540*/  @!P1 BRA `(.L_x_686) ;  /* 0x0000000000589947 */ /* 0x000fec0003800000 */
        /* <DEDUP_REMOVED lines=11> */
.L_x_688:
[----:B------:R-:W-:-:S05]  /*c600*/  IMAD.U32 R138, RZ, RZ, UR20 ;  /* 0x00000014ff8a7e24 */ /* 0x000fca000f8e00ff */
[----:B------:R-:W-:-:S13]  /*c610*/  ISETP.NE.AND P1, PT, R138, 0x1, PT ;  /* 0x000000018a00780c */ /* 0x000fda0003f25270 */
[----:B------:R-:W1:Y:S01]  /*c620*/  @P1 LDC.64 R20, c[0x0][0x9e8] ;  /* 0x00027a00ff141b82 */ /* 0x000e620000000a00 */
[----:B------:R-:W-:-:S04]  /*c630*/  @P1 IMAD.IADD R137, R19, 0x1, R8 ;  /* 0x0000000113891824 */ /* 0x000fc800078e0208 */
[----:B-1----:R-:W-:-:S04]  /*c640*/  @P1 IMAD.HI.U32 R20, R137, R20, RZ ;  /* 0x0000001489141227 */ /* 0x002fc800078e00ff */
[----:B------:R-:W-:Y:S01]  /*c650*/  IMAD.MOV.U32 R137, RZ, RZ, R13 ;  /* 0x000000ffff897224 */ /* 0x000fe200078e000d */
[----:B------:R-:W-:-:S07]  /*c660*/  @P1 SHF.R.U32.HI R137, RZ, R21, R20 ;  /* 0x00000015ff891219 */ /* 0x000fce0000011614 */
.L_x_689:
[----:B------:R-:W-:Y:S05]  /*c670*/  BSYNC B0 ;  /* 0x0000000000007941 */ /* 0x000fea0003800000 */
.L_x_687:
[----:B------:R-:W-:-:S05]  /*c680*/  IMAD R20, R137, R138, R0 ;  /* 0x0000008a89147224 */ /* 0x000fca00078e0200 */
[----:B------:R-:W-:Y:S02]  /*c690*/  VIADDMNMX R15, R20, R138, R15, PT ;  /* 0x0000008a140f7246 */ /* 0x000fe4000380010f */
[----:B------:R-:W-:-:S07]  /*c6a0*/  VIMNMX R3, R3, R20, !PT ;  /* 0x0000001403037248 */ /* 0x000fce0007fe0100 */
.L_x_686:
        /* <DEDUP_REMOVED lines=14> */
[----:B------:R-:W-:Y:S02]  /*c790*/  ISETP.LT.OR P1, PT, R15, 0x9, P1 ;  /* 0x000000090f00780c */ /* 0x000fe40000f21670 */
[----:B------:R-:W-:Y:S02]  /*c7a0*/  ISETP.GE.AND P2, PT, R136, 0x11, PT ;  /* 0x000000118800780c */ /* 0x000fe40003f46270 */
[----:B------:R-:W-:Y:S02]  /*c7b0*/  LOP3.LUT R16, R16, 0xbfffffff, RZ, 0xc0, !PT ;  /* 0xbfffffff10107812 */ /* 0x000fe400078ec0ff */
[----:B------:R-:W-:Y:S02]  /*c7c0*/  FSEL R124, R124, -INF , !P1 ;  /* 0xff8000007c7c7808 */ /* 0x000fe40004800000 */
[----:B------:R-:W-:-:S02]  /*c7d0*/  ISETP.GT.AND P1, PT, R3, 0x9, !P3 ;  /* 0x000000090300780c */ /* 0x000fc40005f24270 */
[----:B------:R-:W-:Y:S02]  /*c7e0*/  @P3 LOP3.LUT R16, R16, 0x40000000, RZ, 0xfc, !PT ;  /* 0x4000000010103812 */ /* 0x000fe400078efcff */
[----:B------:R-:W-:Y:S02]  /*c7f0*/  ISETP.LT.OR P1, PT, R15, 0xa, P1 ;  /* 0x0000000a0f00780c */ /* 0x000fe40000f21670 */
[----:B------:R-:W-:Y:S02]  /*c800*/  LOP3.LUT R16, R16, 0x7fffffff, RZ, 0xc0, !PT ;  /* 0x7fffffff10107812 */ /* 0x000fe400078ec0ff */
[----:B------:R-:W-:Y:S02]  /*c810*/  FSEL R125, R125, -INF , !P1 ;  /* 0xff8000007d7d7808 */ /* 0x000fe40004800000 */
[----:B------:R-:W-:Y:S02]  /*c820*/  @P2 LOP3.LUT R16, R16, 0x80000000, RZ, 0xfc, !PT ;  /* 0x8000000010102812 */ /* 0x000fe400078efcff */
[----:B------:R-:W-:-:S02]  /*c830*/  ISETP.GT.AND P1, PT, R3, 0x10, !P2 ;  /* 0x000000100300780c */ /* 0x000fc40005724270 */
[C---:B------:R-:W-:Y:S02]  /*c840*/  ISETP.GE.AND P2, PT, R136.reuse, 0x12, PT ;  /* 0x000000128800780c */ /* 0x040fe40003f46270 */
[----:B------:R-:W-:Y:S02]  /*c850*/  ISETP.LT.OR P1, PT, R15, 0x11, P1 ;  /* 0x000000110f00780c */ /* 0x000fe40000f21670 */
[----:B------:R-:W-:Y:S02]  /*c860*/  ISETP.GE.AND P3, PT, R136, 0x22, PT ;  /* 0x000000228800780c */ /* 0x000fe40003f66270 */
[----:B------:R-:W-:Y:S02]  /*c870*/  FSEL R128, R128, -INF , !P1 ;  /* 0xff80000080807808 */ /* 0x000fe40004800000 */
[----:B------:R-:W-:Y:S02]  /*c880*/  ISETP.GT.AND P1, PT, R3, 0x11, !P2 ;  /* 0x000000110300780c */ /* 0x000fe40005724270 */
[----:B------:R-:W-:-:S02]  /*c890*/  LOP3.LUT R16, R16, 0xfffffffd, RZ, 0xc0, !PT ;  /* 0xfffffffd10107812 */ /* 0x000fc400078ec0ff */
[----:B------:R-:W-:Y:S02]  /*c8a0*/  ISETP.LT.OR P1, PT, R15, 0x12, P1 ;  /* 0x000000120f00780c */ /* 0x000fe40000f21670 */
[----:B------:R-:W-:Y:S02]  /*c8b0*/  @P2 LOP3.LUT R2, R2, 0x1, RZ, 0xfc, !PT ;  /* 0x0000000102022812 */ /* 0x000fe400078efcff */
[----:B------:R-:W-:Y:S02]  /*c8c0*/  ISETP.GE.AND P2, PT, R136, 0x19, PT ;  /* 0x000000198800780c */ /* 0x000fe40003f46270 */
[----:B------:R-:W-:Y:S02]  /*c8d0*/  FSEL R129, R129, -INF , !P1 ;  /* 0xff80000081817808 */ /* 0x000fe40004800000 */
[----:B------:R-:W-:Y:S02]  /*c8e0*/  LOP3.LUT R2, R2, 0xfffffffb, RZ, 0xc0, !PT ;  /* 0xfffffffb02027812 */ /* 0x000fe400078ec0ff */
[----:B------:R-:W-:-:S02]  /*c8f0*/  ISETP.GT.AND P1, PT, R3, 0x18, !P2 ;  /* 0x000000180300780c */ /* 0x000fc40005724270 */
[----:B------:R-:W-:Y:S02]  /*c900*/  @P3 LOP3.LUT R16, R16, 0x2, RZ, 0xfc, !PT ;  /* 0x0000000210103812 */ /* 0x000fe400078efcff */
[----:B------:R-:W-:Y:S02]  /*c910*/  ISETP.LT.OR P1, PT, R15, 0x19, P1 ;  /* 0x000000190f00780c */ /* 0x000fe40000f21670 */
[----:B------:R-:W-:Y:S02]  /*c920*/  LOP3.LUT R16, R16, 0xfffffffb, RZ, 0xc0, !PT ;  /* 0xfffffffb10107812 */ /* 0x000fe400078ec0ff */
[----:B------:R-:W-:Y:S02]  /*c930*/  @P2 LOP3.LUT R2, R2, 0x4, RZ, 0xfc, !PT ;  /* 0x0000000402022812 */ /* 0x000fe400078efcff */
[----:B------:R-:W-:Y:S02]  /*c940*/  ISETP.GE.AND P2, PT, R136, 0x1a, PT ;  /* 0x0000001a8800780c */ /* 0x000fe40003f46270 */
[----:B------:R-:W-:-:S02]  /*c950*/  FSEL R132, R132, -INF , !P1 ;  /* 0xff80000084847808 */ /* 0x000fc40004800000 */
[----:B------:R-:W-:Y:S02]  /*c960*/  ISETP.GT.AND P1, PT, R3, 0x19, !P2 ;  /* 0x000000190300780c */ /* 0x000fe40005724270 */
[----:B------:R-:W-:Y:S02]  /*c970*/  LOP3.LUT R2, R2, 0xfffffffd, RZ, 0xc0, !PT ;  /* 0xfffffffd02027812 */ /* 0x000fe400078ec0ff */
[----:B------:R-:W-:-:S04]  /*c980*/  ISETP.LT.OR P1, PT, R15, 0x1a, P1 ;  /* 0x0000001a0f00780c */ /* 0x000fc80000f21670 */
[----:B------:R-:W-:Y:S02]  /*c990*/  FSEL R133, R133, -INF , !P1 ;  /* 0xff80000085857808 */ /* 0x000fe40004800000 */
[----:B------:R-:W-:Y:S02]  /*c9a0*/  ISETP.GE.AND P1, PT, R136, 0x21, PT ;  /* 0x000000218800780c */ /* 0x000fe40003f26270 */
[----:B------:R-:W-:Y:S02]  /*c9b0*/  @P2 LOP3.LUT R2, R2, 0x2, RZ, 0xfc, !PT ;  /* 0x0000000202022812 */ /* 0x000fe400078efcff */
[----:B------:R-:W-:-:S04]  /*c9c0*/  ISETP.GT.AND P2, PT, R3, 0x20, !P1 ;  /* 0x000000200300780c */ /* 0x000fc80004f44270 */
[----:B------:R-:W-:-:S04]  /*c9d0*/  ISETP.LT.OR P2, PT, R15, 0x21, P2 ;  /* 0x000000210f00780c */ /* 0x000fc80001741670 */
        /* <DEDUP_REMOVED lines=181> */
[----:B------:R-:W-:-:S13]  /*d530*/  ISETP.GE.AND P6, PT, R10, 0x1, PT ;  /* 0x000000010a00780c */ /* 0x000fda0003fc6270 */
[----:B------:R-:W-:Y:S05]  /*d540*/  @!P6 BRA `(.L_x_690) ;  /* 0x000000000058e947 */ /* 0x000fea0003800000 */
        /* <DEDUP_REMOVED lines=11> */
.L_x_692:
[----:B------:R-:W-:-:S05]  /*d600*/  IMAD.U32 R15, RZ, RZ, UR20 ;  /* 0x00000014ff0f7e24 */ /* 0x000fca000f8e00ff */
[----:B------:R-:W-:-:S13]  /*d610*/  ISETP.NE.AND P6, PT, R15, 0x1, PT ;  /* 0x000000010f00780c */ /* 0x000fda0003fc5270 */
[----:B------:R-:W1:Y:S01]  /*d620*/  @P6 LDC.64 R20, c[0x0][0x9e8] ;  /* 0x00027a00ff146b82 */ /* 0x000e620000000a00 */
[----:B------:R-:W-:-:S04]  /*d630*/  @P6 IMAD.IADD R3, R19, 0x1, R7 ;  /* 0x0000000113036824 */ /* 0x000fc800078e0207 */
[----:B-1----:R-:W-:-:S04]  /*d640*/  @P6 IMAD.HI.U32 R20, R3, R20, RZ ;  /* 0x0000001403146227 */ /* 0x002fc800078e00ff */
[----:B------:R-:W-:Y:S01]  /*d650*/  IMAD.MOV.U32 R3, RZ, RZ, R14 ;  /* 0x000000ffff037224 */ /* 0x000fe200078e000e */
[----:B------:R-:W-:-:S07]  /*d660*/  @P6 SHF.R.U32.HI R3, RZ, R21, R20 ;  /* 0x00000015ff036219 */ /* 0x000fce0000011614 */
.L_x_693:
[----:B------:R-:W-:Y:S05]  /*d670*/  BSYNC B0 ;  /* 0x0000000000007941 */ /* 0x000fea0003800000 */
.L_x_691:
[----:B------:R-:W-:-:S05]  /*d680*/  IMAD R3, R3, R15, R0 ;  /* 0x0000000f03037224 */ /* 0x000fca00078e0200 */
[----:B------:R-:W-:Y:S02]  /*d690*/  VIADDMNMX R22, R3, R15, R22, PT ;  /* 0x0000000f03167246 */ /* 0x000fe40003800116 */
[----:B------:R-:W-:-:S07]  /*d6a0*/  VIMNMX R18, R18, R3, !PT ;  /* 0x0000000312127248 */ /* 0x000fce0007fe0100 */
.L_x_690:
        /* <DEDUP_REMOVED lines=99> */
[----:B------:R-:W-:Y:S01]  /*dce0*/  ISETP.GT.AND P2, PT, R18, 0x89, !P2 ;  /* 0x000000891200780c */ /* 0x000fe20005744270 */
[----:B------:R-:W1:Y:S01]  /*dcf0*/  SHFL.BFLY PT, R0, R15, 0x2, 0x1f ;  /* 0x0c401f000f007f89 */ /* 0x000e6200000e0000 */
[----:B------:R-:W-:Y:S02]  /*dd00*/  FSEL R102, R102, -INF , !P1 ;  /* 0xff80000066667808 */ /* 0x000fe40004800000 */
[----:B------:R-:W-:-:S02]  /*dd10*/  LOP3.LUT P1, RZ, R16, 0x2000, RZ, 0xc0, !PT ;  /* 0x0000200010ff7812 */ /* 0x000fc4000782c0ff */
[----:B------:R-:W-:Y:S02]  /*dd20*/  ISETP.LT.OR P2, PT, R22, 0x8a, P2 ;  /* 0x0000008a1600780c */ /* 0x000fe40001741670 */
[C---:B------:R-:W-:Y:S02]  /*dd30*/  ISETP.GT.AND P1, PT, R18.reuse, 0x59, !P1 ;  /* 0x000000591200780c */ /* 0x040fe40004f24270 */
[----:B------:R-:W-:Y:S02]  /*dd40*/  ISETP.GT.AND P3, PT, R18, 0x90, !P3 ;  /* 0x000000901200780c */ /* 0x000fe40005f64270 */
[----:B------:R-:W-:Y:S02]  /*dd50*/  ISETP.LT.OR P1, PT, R22, 0x5a, P1 ;  /* 0x0000005a1600780c */ /* 0x000fe40000f21670 */
[----:B------:R-:W-:Y:S02]  /*dd60*/  FSEL R63, R63, -INF , !P2 ;  /* 0xff8000003f3f7808 */ /* 0x000fe40005000000 */
[----:B------:R-:W-:-:S02]  /*dd70*/  FSEL R103, R103, -INF , !P1 ;  /* 0xff80000067677808 */ /* 0x000fc40004800000 */
[----:B------:R-:W-:Y:S02]  /*dd80*/  LOP3.LUT P1, RZ, R16, 0x1000, RZ, 0xc0, !PT ;  /* 0x0000100010ff7812 */ /* 0x000fe4000782c0ff */
[----:B------:R-:W-:Y:S02]  /*dd90*/  ISETP.LT.OR P3, PT, R22, 0x91, P3 ;  /* 0x000000911600780c */ /* 0x000fe40001f61670 */
[C---:B------:R-:W-:Y:S02]  /*dda0*/  ISETP.GT.AND P1, PT, R18.reuse, 0x60, !P1 ;  /* 0x000000601200780c */ /* 0x040fe40004f24270 */
[----:B------:R-:W-:Y:S02]  /*ddb0*/  ISETP.GT.AND P4, PT, R18, 0x91, !P4 ;  /* 0x000000911200780c */ /* 0x000fe40006784270 */
[----:B------:R-:W-:Y:S02]  /*ddc0*/  ISETP.LT.OR P1, PT, R22, 0x61, P1 ;  /* 0x000000611600780c */ /* 0x000fe40000f21670 */
[----:B-1----:R-:W-:Y:S01]  /*ddd0*/  FMNMX.FTZ R20, R15, R0, !PT ;  /* 0x000000000f147209 */ /* 0x002fe20007810000 */
[----:B------:R-:W-:Y:S01]  /*dde0*/  IMAD.U32 R0, RZ, RZ, UR41 ;  /* 0x00000029ff007e24 */ /* 0x000fe2000f8e00ff */
[----:B------:R-:W-:-:S02]  /*ddf0*/  FSEL R74, R74, -INF , !P1 ;  /* 0xff8000004a4a7808 */ /* 0x000fc40004800000 */
[----:B------:R-:W-:Y:S01]  /*de00*/  LOP3.LUT P1, RZ, R16, 0x800, RZ, 0xc0, !PT ;  /* 0x0000080010ff7812 */ /* 0x000fe2000782c0ff */
[----:B------:R-:W1:Y:S01]  /*de10*/  SHFL.BFLY PT, R3, R20, 0x1, 0x1f ;  /* 0x0c201f0014037f89 */ /* 0x000e6200000e0000 */
[----:B------:R-:W-:Y:S02]  /*de20*/  FSEL R66, R66, -INF , !P3 ;  /* 0xff80000042427808 */ /* 0x000fe40005800000 */
[C---:B------:R-:W-:Y:S02]  /*de30*/  ISETP.GT.AND P1, PT, R18.reuse, 0x61, !P1 ;  /* 0x000000611200780c */ /* 0x040fe40004f24270 */
[----:B------:R-:W-:Y:S02]  /*de40*/  ISETP.GT.AND P5, PT, R18, 0x98, !P5 ;  /* 0x000000981200780c */ /* 0x000fe40006fa4270 */
[C---:B------:R-:W-:Y:S02]  /*de50*/  ISETP.LT.OR P1, PT, R22.reuse, 0x62, P1 ;  /* 0x000000621600780c */ /* 0x040fe40000f21670 */
[----:B------:R-:W-:-:S02]  /*de60*/  ISETP.LT.OR P4, PT, R22, 0x92, P4 ;  /* 0x000000921600780c */ /* 0x000fc40002781670 */
[----:B------:R-:W-:Y:S02]  /*de70*/  FSEL R75, R75, -INF , !P1 ;  /* 0xff8000004b4b7808 */ /* 0x000fe40004800000 */
[----:B------:R-:W-:Y:S02]  /*de80*/  LOP3.LUT P1, RZ, R16, 0x400, RZ, 0xc0, !PT ;  /* 0x0000040010ff7812 */ /* 0x000fe4000782c0ff */
[----:B------:R-:W-:Y:S02]  /*de90*/  ISETP.LT.OR P5, PT, R22, 0x99, P5 ;  /* 0x000000991600780c */ /* 0x000fe40002fa1670 */
[----:B------:R-:W-:Y:S02]  /*dea0*/  ISETP.GT.AND P1, PT, R18, 0x68, !P1 ;  /* 0x000000681200780c */ /* 0x000fe40004f24270 */
[----:B------:R-:W-:Y:S02]  /*deb0*/  FSEL R67, R67, -INF , !P4 ;  /* 0xff80000043437808 */ /* 0x000fe40006000000 */
[----:B------:R-:W-:-:S02]  /*dec0*/  ISETP.LT.OR P1, PT, R22, 0x69, P1 ;  /* 0x000000691600780c */ /* 0x000fc40000f21670 */
        /* <DEDUP_REMOVED lines=159> */
[----:B------:R-:W-:-:S01]  /*e8c0*/  FFMA.FTZ R76, R80, UR41, -R0 ;  /* 0x00000029504c7c23 */ /* 0x000fc20008010800 */
[----:B------:R-:W-:Y:S01]  /*e8d0*/  FFMA.FTZ R80, R84, UR41, -R0 ;  /* 0x0000002954507c23 */ /* 0x000fe20008010800 */
[----:B------:R-:W-:Y:S01]  /*e8e0*/  MUFU.EX2 R112, R112 ;  /* 0x0000007000707308 */ /* 0x000fe20000000800 */
[----:B------:R-:W-:-:S04]  /*e8f0*/  FMNMX.FTZ R77, R70, R77, !PT ;  /* 0x0000004d464d7209 */ /* 0x000fc80007810000 */
[----:B------:R-:W-:Y:S01]  /*e900*/  FMNMX.FTZ R129, R22, R77, !PT ;  /* 0x0000004d16817209 */ /* 0x000fe20007810000 */
[----:B------:R-:W-:-:S01]  /*e910*/  FFMA.FTZ R77, R81, UR41, -R0 ;  /* 0x00000029514d7c23 */ /* 0x000fc20008010800 */
[--C-:B------:R-:W-:Y:S01]  /*e920*/  FFMA.FTZ R81, R85, UR41, -R0.reuse ;  /* 0x0000002955517c23 */ /* 0x100fe20008010800 */
[----:B------:R-:W-:Y:S02]  /*e930*/  MUFU.EX2 R113, R113 ;  /* 0x0000007100717308 */ /* 0x000fe40000000800 */
[----:B------:R-:W1:Y:S06]  /*e940*/  SHFL.BFLY PT, R132, R129, 0x2, 0x1f ;  /* 0x0c401f0081847f89 */ /* 0x000e6c00000e0000 */
[----:B------:R-:W-:Y:S08]  /*e950*/  MUFU.EX2 R116, R116 ;  /* 0x0000007400747308 */ /* 0x000ff00000000800 */
[----:B------:R-:W-:Y:S08]  /*e960*/  MUFU.EX2 R117, R117 ;  /* 0x0000007500757308 */ /* 0x000ff00000000800 */
[----:B------:R-:W-:Y:S01]  /*e970*/  MUFU.EX2 R88, R88 ;  /* 0x0000005800587308 */ /* 0x000fe20000000800 */
[----:B-1----:R-:W-:Y:S01]  /*e980*/  FMNMX.FTZ R132, R129, R132, !PT ;  /* 0x0000008481847209 */ /* 0x002fe20007810000 */
[----:B------:R-:W-:Y:S01]  /*e990*/  FFMA.FTZ R129, R69, UR41, -R0 ;  /* 0x0000002945817c23 */ /* 0x000fe20008010800 */
[----:B------:R-:W-:-:S03]  /*e9a0*/  FSEL R69, R3, RZ, P1 ;  /* 0x000000ff03457208 */ /* 0x000fc60000800000 */
[----:B------:R-:W1:Y:S02]  /*e9b0*/  SHFL.BFLY PT, R85, R132, 0x1, 0x1f ;  /* 0x0c201f0084557f89 */ /* 0x000e6400000e0000 */
[----:B------:R-:W-:Y:S01]  /*e9c0*/  MUFU.EX2 R89, R89 ;  /* 0x0000005900597308 */ /* 0x000fe20000000800 */
[----:B------:R-:W-:-:S04]  /*e9d0*/  FADD.FTZ R12, -R69, R12 ;  /* 0x0000000c450c7221 */ /* 0x000fc80000010100 */
[----:B------:R-:W-:-:S03]  /*e9e0*/  FMUL.FTZ R12, R12, UR41 ;  /* 0x000000290c0c7c20 */ /* 0x000fc60008410000 */
[----:B------:R2:W-:Y:S08]  /*e9f0*/  MUFU.EX2 R69, R129 ;  /* 0x0000008100457308 */ /* 0x0005f00000000800 */
[----:B------:R-:W3:Y:S01]  /*ea00*/  MUFU.EX2 R12, R12 ;  /* 0x0000000c000c7308 */ /* 0x000ee20000000800 */
[----:B-1----:R-:W-:Y:S01]  /*ea10*/  FMNMX.FTZ R0, R132, R85, !PT ;  /* 0x0000005584007209 */ /* 0x002fe20007810000 */
[----:B------:R-:W-:-:S06]  /*ea20*/  IMAD.U32 R85, RZ, RZ, UR41 ;  /* 0x00000029ff557e24 */ /* 0x000fcc000f8e00ff */
[----:B------:R-:W-:Y:S01]  /*ea30*/  MUFU.EX2 R92, R92 ;  /* 0x0000005c005c7308 */ /* 0x000fe20000000800 */
[C---:B------:R-:W-:Y:S01]  /*ea40*/  FSETP.NEU.FTZ.AND P1, PT, R0.reuse, -INF , PT ;  /* 0xff8000000000780b */ /* 0x040fe20003f3d000 */
[----:B------:R-:W-:-:S03]  /*ea50*/  FFMA.FTZ R85, R0, R85, -8 ;  /* 0xc100000000557423 */ /* 0x000fc60000010055 */
[----:B------:R-:W-:Y:S02]  /*ea60*/  FSEL R132, R0, RZ, P1 ;  /* 0x000000ff00847208 */ /* 0x000fe40000800000 */
[----:B------:R-:W-:Y:S01]  /*ea70*/  FSEL R85, R85, RZ, P1 ;  /* 0x000000ff55557208 */ /* 0x000fe20000800000 */
[----:B------:R-:W-:Y:S02]  /*ea80*/  MUFU.EX2 R93, R93 ;  /* 0x0000005d005d7308 */ /* 0x000fe40000000800 */
[----:B------:R-:W-:-:S02]  /*ea90*/  FADD.FTZ R132, -R132, R11 ;  /* 0x0000000b84847221 */ /* 0x000fc40000010100 */
[--C-:B------:R-:W-:Y:S01]  /*eaa0*/  FFMA.FTZ R84, R122, UR41, -R85.reuse ;  /* 0x000000297a547c23 */ /* 0x100fe20008010855 */
[----:B------:R-:W-:-:S01]  /*eab0*/  FFMA.FTZ R123, R123, UR41, -R85 ;  /* 0x000000297b7b7c23 */ /* 0x000fc20008010855 */
[----:B------:R-:W-:Y:S01]  /*eac0*/  FMUL.FTZ R132, R132, UR41 ;  /* 0x0000002984847c20 */ /* 0x000fe20008410000 */
[----:B------:R-:W-:-:S01]  /*ead0*/  FFMA.FTZ R122, R126, UR41, -R85 ;  /* 0x000000297e7a7c23 */ /* 0x000fc20008010855 */
[--C-:B------:R-:W-:Y:S01]  /*eae0*/  FFMA.FTZ R127, R127, UR41, -R85.reuse ;  /* 0x000000297f7f7c23 */ /* 0x100fe20008010855 */
[----:B------:R-:W-:-:S01]  /*eaf0*/  FFMA.FTZ R126, R130, UR41, -R85 ;  /* 0x00000029827e7c23 */ /* 0x000fc20008010855 */
[----:B------:R-:W-:Y:S01]  /*eb00*/  MUFU.EX2 R84, R84 ;  /* 0x0000005400547308 */ /* 0x000fe20000000800 */
[----:B--2---:R-:W-:-:S01]  /*eb10*/  FFMA.FTZ R129, R131, UR41, -R85 ;  /* 0x0000002983817c23 */ /* 0x004fc20008010855 */
[----:B------:R-:W-:Y:S01]  /*eb20*/  FFMA.FTZ R131, R135, UR41, -R85 ;  /* 0x0000002987837c23 */ /* 0x000fe20008010855 */
[----:B---3--:R-:W-:-:S01]  /*eb30*/  FFMA.FTZ R135, R12, R6, R15 ;  /* 0x000000060c877223 */ /* 0x008fc2000001000f */
[--C-:B------:R-:W-:Y:S01]  /*eb40*/  FFMA.FTZ R130, R134, UR41, -R85.reuse ;  /* 0x0000002986827c23 */ /* 0x100fe20008010855 */
[----:B------:R-:W-:-:S01]  /*eb50*/  FFMA.FTZ R134, R94, UR41, -R85 ;  /* 0x000000295e867c23 */ /* 0x000fc20008010855 */
[--C-:B------:R-:W-:Y:S01]  /*eb60*/  FFMA.FTZ R94, R95, UR41, -R85.reuse ;  /* 0x000000295f5e7c23 */ /* 0x100fe20008010855 */
[----:B------:R-:W-:-:S01]  /*eb70*/  FFMA.FTZ R95, R98, UR41, -R85 ;  /* 0x00000029625f7c23 */ /* 0x000fc20008010855 */
[----:B------:R1:W2:Y:S01]  /*eb80*/  MUFU.EX2 R133, R132 ;  /* 0x0000008400857308 */ /* 0x0002a20000000800 */
        /* <DEDUP_REMOVED lines=8> */
[----:B-1----:R-:W-:-:S01]  /*ec10*/  FADD.FTZ R132, R20, R135 ;  /* 0x0000008714847221 */ /* 0x002fc20000010000 */
[--C-:B------:R-:W-:Y:S01]  /*ec20*/  FFMA.FTZ R114, R114, UR41, -R85.reuse ;  /* 0x0000002972727c23 */ /* 0x100fe20008010855 */
[----:B------:R-:W-:-:S01]  /*ec30*/  FFMA.FTZ R115, R115, UR41, -R85 ;  /* 0x0000002973737c23 */ /* 0x000fc20008010855 */
[----:B------:R-:W-:Y:S01]  /*ec40*/  FFMA.FTZ R118, R118, UR41, -R85 ;  /* 0x0000002976767c23 */ /* 0x000fe20008010855 */
[----:B------:R-:W-:-:S01]  /*ec50*/  FADD.FTZ R103, R21, R132 ;  /* 0x0000008415677221 */ /* 0x000fc20000010000 */
[--C-:B------:R-:W-:Y:S01]  /*ec60*/  FFMA.FTZ R119, R119, UR41, -R85.reuse ;  /* 0x0000002977777c23 */ /* 0x100fe20008010855 */
[----:B------:R-:W-:-:S01]  /*ec70*/  FFMA.FTZ R90, R90, UR41, -R85 ;  /* 0x000000295a5a7c23 */ /* 0x000fc20008010855 */
[----:B------:R-:W1:Y:S01]  /*ec80*/  MUFU.EX2 R122, R122 ;  /* 0x0000007a007a7308 */ /* 0x000e620000000800 */
[----:B--2---:R-:W-:-:S01]  /*ec90*/  FFMA.FTZ R6, R133, R5, R84 ;  /* 0x0000000585067223 */ /* 0x004fc20000010054 */
        /* <DEDUP_REMOVED lines=16> */
[----:B------:R-:W-:Y:S01]  /*eda0*/  FADD.FTZ R103, R128, R103 ;  /* 0x0000006780677221 */ /* 0x000fe20000010000 */
        /* <DEDUP_REMOVED lines=9> */
[--C-:B------:R-:W-:Y:S01]  /*ee40*/  FFMA.FTZ R70, R70, UR41, -R85.reuse ;  /* 0x0000002946467c23 */ /* 0x100fe20008010855 */
[----:B------:R-:W-:-:S03]  /*ee50*/  FFMA.FTZ R85, R22, UR41, -R85 ;  /* 0x0000002916557c23 */ /* 0x000fc60008010855 */
[----:B------:R-:W2:Y:S01]  /*ee60*/  MUFU.EX2 R130, R130 ;  /* 0x0000008200827308 */ /* 0x000ea20000000800 */
[----:B---3--:R-:W-:-:S07]  /*ee70*/  FADD.FTZ R6, R126, R5 ;  /* 0x000000057e067221 */ /* 0x008fce0000010000 */
[----:B------:R-:W3:Y:S01]  /*ee80*/  MUFU.EX2 R131, R131 ;  /* 0x0000008300837308 */ /* 0x000ee20000000800 */
[----:B-1----:R-:W-:-:S07]  /*ee90*/  FADD.FTZ R5, R129, R6 ;  /* 0x0000000681057221 */ /* 0x002fce0000010000 */
[----:B------:R-:W1:Y:S01]  /*eea0*/  MUFU.EX2 R106, R106 ;  /* 0x0000006a006a7308 */ /* 0x000e620000000800 */
[----:B--2---:R-:W-:-:S07]  /*eeb0*/  FADD.FTZ R6, R130, R5 ;  /* 0x0000000582067221 */ /* 0x004fce0000010000 */
[----:B------:R-:W2:Y:S01]  /*eec0*/  MUFU.EX2 R107, R107 ;  /* 0x0000006b006b7308 */ /* 0x000ea20000000800 */
[----:B---3--:R-:W-:-:S01]  /*eed0*/  FADD.FTZ R5, R131, R6 ;  /* 0x0000000683057221 */ /* 0x008fc20000010000 */
[----:B------:R-:W-:-:S06]  /*eee0*/  FADD.FTZ R6, R104, R103 ;  /* 0x0000006768067221 */ /* 0x000fcc0000010000 */
        /* <DEDUP_REMOVED lines=108> */
[----:B------:R-:W-:Y:S01]  /*f5b0*/  FADD.FTZ R6, R69, R6 ;  /* 0x0000000645067221 */ /* 0x000fe20000010000 */
[----:B-1----:R-:W-:-:S04]  /*f5c0*/  FADD.FTZ R22, R70, R103 ;  /* 0x0000006746167221 */ /* 0x002fc80000010000 */
[----:B--2---:R-:W-:Y:S01]  /*f5d0*/  FADD.FTZ R5, R85, R22 ;  /* 0x0000001655057221 */ /* 0x004fe20000010000 */
[----:B------:R-:W-:Y:S06]  /*f5e0*/  @!P0 BRA `(.L_x_694) ;  /* 0x0000000000048947 */ /* 0x000fec0003800000 */
[----:B------:R-:W-:Y:S01]  /*f5f0*/  BPT.TRAP 0x1 ;  /* 0x000000040000795c */ /* 0x000fe20000300000 */
.L_x_694:
        /* <DEDUP_REMOVED lines=82> */
.L_x_677:
[----:B------:R-:W-:Y:S06]  /*fb20*/  BAR.ARV 0x8, 0x1a0 ;  /* 0x0206800000007b1d */ /* 0x000fec0000002000 */
[----:B------:R-:W-:Y:S05]  /*fb30*/  @!P0 BRA `(.L_x_696) ;  /* 0x0000000000048947 */ /* 0x000fea0003800000 */
[----:B------:R-:W-:Y:S01]  /*fb40*/  BPT.TRAP 0x1 ;  /* 0x000000040000795c */ /* 0x000fe20000300000 */
.L_x_696:
[----:B------:R-:W-:Y:S01]  /*fb50*/  ULEA UR14, UR38, UR40, 0x3 ;  /* 0x00000028260e7291 */ /* 0x000fe2000f8e183f */
[----:B------:R-:W-:-:S05]  /*fb60*/  IMAD.U32 R4, RZ, RZ, UR37 ;  /* 0x00000025ff047e24 */ /* 0x000fca000f8e00ff */
[----:B------:R-:W-:-:S04]  /*fb70*/  SHF.L.U32 R4, R4, 0x1f, RZ ;  /* 0x0000001f04047819 */ /* 0x000fc800000006ff */
[----:B------:R1:W2:Y:S01]  /*fb80*/  SYNCS.PHASECHK.TRANS64.TRYWAIT P1, [UR14+0x13250], R4 ;  /* 0x01325004ff0075a7 */ /* 0x0002a2000802014e */
[----:B------:R-:W-:Y:S05]  /*fb90*/  @!P0 BRA `(.L_x_697) ;  /* 0x0000000000048947 */ /* 0x000fea0003800000 */
[----:B------:R-:W-:Y:S01]  /*fba0*/  BPT.TRAP 0x1 ;  /* 0x000000040000795c */ /* 0x000fe20000300000 */
.L_x_697:
[----:B--2---:R-:W-:Y:S05]  /*fbb0*/  @P1 BRA `(.L_x_698) ;  /* 0x0000000000081947 */ /* 0x004fea0003800000 */
[----:B------:R-:W2:Y:S02]  /*fbc0*/  SYNCS.PHASECHK.TRANS64.TRYWAIT P1, [UR14+0x13250], R4 ;  /* 0x01325004ff0075a7 */ /* 0x000ea4000802014e */
[----:B--2---:R-:W-:Y:S05]  /*fbd0*/  @!P1 BRA `(.L_x_699) ;  /* 0x0000004800dc9947 */ /* 0x004fea0003800000 */
.L_x_698:
        /* <DEDUP_REMOVED lines=9> */
[----:B------:R-:W-:-:S04]  /*fc70*/  PLOP3.LUT P1, PT, PT, PT, UP0, 0x80, 0x0 ;  /* 0x000000000000781c */ /* 0x000fc80003f2f008 */
[----:B------:R-:W-:Y:S01]  /*fc80*/  @UP0 USHF.R.S32.HI UR9, URZ, 0x1f, UR44 ;  /* 0x0000001f3f090899 */ /* 0x000fe2000801142c */
[----:B------:R-:W-:Y:S01]  /*fc90*/  @UP0 ULDC.64 UR10, c[0x0][0x9c8] ;  /* 0x00027200000a0ab9 */ /* 0x000fe20000000a00 */
[----:B------:R-:W-:Y:S02]  /*fca0*/  @UP0 USHF.R.S32.HI UR8, URZ, 0x1f, UR48 ;  /* 0x0000001f3f080899 */ /* 0x000fe40008011430 */
[----:B------:R-:W-:Y:S02]  /*fcb0*/  @UP0 UIMAD UR9, UR9, UR10, URZ ;  /* 0x0000000a090902a4 */ /* 0x000fe4000f8e023f */
[----:B------:R-:W-:Y:S02]  /*fcc0*/  @UP0 UIMAD.WIDE.U32 UR6, UR44, UR10, URZ ;  /* 0x0000000a2c0602a5 */ /* 0x000fe4000f8e003f */
[----:B------:R-:W-:Y:S02]  /*fcd0*/  UIMAD UR10, UR38, 0x280, UR40 ;  /* 0x00000280260a78a4 */ /* 0x000fe4000f8e0228 */
[----:B------:R-:W-:Y:S01]  /*fce0*/  @UP0 UIMAD UR9, UR44, UR11, UR9 ;  /* 0x0000000b2c0902a4 */ /* 0x000fe2000f8e0209 */
[----:B------:R-:W-:-:S02]  /*fcf0*/  @UP0 ULDC.64 UR12, c[0x0][0x9d0] ;  /* 0x00027400000c0ab9 */ /* 0x000fc40000000a00 */
[----:B------:R-:W-:Y:S01]  /*fd00*/  UMOV UR11, 0xc0000010 ;  /* 0xc0000010000b7882 */ /* 0x000fe20000000000 */
[----:B------:R-:W-:Y:S02]  /*fd10*/  @UP0 UIMAD UR8, UR8, UR12, URZ ;  /* 0x0000000c080802a4 */ /* 0x000fe4000f8e023f */
[----:B------:R-:W-:-:S07]  /*fd20*/  @UP0 UIADD3 UR7, UR7, UR9, URZ ;  /* 0x0000000907070290 */ /* 0x000fce000fffe03f */
[----:B------:R-:W-:Y:S01]  /*fd30*/  QGMMA.64x64x32.F32.E4M3.E4M3 R24, R152, gdesc[UR8], R24, gsb0 ;  /* 0x00e0000898187df3 */ /* 0x000fe20008000818 */
[----:B------:R-:W-:Y:S02]  /*fd40*/  @UP0 UIMAD UR8, UR48, UR13, UR8 ;  /* 0x0000000d300802a4 */ /* 0x000fe4000f8e0208 */
        /* <DEDUP_REMOVED lines=8> */
[----:B------:R-:W-:Y:S02]  /*fdd0*/  UMOV UR7, 0xc0000010 ;  /* 0xc000001000077882 */ /* 0x000fe40000000000 */
[----:B------:R-:W-:Y:S01]  /*fde0*/  UMOV UR6, UR4 ;  /* 0x0000000400067c82 */ /* 0x000fe20008000000 */
[----:B------:R-:W-:Y:S02]  /*fdf0*/  WARPGROUP.DEPBAR.LE gsb0, 0x0 ;  /* 0x00008000000079c5 */ /* 0x000fe40000010000 */
[----:B------:R-:W-:-:S06]  /*fe00*/  WARPGROUP.ARRIVE ;  /* 0x00000000000079c5 */ /* 0x000fcc0000000000 */
[----:B------:R-:W-:Y:S01]  /*fe10*/  QGMMA.64x64x32.F32.E4M3.E4M3 R24, R148, gdesc[UR4], R24, gsb0 ;  /* 0x00e0000494187df3 */ /* 0x000fe20008000818 */
[----:B------:R-:W-:Y:S01]  /*fe20*/  UIADD3 UR4, UR10, 0x100, URZ ;  /* 0x000001000a047890 */ /* 0x000fe2000fffe03f */
[----:B------:R-:W-:-:S06]  /*fe30*/  UMOV UR7, 0xc0000010 ;  /* 0xc000001000077882 */ /* 0x000fcc0000000000 */
[----:B------:R-:W-:Y:S01]  /*fe40*/  UMOV UR6, UR4 ;  /* 0x0000000400067c82 */ /* 0x000fe20008000000 */
[----:B------:R-:W-:Y:S02]  /*fe50*/  WARPGROUP.DEPBAR.LE gsb0, 0x0 ;  /* 0x00008000000079c5 */ /* 0x000fe40000010000 */
[----:B------:R-:W-:-:S06]  /*fe60*/  WARPGROUP.ARRIVE ;  /* 0x00000000000079c5 */ /* 0x000fcc0000000000 */
[----:B------:R-:W-:Y:S01]  /*fe70*/  QGMMA.64x64x32.F32.E4M3.E4M3 R24, R144, gdesc[UR4], R24, gsb0 ;  /* 0x00e0000490187df3 */ /* 0x000fe20008000818 */
[----:B------:R-:W-:Y:S01]  /*fe80*/  UIADD3 UR4, UR10, 0x180, URZ ;  /* 0x000001800a047890 */ /* 0x000fe2000fffe03f */
[----:B------:R-:W-:-:S06]  /*fe90*/  UMOV UR7, 0xc0000010 ;  /* 0xc000001000077882 */ /* 0x000fcc0000000000 */
[----:B------:R-:W-:Y:S01]  /*fea0*/  UMOV UR6, UR4 ;  /* 0x0000000400067c82 */ /* 0x000fe20008000000 */
[----:B------:R-:W4:Y:S04]  /*feb0*/  SHFL.BFLY PT, R11, R6, 0x2, 0x1f ;  /* 0x0c401f00060b7f89 */ /* 0x000f2800000e0000 */
[----:B--2---:R-:W2:Y:S01]  /*fec0*/  SHFL.BFLY PT, R8, R5, 0x2, 0x1f ;  /* 0x0c401f0005087f89 */ /* 0x004ea200000e0000 */
[----:B------:R-:W-:Y:S02]  /*fed0*/  WARPGROUP.DEPBAR.LE gsb0, 0x0 ;  /* 0x00008000000079c5 */ /* 0x000fe40000010000 */
[----:B------:R-:W-:-:S06]  /*fee0*/  WARPGROUP.ARRIVE ;  /* 0x00000000000079c5 */ /* 0x000fcc0000000000 */
[----:B------:R-:W-:Y:S01]  /*fef0*/  QGMMA.64x64x32.F32.E4M3.E4M3 R24, R140, gdesc[UR4], R24, gsb0 ;  /* 0x00e000048c187df3 */ /* 0x000fe20008000818 */
[----:B----4-:R-:W-:-:S01]  /*ff00*/  FADD.FTZ R11, R11, R6 ;  /* 0x000000060b0b7221 */ /* 0x010fc20000010000 */
[----:B------:R-:W-:Y:S01]  /*ff10*/  UIADD3 UR10, UR10, 0x200, URZ ;  /* 0x000002000a0a7890 */ /* 0x000fe2000fffe03f */
[----:B--2---:R-:W-:-:S01]  /*ff20*/  FADD.FTZ R8, R8, R5 ;  /* 0x0000000508087221 */ /* 0x004fc20000010000 */
[----:B------:R-:W-:Y:S02]  /*ff30*/  UMOV UR11, 0xc0000010 ;  /* 0xc0000010000b7882 */ /* 0x000fe40000000000 */
[----:B-1----:R-:W1:Y:S04]  /*ff40*/  SHFL.BFLY PT, R4, R11, 0x1, 0x1f ;  /* 0x0c201f000b047f89 */ /* 0x002e6800000e0000 */
[----:B------:R-:W2:Y:S01]  /*ff50*/  SHFL.BFLY PT, R9, R8, 0x1, 0x1f ;  /* 0x0c201f0008097f89 */ /* 0x000ea200000e0000 */
[----:B------:R-:W-:-:S02]  /*ff60*/  IMAD.MOV.U32 R6, RZ, RZ, RZ ;  /* 0x000000ffff067224 */ /* 0x000fc400078e00ff */
[----:B-1----:R-:W-:Y:S01]  /*ff70*/  FADD.FTZ R12, R11, R4 ;  /* 0x000000040b0c7221 */ /* 0x002fe20000010000 */
        /* <DEDUP_REMOVED lines=22> */
[----:B---3--:R-:W-:Y:S01]  /*100e0*/  FMUL.FTZ R6, R6, R7 ;  /* 0x0000000706067220 */ /* 0x008fe20000410000 */
[----:B------:R-:W-:Y:S02]  /*100f0*/  IMAD.MOV.U32 R4, RZ, RZ, -0x800000 ;  /* 0xff800000ff047424 */ /* 0x000fe400078e00ff */
[----:B------:R-:W-:Y:S01]  /*10100*/  @P2 FFMA.FTZ R5, R8, R3, R9 ;  /* 0x0000000308052223 */ /* 0x000fe20000010009 */
[----:B------:R-:W-:-:S01]  /*10110*/  @P3 FFMA.FTZ R4, R12, R0, R11 ;  /* 0x000000000c043223 */ /* 0x000fc2000001000b */
[----:B----4-:R-:W-:Y:S01]  /*10120*/  FMUL.FTZ R7, R10, R7 ;  /* 0x000000070a077220 */ /* 0x010fe20000410000 */
[----:B------:R-:W-:-:S02]  /*10130*/  WARPGROUP.DEPBAR.LE gsb0, 0x0 ;  /* 0x00008000000079c5 */ /* 0x000fc40000010000 */
[----:B------:R-:W-:Y:S05]  /*10140*/  @!P0 BRA `(.L_x_700) ;  /* 0x0000000000048947 */ /* 0x000fea0003800000 */
[----:B------:R-:W-:Y:S01]  /*10150*/  BPT.TRAP 0x1 ;  /* 0x000000040000795c */ /* 0x000fe20000300000 */
.L_x_700:
[----:B------:R-:W-:Y:S01]  /*10160*/  UIADD3 UR4, UR14, 0x13260, URZ ;  /* 0x000132600e047890 */ /* 0x000fe2000fffe03f */
[-C--:B------:R-:W-:Y:S01]  /*10170*/  FMUL.FTZ R57, R24, R6.reuse ;  /* 0x0000000618397220 */ /* 0x080fe20000410000 */
[----:B------:R-:W-:Y:S01]  /*10180*/  UIADD3 UR38, UR38, 0x1, URZ ;  /* 0x0000000126267890 */ /* 0x000fe2000fffe03f */
[-C--:B------:R-:W-:Y:S01]  /*10190*/  FMUL.FTZ R56, R25, R6.reuse ;  /* 0x0000000619387220 */ /* 0x080fe20000410000 */
[----:B------:R-:W-:Y:S01]  /*101a0*/  UPRMT UR4, UR39, 0x654, UR4 ;  /* 0x0000065427047896 */ /* 0x000fe20008000004 */
[-C--:B------:R-:W-:Y:S01]  /*101b0*/  FMUL.FTZ R28, R28, R6.reuse ;  /* 0x000000061c1c7220 */ /* 0x080fe20000410000 */
[----:B------:R-:W-:Y:S01]  /*101c0*/  UISETP.NE.AND UP0, UPT, UR38, 0x2, UPT ;  /* 0x000000022600788c */ /* 0x000fe2000bf05270 */
[-C--:B------:R-:W-:Y:S01]  /*101d0*/  FMUL.FTZ R29, R29, R6.reuse ;  /* 0x000000061d1d7220 */ /* 0x080fe20000410000 */
[-C--:B------:R-:W-:Y:S01]  /*101e0*/  FMUL.FTZ R21, R32, R6.reuse ;  /* 0x0000000620157220 */ /* 0x080fe20000410000 */
[-C--:B------:R-:W-:Y:S01]  /*101f0*/  FMUL.FTZ R20, R33, R6.reuse ;  /* 0x0000000621147220 */ /* 0x080fe20000410000 */
[-C--:B------:R-:W-:Y:S01]  /*10200*/  FMUL.FTZ R36, R36, R6.reuse ;  /* 0x0000000624247220 */ /* 0x080fe20000410000 */
[-C--:B------:R-:W-:Y:S01]  /*10210*/  FMUL.FTZ R37, R37, R6.reuse ;  /* 0x0000000625257220 */ /* 0x080fe20000410000 */
[-C--:B------:R-:W-:Y:S01]  /*10220*/  FMUL.FTZ R13, R40, R6.reuse ;  /* 0x00000006280d7220 */ /* 0x080fe20000410000 */
[----:B------:R-:W-:Y:S01]  /*10230*/  SYNCS.ARRIVE.TRANS64.RED.A1T0 RZ, [UR4], RZ ;  /* 0x000000ffffff79a7 */ /* 0x000fe20008100404 */
[----:B------:R-:W-:Y:S01]  /*10240*/  USEL UR4, URZ, 0x1, UP0 ;  /* 0x000000013f047887 */ /* 0x000fe20008000000 */
        /* <DEDUP_REMOVED lines=26> */
[----:B------:R-:W-:-:S12]  /*103f0*/  ULOP3.LUT UR37, UR37, UR4, URZ, 0x3c, !UPT ;  /* 0x0000000425257292 */ /* 0x000fd8000f8e3c3f */
.L_x_626:
[----:B------:R-:W1:Y:S08]  /*10400*/  S2UR UR39, SR_CgaCtaId ;  /* 0x00000000002779c3 */ /* 0x000e700000008800 */
[----:B------:R-:W-:Y:S06]  /*10410*/  BAR.SYNC.DEFER_BLOCKING 0x5, 0x200 ;  /* 0x0148000000007b1d */ /* 0x000fec0000010000 */
[----:B------:R-:W-:Y:S01]  /*10420*/  UMOV UR40, 0x400 ;  /* 0x0000040000287882 */ /* 0x000fe20000000000 */
[----:B------:R-:W2:Y:S01]  /*10430*/  S2R R48, SR_TID.X ;  /* 0x0000000000307919 */ /* 0x000ea20000002100 */
[----:B-1----:R-:W-:-:S09]  /*10440*/  ULEA UR40, UR39, UR40, 0x18 ;  /* 0x0000002827287291 */ /* 0x002fd2000f8ec03f */
[----:B------:R-:W1:Y:S01]  /*10450*/  LDS R6, [UR40+0x132d0] ;  /* 0x0132d028ff067984 */ /* 0x000e620008000800 */
[----:B--2---:R-:W-:Y:S01]  /*10460*/  VIADD R22, R48, 0xffffff80 ;  /* 0xffffff8030167836 */ /* 0x004fe20000000000 */
[----:B-1----:R-:W-:Y:S01]  /*10470*/  R2UR UR4, R6 ;  /* 0x00000000060472ca */ /* 0x002fe200000e0000 */
[----:B------:R-:W-:Y:S06]  /*10480*/  BAR.ARV 0x4, 0x200 ;  /* 0x0108000000007b1d */ /* 0x000fec0000002000 */
[----:B------:R-:W-:Y:S08]  /*10490*/  @P0 BRA `(.L_x_701) ;  /* 0x00000008007c0947 */ /* 0x000ff00003800000 */
[----:B------:R-:W-:Y:S01]  /*104a0*/  IMAD.SHL.U32 R6, R48, 0x4, RZ ;  /* 0x0000000430067824 */ /* 0x000fe200078e00ff */
[----:B------:R-:W-:Y:S01]  /*104b0*/  ULDC.64 UR6, c[0x4][0x38] ;  /* 0x01000e0000067ab9 */ /* 0x000fe20000000a00 */
[----:B------:R-:W2:Y:S01]  /*104c0*/  LDL R26, [R1] ;  /* 0x00000000011a7983 */ /* 0x000ea20000100800 */
[----:B------:R-:W-:Y:S02]  /*104d0*/  F2FP.BF16.F32.PACK_AB R11, R46, R11 ;  /* 0x0000000b2e0b723e */ /* 0x000fe400000010ff */
[----:B------:R-:W-:Y:S02]  /*104e0*/  F2FP.BF16.F32.PACK_AB R10, R47, R10 ;  /* 0x0000000a2f0a723e */ /* 0x000fe400000010ff */
[----:B------:R-:W-:Y:S02]  /*104f0*/  F2FP.BF16.F32.PACK_AB R9, R52, R9 ;  /* 0x000000093409723e */ /* 0x000fe400000010ff */
[----:B------:R-:W-:Y:S02]  /*10500*/  F2FP.BF16.F32.PACK_AB R8, R53, R8 ;  /* 0x000000083508723e */ /* 0x000fe400000010ff */
[----:B------:R-:W-:-:S02]  /*10510*/  F2FP.BF16.F32.PACK_AB R13, R44, R13 ;  /* 0x0000000d2c0d723e */ /* 0x000fc400000010ff */
[----:B------:R-:W-:Y:S02]  /*10520*/  F2FP.BF16.F32.PACK_AB R12, R45, R12 ;  /* 0x0000000c2d0c723e */ /* 0x000fe400000010ff */
[----:B------:R-:W-:Y:S02]  /*10530*/  F2FP.BF16.F32.PACK_AB R24, R31, R24 ;  /* 0x000000181f18723e */ /* 0x000fe400000010ff */
[----:B------:R-:W-:Y:S02]  /*10540*/  F2FP.BF16.F32.PACK_AB R3, R54, R3 ;  /* 0x000000033603723e */ /* 0x000fe400000010ff */
[----:B------:R-:W-:Y:S02]  /*10550*/  F2FP.BF16.F32.PACK_AB R0, R55, R0 ;  /* 0x000000003700723e */ /* 0x000fe400000010ff */
[----:B------:R-:W-:Y:S02]  /*10560*/  F2FP.BF16.F32.PACK_AB R28, R28, R57 ;  /* 0x000000391c1c723e */ /* 0x000fe400000010ff */
[----:B------:R-:W-:Y:S01]  /*10570*/  F2FP.BF16.F32.PACK_AB R29, R29, R56 ;  /* 0x000000381d1d723e */ /* 0x000fe200000010ff */
[----:B------:R-:W-:Y:S01]  /*10580*/  USHF.R.S32.HI UR5, URZ, 0x1f, UR43 ;  /* 0x0000001f3f057899 */ /* 0x000fe2000801142b */
[----:B------:R-:W-:Y:S01]  /*10590*/  LOP3.LUT R6, R6, 0xc, RZ, 0xc0, !PT ;  /* 0x0000000c06067812 */ /* 0x000fe200078ec0ff */
[----:B------:R-:W1:Y:S01]  /*105a0*/  LDC.64 R46, c[0x0][0xb78] ;  /* 0x0002de00ff2e7b82 */ /* 0x000e620000000a00 */
[----:B------:R-:W-:-:S07]  /*105b0*/  ULDC.64 UR8, c[0x0][0xb70] ;  /* 0x0002dc0000087ab9 */ /* 0x000fce0000000a00 */
[----:B------:R-:W-:Y:S01]  /*105c0*/  BAR.SYNC.DEFER_BLOCKING 0x1, 0x180 ;  /* 0x0046000000007b1d */ /* 0x000fe20000010000 */
[----:B------:R-:W-:-:S05]  /*105d0*/  IADD3 R6, P0, R6, UR6, RZ ;  /* 0x0000000606067c10 */ /* 0x000fca000ff1e0ff */
[----:B------:R-:W-:-:S05]  /*105e0*/  IMAD.X R7, RZ, RZ, UR7, P0 ;  /* 0x00000007ff077e24 */ /* 0x000fca00080e06ff */
[----:B------:R3:W4:Y:S01]  /*105f0*/  LDG.E.CONSTANT R18, desc[UR50][R6.64] ;  /* 0x0000003206127981 */ /* 0x000722000c1e9900 */
[----:B------:R-:W-:Y:S01]  /*10600*/  UIMAD UR5, UR5, UR8, URZ ;  /* 0x00000008050572a4 */ /* 0x000fe2000f8e023f */
[----:B------:R-:W-:Y:S01]  /*10610*/  F2FP.BF16.F32.PACK_AB R25, R30, R25 ;  /* 0x000000191e19723e */ /* 0x000fe200000010ff */
[----:B------:R-:W-:Y:S01]  /*10620*/  UIMAD.WIDE.U32 UR6, UR43, UR8, URZ ;  /* 0x000000082b0672a5 */ /* 0x000fe2000f8e003f */
[----:B------:R-:W-:Y:S01]  /*10630*/  F2FP.BF16.F32.PACK_AB R21, R36, R21 ;  /* 0x000000152415723e */ /* 0x000fe200000010ff */
[----:B------:R-:W-:Y:S01]  /*10640*/  UIMAD UR5, UR43, UR9, UR5 ;  /* 0x000000092b0572a4 */ /* 0x000fe2000f8e0205 */
[----:B------:R-:W-:Y:S02]  /*10650*/  F2FP.BF16.F32.PACK_AB R20, R37, R20 ;  /* 0x000000142514723e */ /* 0x000fe400000010ff */
[----:B------:R-:W-:Y:S01]  /*10660*/  F2FP.BF16.F32.PACK_AB R15, R38, R15 ;  /* 0x0000000f260f723e */ /* 0x000fe200000010ff */
[----:B------:R-:W-:Y:S01]  /*10670*/  UIADD3 UR5, UR7, UR5, URZ ;  /* 0x0000000507057290 */ /* 0x000fe2000fffe03f */
[----:B---3--:R-:W-:-:S02]  /*10680*/  LOP3.LUT P0, R6, R48, 0x3, RZ, 0xc0, !PT ;  /* 0x0000000330067812 */ /* 0x008fc4000780c0ff */
[----:B------:R-:W-:Y:S02]  /*10690*/  IADD3 R7, P1, R156, 0x20, RZ ;  /* 0x000000209c077810 */ /* 0x000fe40007f3e0ff */
[----:B------:R-:W-:Y:S02]  /*106a0*/  ISETP.EQ.OR P0, PT, R6, 0x3, !P0 ;  /* 0x000000030600780c */ /* 0x000fe40004702670 */
[----:B------:R-:W-:Y:S02]  /*106b0*/  LOP3.LUT R6, R7, 0x380, RZ, 0xc0, !PT ;  /* 0x0000038007067812 */ /* 0x000fe400078ec0ff */
[----:B------:R-:W-:Y:S02]  /*106c0*/  SEL R33, R9, R8, P0 ;  /* 0x0000000809217207 */ /* 0x000fe40000000000 */
[----:B------:R-:W-:Y:S02]  /*106d0*/  SEL R35, R8, R9, P0 ;  /* 0x0000000908237207 */ /* 0x000fe40000000000 */
[----:B------:R-:W-:-:S02]  /*106e0*/  SEL R41, R11, R10, P0 ;  /* 0x0000000a0b297207 */ /* 0x000fc40000000000 */
[----:B------:R-:W-:Y:S02]  /*106f0*/  SEL R43, R10, R11, P0 ;  /* 0x0000000b0a2b7207 */ /* 0x000fe40000000000 */
[----:B------:R-:W-:Y:S02]  /*10700*/  IADD3 R9, P3, R156, 0x40, RZ ;  /* 0x000000409c097810 */ /* 0x000fe40007f7e0ff */
[----:B------:R-:W-:Y:S02]  /*10710*/  SHF.R.U64 R10, R6, 0x3, RZ ;  /* 0x00000003060a7819 */ /* 0x000fe400000012ff */
[----:B------:R-:W-:Y:S02]  /*10720*/  SEL R27, R13, R12, P0 ;  /* 0x0000000c0d1b7207 */ /* 0x000fe40000000000 */
[----:B------:R-:W-:Y:S02]  /*10730*/  SEL R31, R12, R13, P0 ;  /* 0x0000000d0c1f7207 */ /* 0x000fe40000000000 */
[----:B------:R-:W-:-:S02]  /*10740*/  LOP3.LUT R8, R9, 0x380, RZ, 0xc0, !PT ;  /* 0x0000038009087812 */ /* 0x000fc400078ec0ff */
[----:B------:R-:W-:Y:S02]  /*10750*/  LOP3.LUT R10, R10, R7, RZ, 0x3c, !PT ;  /* 0x000000070a0a7212 */ /* 0x000fe400078e3cff */
[----:B------:R-:W-:Y:S02]  /*10760*/  LOP3.LUT R13, R156, 0x380, RZ, 0xc0, !PT ;  /* 0x000003809c0d7812 */ /* 0x000fe400078ec0ff */
[----:B------:R-:W-:Y:S02]  /*10770*/  SHF.R.S32.HI R7, RZ, 0x1f, R22 ;  /* 0x0000001fff077819 */ /* 0x000fe40000011416 */
[----:B------:R-:W-:Y:S02]  /*10780*/  SEL R45, R3, R0, P0 ;  /* 0x00000000032d7207 */ /* 0x000fe40000000000 */
[----:B------:R-:W-:Y:S02]  /*10790*/  SEL R3, R0, R3, P0 ;  /* 0x0000000300037207 */ /* 0x000fe40000000000 */
[----:B------:R-:W-:-:S02]  /*107a0*/  SHF.R.U64 R8, R8, 0x3, RZ ;  /* 0x0000000308087819 */ /* 0x000fc400000012ff */
[----:B------:R-:W-:Y:S02]  /*107b0*/  SHF.R.U64 R13, R13, 0x3, RZ ;  /* 0x000000030d0d7819 */ /* 0x000fe400000012ff */
[----:B------:R-:W-:Y:S02]  /*107c0*/  LEA.HI R0, R7, R22, RZ, 0x7 ;  /* 0x0000001607007211 */ /* 0x000fe400078f38ff */
[----:B------:R-:W-:Y:S02]  /*107d0*/  IADD3 R11, P2, R156, 0x60, RZ ;  /* 0x000000609c0b7810 */ /* 0x000fe40007f5e0ff */
[----:B------:R-:W-:Y:S02]  /*107e0*/  LOP3.LUT R8, R8, R9, RZ, 0x3c, !PT ;  /* 0x0000000908087212 */ /* 0x000fe400078e3cff */
[----:B------:R-:W-:Y:S01]  /*107f0*/  LOP3.LUT R12, R13, R156, RZ, 0x3c, !PT ;  /* 0x0000009c0d0c7212 */ /* 0x000fe200078e3cff */
[----:B------:R-:W-:Y:S01]  /*10800*/  IMAD.MOV.U32 R13, RZ, RZ, R157 ;  /* 0x000000ffff0d7224 */ /* 0x000fe200078e009d */
[----:B------:R-:W-:-:S02]  /*10810*/  SEL R19, R28, R29, P0 ;  /* 0x0000001d1c137207 */ /* 0x000fc40000000000 */
[----:B------:R-:W-:Y:S02]  /*10820*/  LOP3.LUT R9, R0, 0xffffff80, RZ, 0xc0, !PT ;  /* 0xffffff8000097812 */ /* 0x000fe400078ec0ff */
[----:B------:R-:W-:Y:S02]  /*10830*/  SEL R29, R29, R28, P0 ;  /* 0x0000001c1d1d7207 */ /* 0x000fe40000000000 */
[----:B------:R-:W-:Y:S01]  /*10840*/  LOP3.LUT R6, R11, 0x380, RZ, 0xc0, !PT ;  /* 0x000003800b067812 */ /* 0x000fe200078ec0ff */
[----:B------:R-:W-:Y:S01]  /*10850*/  IMAD.IADD R9, R22, 0x1, -R9 ;  /* 0x0000000116097824 */ /* 0x000fe200078e0a09 */
[----:B------:R-:W-:Y:S02]  /*10860*/  MOV R40, R12 ;  /* 0x0000000c00287202 */ /* 0x000fe40000000f00 */
[----:B------:R-:W-:Y:S02]  /*10870*/  SHF.R.U64 R6, R6, 0x3, RZ ;  /* 0x0000000306067819 */ /* 0x000fe400000012ff */
[----:B------:R-:W-:-:S02]  /*10880*/  F2FP.BF16.F32.PACK_AB R14, R39, R14 ;  /* 0x0000000e270e723e */ /* 0x000fc400000010ff */
[----:B------:R-:W-:Y:S01]  /*10890*/  LOP3.LUT R6, R6, R11, RZ, 0x3c, !PT ;  /* 0x0000000b06067212 */ /* 0x000fe200078e3cff */
[----:B------:R-:W-:Y:S01]  /*108a0*/  IMAD.X R11, RZ, RZ, R157, P1 ;  /* 0x000000ffff0b7224 */ /* 0x000fe200008e069d */
[----:B------:R-:W-:Y:S02]  /*108b0*/  SEL R23, R21, R20, P0 ;  /* 0x0000001415177207 */ /* 0x000fe40000000000 */
[----:B------:R-:W-:Y:S02]  /*108c0*/  SEL R37, R25, R24, P0 ;  /* 0x0000001819257207 */ /* 0x000fe40000000000 */
[----:B------:R-:W-:Y:S02]  /*108d0*/  SEL R21, R20, R21, P0 ;  /* 0x0000001514157207 */ /* 0x000fe40000000000 */
[----:B------:R-:W-:Y:S02]  /*108e0*/  SEL R25, R24, R25, P0 ;  /* 0x0000001918197207 */ /* 0x000fe40000000000 */
[----:B------:R-:W-:-:S02]  /*108f0*/  SEL R39, R15, R14, P0 ;  /* 0x0000000e0f277207 */ /* 0x000fc40000000000 */
[----:B------:R-:W-:Y:S02]  /*10900*/  SEL R15, R14, R15, P0 ;  /* 0x0000000f0e0f7207 */ /* 0x000fe40000000000 */
[----:B------:R-:W-:Y:S01]  /*10910*/  MOV R38, R10 ;  /* 0x0000000a00267202 */ /* 0x000fe20000000f00 */
[----:B------:R-:W-:Y:S01]  /*10920*/  IMAD.U32 R11, RZ, RZ, UR7 ;  /* 0x00000007ff0b7e24 */ /* 0x000fe2000f8e00ff */
[----:B------:R-:W-:Y:S01]  /*10930*/  LEA.HI R42, R7, R22, RZ, 0x5 ;  /* 0x00000016072a7211 */ /* 0x000fe200078f28ff */
[----:B------:R-:W-:Y:S01]  /*10940*/  IMAD.U32 R11, RZ, RZ, UR5 ;  /* 0x00000005ff0b7e24 */ /* 0x000fe2000f8e00ff */
[----:B------:R-:W-:Y:S01]  /*10950*/  USHF.R.S32.HI UR5, URZ, 0x1f, UR44 ;  /* 0x0000001f3f057899 */ /* 0x000fe2000801142c */
[--C-:B------:R-:W-:Y:S01]  /*10960*/  IMAD.X R7, RZ, RZ, R157.reuse, P2 ;  /* 0x000000ffff077224 */ /* 0x100fe200010e069d */
[----:B------:R-:W-:Y:S01]  /*10970*/  LOP3.LUT P1, RZ, R9, 0x3, RZ, 0xc0, !PT ;  /* 0x0000000309ff7812 */ /* 0x000fe2000782c0ff */
[----:B------:R-:W-:Y:S01]  /*10980*/  IMAD.X R9, RZ, RZ, R157, P3 ;  /* 0x000000ffff097224 */ /* 0x000fe200018e069d */
[----:B------:R-:W-:Y:S01]  /*10990*/  SHF.R.S32.HI R42, RZ, 0x5, R42 ;  /* 0x00000005ff2a7819 */ /* 0x000fe2000001142a */
[----:B------:R-:W-:Y:S01]  /*109a0*/  IMAD.U32 R10, RZ, RZ, UR6 ;  /* 0x00000006ff0a7e24 */ /* 0x000fe2000f8e00ff */
[----:B------:R-:W-:Y:S01]  /*109b0*/  MOV R34, R6 ;  /* 0x0000000600227202 */ /* 0x000fe20000000f00 */
[----:B-1----:R-:W-:Y:S01]  /*109c0*/  IMAD R6, R46, UR5, RZ ;  /* 0x000000052e067c24 */ /* 0x002fe2000f8e02ff */
[----:B------:R-:W-:Y:S01]  /*109d0*/  MOV R36, R8 ;  /* 0x0000000800247202 */ /* 0x000fe20000000f00 */
[----:B------:R-:W-:Y:S01]  /*109e0*/  ULDC UR5, c[0x0][0xa88] ;  /* 0x0002a20000057ab9 */ /* 0x000fe20000000800 */
[----:B------:R-:W-:Y:S01]  /*109f0*/  ULDC.64 UR6, c[0x0][0xb40] ;  /* 0x0002d00000067ab9 */ /* 0x000fe20000000a00 */
[----:B----4-:R-:W-:Y:S01]  /*10a00*/  LOP3.LUT R0, R18, 0x2, RZ, 0x3c, !PT ;  /* 0x0000000212007812 */ /* 0x010fe200078e3cff */
[----:B------:R-:W-:Y:S04]  /*10a10*/  SHFL.IDX PT, R19, R19, R18, 0x1c1f ;  /* 0x001c1f1213137589 */ /* 0x000fe800000e0000 */
[----:B------:R-:W1:Y:S04]  /*10a20*/  SHFL.IDX PT, R12, R29, R0, 0x1c1f ;  /* 0x001c1f001d0c7589 */ /* 0x000e6800000e0000 */
[----:B------:R-:W-:Y:S04]  /*10a30*/  SHFL.IDX PT, R37, R37, R18, 0x1c1f ;  /* 0x001c1f1225257589 */ /* 0x000fe800000e0000 */
[----:B------:R3:W4:Y:S04]  /*10a40*/  SHFL.IDX PT, R24, R25, R0, 0x1c1f ;  /* 0x001c1f0019187589 */ /* 0x00072800000e0000 */
[----:B------:R-:W-:Y:S04]  /*10a50*/  SHFL.IDX PT, R23, R23, R18, 0x1c1f ;  /* 0x001c1f1217177589 */ /* 0x000fe800000e0000 */
[----:B------:R-:W5:Y:S01]  /*10a60*/  SHFL.IDX PT, R14, R21, R0, 0x1c1f ;  /* 0x001c1f00150e7589 */ /* 0x000f6200000e0000 */
[----:B---3--:R-:W-:-:S03]  /*10a70*/  IMAD R25, R47, UR44, R6 ;  /* 0x0000002c2f197c24 */ /* 0x008fc6000f8e0206 */
[----:B------:R-:W-:Y:S01]  /*10a80*/  SHFL.IDX PT, R27, R27, R18, 0x1c1f ;  /* 0x001c1f121b1b7589 */ /* 0x000fe200000e0000 */
[----:B------:R-:W-:-:S03]  /*10a90*/  IMAD.WIDE.U32 R6, R46, UR44, R10 ;  /* 0x0000002c2e067c25 */ /* 0x000fc6000f8e000a */
[----:B------:R-:W-:Y:S01]  /*10aa0*/  SHFL.IDX PT, R39, R39, R18, 0x1c1f ;  /* 0x001c1f1227277589 */ /* 0x000fe200000e0000 */
[----:B-1----:R-:W-:Y:S02]  /*10ab0*/  SEL R8, R19, R12, P0 ;  /* 0x0000000c13087207 */ /* 0x002fe40000000000 */
[----:B------:R-:W-:Y:S01]  /*10ac0*/  SEL R10, R12, R19, P0 ;  /* 0x000000130c0a7207 */ /* 0x000fe20000000000 */
[----:B------:R-:W1:Y:S01]  /*10ad0*/  SHFL.IDX PT, R20, R31, R0, 0x1c1f ;  /* 0x001c1f001f147589 */ /* 0x000e6200000e0000 */
[----:B--2---:R-:W-:-:S03]  /*10ae0*/  VIADD R19, R26, UR42 ;  /* 0x0000002a1a137c36 */ /* 0x004fc60008000000 */
[----:B------:R-:W2:Y:S01]  /*10af0*/  SHFL.IDX PT, R28, R15, R0, 0x1c1f ;  /* 0x001c1f000f1c7589 */ /* 0x000ea200000e0000 */
[C---:B------:R-:W-:Y:S01]  /*10b00*/  VIADD R12, R19.reuse, 0x8 ;  /* 0x00000008130c7836 */ /* 0x040fe20000000000 */
[----:B------:R-:W-:Y:S02]  /*10b10*/  SHF.R.S32.HI R13, RZ, 0x1f, R19 ;  /* 0x0000001fff0d7819 */ /* 0x000fe40000011413 */
[----:B------:R-:W-:Y:S01]  /*10b20*/  SHFL.IDX PT, R33, R33, R18, 0x1c1f ;  /* 0x001c1f1221217589 */ /* 0x000fe200000e0000 */
[----:B------:R-:W-:Y:S02]  /*10b30*/  ISETP.GE.OR P2, PT, R19, UR5, P1 ;  /* 0x0000000513007c0c */ /* 0x000fe40008f46670 */
[----:B------:R-:W-:Y:S01]  /*10b40*/  ISETP.GE.OR P1, PT, R12, UR5, P1 ;  /* 0x000000050c007c0c */ /* 0x000fe20008f26670 */
[----:B------:R-:W-:Y:S01]  /*10b50*/  SHFL.IDX PT, R41, R41, R18, 0x1c1f ;  /* 0x001c1f1229297589 */ /* 0x000fe200000e0000 */
[----:B----4-:R-:W-:Y:S02]  /*10b60*/  SEL R9, R37, R24, P0 ;  /* 0x0000001825097207 */ /* 0x010fe40000000000 */
[----:B------:R-:W-:Y:S01]  /*10b70*/  SEL R11, R24, R37, P0 ;  /* 0x00000025180b7207 */ /* 0x000fe20000000000 */
[----:B------:R-:W3:Y:S01]  /*10b80*/  SHFL.IDX PT, R22, R35, R0, 0x1c1f ;  /* 0x001c1f0023167589 */ /* 0x000ee200000e0000 */
[----:B-----5:R-:W-:-:S02]  /*10b90*/  SEL R12, R23, R14, P0 ;  /* 0x0000000e170c7207 */ /* 0x020fc40000000000 */
[----:B------:R-:W-:Y:S01]  /*10ba0*/  SEL R14, R14, R23, P0 ;  /* 0x000000170e0e7207 */ /* 0x000fe20000000000 */
[----:B------:R-:W4:Y:S04]  /*10bb0*/  SHFL.IDX PT, R30, R43, R0, 0x1c1f ;  /* 0x001c1f002b1e7589 */ /* 0x000f2800000e0000 */
[----:B------:R-:W-:Y:S01]  /*10bc0*/  SHFL.IDX PT, R45, R45, R18, 0x1c1f ;  /* 0x001c1f122d2d7589 */ /* 0x000fe200000e0000 */
[----:B-1----:R-:W-:Y:S02]  /*10bd0*/  SEL R24, R27, R20, P0 ;  /* 0x000000141b187207 */ /* 0x002fe40000000000 */
[----:B------:R-:W-:Y:S01]  /*10be0*/  SEL R26, R20, R27, P0 ;  /* 0x0000001b141a7207 */ /* 0x000fe20000000000 */
[----:B------:R1:W5:Y:S01]  /*10bf0*/  SHFL.IDX PT, R32, R3, R0, 0x1c1f ;  /* 0x001c1f0003207589 */ /* 0x00036200000e0000 */
[----:B--2---:R-:W-:-:S03]  /*10c00*/  SEL R15, R28, R39, P0 ;  /* 0x000000271c0f7207 */ /* 0x004fc60000000000 */
[----:B------:R-:W-:Y:S01]  /*10c10*/  STSM.16.M88.4 [R40], R8 ;  /* 0x0000000828007844 */ /* 0x000fe20000000200 */
[----:B-1----:R-:W-:Y:S02]  /*10c20*/  IADD3 R0, P3, R19, R6, RZ ;  /* 0x0000000613007210 */ /* 0x002fe40007f7e0ff */
[----:B---3--:R-:W-:Y:S02]  /*10c30*/  SEL R20, R33, R22, P0 ;  /* 0x0000001621147207 */ /* 0x008fe40000000000 */
[----:B------:R-:W-:Y:S02]  /*10c40*/  IADD3.X R7, R13, R7, R25, P3, !PT ;  /* 0x000000070d077210 */ /* 0x000fe40001ffe419 */
[----:B------:R-:W-:Y:S02]  /*10c50*/  SEL R13, R39, R28, P0 ;  /* 0x0000001c270d7207 */ /* 0x000fe40000000000 */
[----:B----4-:R-:W-:Y:S02]  /*10c60*/  SEL R25, R41, R30, P0 ;  /* 0x0000001e29197207 */ /* 0x010fe40000000000 */
[----:B------:R-:W-:Y:S01]  /*10c70*/  SEL R27, R30, R41, P0 ;  /* 0x000000291e1b7207 */ /* 0x000fe20000000000 */
[----:B------:R-:W-:Y:S01]  /*10c80*/  STSM.16.M88.4 [R38], R12 ;  /* 0x0000000c26007844 */ /* 0x000fe20000000200 */
[----:B------:R-:W-:-:S02]  /*10c90*/  SEL R22, R22, R33, P0 ;  /* 0x0000002116167207 */ /* 0x000fc40000000000 */
[----:B-----5:R-:W-:Y:S01]  /*10ca0*/  SEL R21, R45, R32, P0 ;  /* 0x000000202d157207 */ /* 0x020fe20000000000 */
[----:B------:R-:W-:Y:S01]  /*10cb0*/  STSM.16.M88.4 [R36], R24 ;  /* 0x0000001824007844 */ /* 0x000fe20000000200 */
[----:B------:R-:W-:Y:S02]  /*10cc0*/  SEL R23, R32, R45, P0 ;  /* 0x0000002d20177207 */ /* 0x000fe40000000000 */
[----:B------:R-:W-:-:S03]  /*10cd0*/  LEA R6, P3, R0, UR6, 0x2 ;  /* 0x0000000600067c11 */ /* 0x000fc6000f8610ff */
[----:B------:R-:W-:Y:S01]  /*10ce0*/  STSM.16.M88.4 [R34], R20 ;  /* 0x0000001422007844 */ /* 0x000fe20000000200 */
[----:B------:R-:W-:Y:S01]  /*10cf0*/  LEA.HI.X R7, R0, UR7, R7, 0x2, P3 ;  /* 0x0000000700077c11 */ /* 0x000fe200098f1407 */
[----:B------:R1:W-:Y:S06]  /*10d00*/  MEMBAR.ALL.CTA ;  /* 0x0000000000007992 */ /* 0x0003ec0000008000 */
[----:B-1----:R-:W1:Y:S04]  /*10d10*/  FENCE.VIEW.ASYNC.S ;  /* 0x00000000000073c6 */ /* 0x002e680000000000 */
[----:B-1----:R-:W1:Y:S01]  /*10d20*/  SHFL.IDX PT, R0, R42, RZ, 0x1f ;  /* 0x00001fff2a007589 */ /* 0x002e6200000e0000 */
[----:B------:R-:W-:Y:S06]  /*10d30*/  BAR.ARV 0x1, 0x1a0 ;  /* 0x0046800000007b1d */ /* 0x000fec0000002000 */
[----:B-1----:R-:W-:Y:S01]  /*10d40*/  ISETP.NE.AND P0, PT, R0, 0xb, PT ;  /* 0x0000000b0000780c */ /* 0x002fe20003f05270 */
[----:B------:R1:W-:Y:S04]  /*10d50*/  @!P2 STG.E desc[UR50][R6.64], R5 ;  /* 0x000000050600a986 */ /* 0x0003e8000c101932 */
[----:B------:R1:W-:Y:S08]  /*10d60*/  @!P1 STG.E desc[UR50][R6.64+0x20], R4 ;  /* 0x0000200406009986 */ /* 0x0003f0000c101932 */
[----:B------:R-:W-:Y:S05]  /*10d70*/  @P0 BRA `(.L_x_702) ;  /* 0x0000000800280947 */ /* 0x000fea0003800000 */
[----:B------:R-:W-:Y:S01]  /*10d80*/  BAR.SYNC.DEFER_BLOCKING 0x1, 0x1a0 ;  /* 0x0046800000007b1d */ /* 0x000fe20000010000 */
[----:B------:R-:W-:-:S05]  /*10d90*/  ELECT P0, URZ, PT ;  /* 0x00000000003f782f */ /* 0x000fca0003800000 */
[----:B------:R-:W-:Y:S08]  /*10da0*/  BSSY B0, `(.L_x_703) ;  /* 0x000000d000007945 */ /* 0x000ff00003800000 */
[----:B------:R-:W-:Y:S05]  /*10db0*/  @!P0 BRA `(.L_x_704) ;  /* 0x00000000002c8947 */ /* 0x000fea0003800000 */
[----:B------:R-:W-:Y:S01]  /*10dc0*/  ULDC.64 UR6, c[0x0][0x198] ;  /* 0x0000660000067ab9 */ /* 0x000fe20000000a00 */
[----:B------:R-:W-:Y:S01]  /*10dd0*/  UMOV UR41, URZ ;  /* 0x0000003f00297c82 */ /* 0x000fe20008000000 */
[----:B------:R-:W-:Y:S01]  /*10de0*/  UIADD3 UR6, UP0, UR6, 0x9f0, URZ ;  /* 0x000009f006067890 */ /* 0x000fe2000ff1e03f */
[----:B------:R-:W-:Y:S01]  /*10df0*/  UMOV UR45, URZ ;  /* 0x0000003f002d7c82 */ /* 0x000fe20008000000 */
[----:B------:R-:W-:Y:S02]  /*10e00*/  UIADD3 UR5, UR40, 0x13220, URZ ;  /* 0x0001322028057890 */ /* 0x000fe4000fffe03f */
[----:B------:R-:W-:Y:S02]  /*10e10*/  UIADD3.X UR7, URZ, UR7, URZ, UP0, !UPT ;  /* 0x000000073f077290 */ /* 0x000fe400087fe43f */
[----:B------:R-:W-:-:S07]  /*10e20*/  UPRMT UR5, URZ, 0x654, UR5 ;  /* 0x000006543f057896 */ /* 0x000fce0008000005 */
[----:B------:R2:W-:Y:S01]  /*10e30*/  UTMASTG.5D [UR40], [UR6] ;  /* 0x00000028060073b5 */ /* 0x0005e20008020000 */
[----:B------:R0:W-:Y:S01]  /*10e40*/  UTMACMDFLUSH ;  /* 0x00000000000079b7 */ /* 0x0001e20000000000 */
[----:B------:R-:W-:-:S04]  /*10e50*/  DEPBAR.LE SB0, 0x0 ;  /* 0x000080000000791a */ /* 0x000fc80000000000 */
[----:B--2---:R-:W-:Y:S01]  /*10e60*/  SYNCS.ARRIVE.TRANS64.RED.A1T0 RZ, [UR5], RZ ;  /* 0x000000ffffff79a7 */ /* 0x004fe20008100405 */
.L_x_704:
[----:B------:R-:W-:Y:S05]  /*10e70*/  BSYNC B0 ;  /* 0x0000000000007941 */ /* 0x000fea0003800000 */
.L_x_703:
[----:B------:R-:W-:Y:S05]  /*10e80*/  BRA `(.L_x_702) ;  /* 0x0000000400e47947 */ /* 0x000fea0003800000 */
.L_x_701:
[----:B------:R-:W1:Y:S01]  /*10e90*/  LDC.64 R12, c[0x0][0xae0] ;  /* 0x0002b800ff0c7b82 */ /* 0x000e620000000a00 */
[----:B------:R-:W-:Y:S01]  /*10ea0*/  SHF.R.S32.HI R3, RZ, 0x1f, R22 ;  /* 0x0000001fff037819 */ /* 0x000fe20000011416 */
[----:B------:R-:W-:Y:S01]  /*10eb0*/  USHF.R.S32.HI UR5, URZ, 0x1f, UR43 ;  /* 0x0000001f3f057899 */ /* 0x000fe2000801142b */
[----:B------:R-:W-:Y:S01]  /*10ec0*/  ISETP.GT.AND P0, PT, R22, 0xbf, PT ;  /* 0x000000bf1600780c */ /* 0x000fe20003f04270 */
[----:B------:R-:W-:Y:S01]  /*10ed0*/  USHF.R.S32.HI UR6, URZ, 0x1f, UR44 ;  /* 0x0000001f3f067899 */ /* 0x000fe2000801142c */
[----:B------:R-:W-:Y:S01]  /*10ee0*/  LEA.HI R23, R3, R22, RZ, 0x3 ;  /* 0x0000001603177211 */ /* 0x000fe200078f18ff */
[----:B------:R-:W-:Y:S02]  /*10ef0*/  BSSY B0, `(.L_x_705) ;  /* 0x000001f000007945 */ /* 0x000fe40003800000 */
[----:B------:R-:W2:Y:S01]  /*10f00*/  LDC R11, c[0x0][0xdac] ;  /* 0x00036b00ff0b7b82 */ /* 0x000ea20000000800 */
[----:B------:R-:W-:-:S05]  /*10f10*/  LOP3.LUT R3, R23, 0x1ffffff8, RZ, 0xc0, !PT ;  /* 0x1ffffff817037812 */ /* 0x000fca00078ec0ff */
[----:B------:R-:W-:Y:S02]  /*10f20*/  IMAD.IADD R3, R22, 0x1, -R3 ;  /* 0x0000000116037824 */ /* 0x000fe400078e0a03 */
[----:B------:R-:W3:Y:S02]  /*10f30*/  LDC.64 R20, c[0x0][0xa88] ;  /* 0x0002a200ff147b82 */ /* 0x000ee40000000a00 */
[----:B------:R-:W-:-:S05]  /*10f40*/  IMAD.SHL.U32 R8, R3, 0x8, RZ ;  /* 0x0000000803087824 */ /* 0x000fca00078e00ff */
[----:B------:R-:W-:Y:S01]  /*10f50*/  SHF.R.S32.HI R9, RZ, 0x1f, R8 ;  /* 0x0000001fff097819 */ /* 0x000fe20000011408 */
[----:B------:R-:W4:Y:S01]  /*10f60*/  LDC.64 R14, c[0x0][0xae8] ;  /* 0x0002ba00ff0e7b82 */ /* 0x000f220000000a00 */
[----:B-1----:R-:W-:Y:S01]  /*10f70*/  IMAD R10, R12, UR5, RZ ;  /* 0x000000050c0a7c24 */ /* 0x002fe2000f8e02ff */
[----:B------:R-:W-:Y:S06]  /*10f80*/  @P0 BRA `(.L_x_706) ;  /* 0x0000000000540947 */ /* 0x000fec0003800000 */
[----:B------:R-:W-:Y:S01]  /*10f90*/  IMAD.U32 R4, RZ, RZ, UR42 ;  /* 0x0000002aff047e24 */ /* 0x000fe2000f8e00ff */
[----:B------:R-:W-:-:S04]  /*10fa0*/  ULDC UR7, c[0x0][0xa88] ;  /* 0x0002a20000077ab9 */ /* 0x000fc80000000800 */
[----:B------:R-:W-:-:S04]  /*10fb0*/  IADD3 R4, R4, -0x80, R48 ;  /* 0xffffff8004047810 */ /* 0x000fc80007ffe030 */
[----:B------:R-:W-:-:S13]  /*10fc0*/  ISETP.GE.AND P0, PT, R4, UR7, PT ;  /* 0x0000000704007c0c */ /* 0x000fda000bf06270 */
[----:B------:R-:W-:Y:S05]  /*10fd0*/  @P0 BRA `(.L_x_706) ;  /* 0x0000000000400947 */ /* 0x000fea0003800000 */
[----:B------:R-:W1:Y:S01]  /*10fe0*/  LDC.64 R6, c[0x0][0xb70] ;  /* 0x0002dc00ff067b82 */ /* 0x000e620000000a00 */
[----:B------:R-:W-:Y:S01]  /*10ff0*/  SHF.R.S32.HI R5, RZ, 0x1f, R4 ;  /* 0x0000001fff057819 */ /* 0x000fe20000011404 */
[----:B------:R-:W-:-:S06]  /*11000*/  ULDC.64 UR8, c[0x0][0xb40] ;  /* 0x0002d00000087ab9 */ /* 0x000fcc0000000a00 */
[----:B------:R-:W5:Y:S01]  /*11010*/  LDC.64 R18, c[0x0][0xb78] ;  /* 0x0002de00ff127b82 */ /* 0x000f620000000a00 */
[C---:B-1----:R-:W-:Y:S02]  /*11020*/  IMAD R0, R6.reuse, UR5, RZ ;  /* 0x0000000506007c24 */ /* 0x042fe4000f8e02ff */
[----:B------:R-:W-:-:S04]  /*11030*/  IMAD.WIDE.U32 R4, R6, UR43, R4 ;  /* 0x0000002b06047c25 */ /* 0x000fc8000f8e0004 */
[----:B------:R-:W-:Y:S02]  /*11040*/  IMAD R3, R7, UR43, R0 ;  /* 0x0000002b07037c24 */ /* 0x000fe4000f8e0200 */
[C---:B-----5:R-:W-:Y:S02]  /*11050*/  IMAD R0, R18.reuse, UR6, RZ ;  /* 0x0000000612007c24 */ /* 0x060fe4000f8e02ff */
[----:B------:R-:W-:Y:S02]  /*11060*/  IMAD.IADD R5, R5, 0x1, R3 ;  /* 0x0000000105057824 */ /* 0x000fe400078e0203 */
[----:B------:R-:W-:Y:S02]  /*11070*/  IMAD R3, R19, UR44, R0 ;  /* 0x0000002c13037c24 */ /* 0x000fe4000f8e0200 */
[----:B------:R-:W-:-:S04]  /*11080*/  IMAD.WIDE.U32 R4, R18, UR44, R4 ;  /* 0x0000002c12047c25 */ /* 0x000fc8000f8e0004 */
[----:B------:R-:W-:Y:S01]  /*11090*/  IMAD.IADD R3, R5, 0x1, R3 ;  /* 0x0000000105037824 */ /* 0x000fe200078e0203 */
[----:B------:R-:W-:-:S04]  /*110a0*/  LEA R6, P0, R4, UR8, 0x2 ;  /* 0x0000000804067c11 */ /* 0x000fc8000f8010ff */
[----:B------:R-:W-:Y:S01]  /*110b0*/  LEA.HI.X R7, R4, UR9, R3, 0x2, P0 ;  /* 0x0000000904077c11 */ /* 0x000fe200080f1403 */
[----:B------:R-:W-:-:S05]  /*110c0*/  IMAD.MOV.U32 R3, RZ, RZ, -0x800000 ;  /* 0xff800000ff037424 */ /* 0x000fca00078e00ff */
[----:B------:R1:W-:Y:S03]  /*110d0*/  STG.E desc[UR50][R6.64], R3 ;  /* 0x0000000306007986 */ /* 0x0003e6000c101932 */
.L_x_706:
[----:B------:R-:W-:Y:S05]  /*110e0*/  BSYNC B0 ;  /* 0x0000000000007941 */ /* 0x000fea0003800000 */
.L_x_705:
[----:B------:R-:W-:Y:S01]  /*110f0*/  ULOP3.LUT UR49, URZ, UR49, URZ, 0x33, !UPT ;  /* 0x000000313f317292 */ /* 0x000fe2000f8e333f */
[----:B-1----:R-:W-:Y:S01]  /*11100*/  IMAD R3, R13, UR43, R10 ;  /* 0x0000002b0d037c24 */ /* 0x002fe2000f8e020a */
[----:B------:R-:W-:Y:S01]  /*11110*/  SHF.R.S32.HI R4, RZ, 0x3, R23 ;  /* 0x00000003ff047819 */ /* 0x000fe20000011417 */
[----:B------:R-:W-:Y:S01]  /*11120*/  IMAD.WIDE.U32 R6, R12, UR43, R8 ;  /* 0x0000002b0c067c25 */ /* 0x000fe2000f8e0008 */
[----:B---3--:R-:W-:Y:S01]  /*11130*/  ISETP.GE.AND P0, PT, R8, R21, PT ;  /* 0x000000150800720c */ /* 0x008fe20003f06270 */
[----:B------:R-:W-:Y:S02]  /*11140*/  BSSY B0, `(.L_x_707) ;  /* 0x000001d000007945 */ /* 0x000fe40003800000 */
[----:B--2---:R-:W-:Y:S02]  /*11150*/  VIADD R11, R11, UR49 ;  /* 0x000000310b0b7c36 */ /* 0x004fe40008000000 */
[----:B------:R-:W-:Y:S02]  /*11160*/  IMAD.IADD R7, R7, 0x1, R3 ;  /* 0x0000000107077824 */ /* 0x000fe400078e0203 */
[----:B------:R-:W-:-:S02]  /*11170*/  IMAD R8, R11, -0xc0, R20 ;  /* 0xffffff400b087824 */ /* 0x000fc400078e0214 */
[C---:B------:R-:W-:Y:S02]  /*11180*/  VIADD R0, R4.reuse, 0x30 ;  /* 0x0000003004007836 */ /* 0x040fe40000000000 */
[C---:B------:R-:W-:Y:S02]  /*11190*/  VIADD R3, R4.reuse, 0x60 ;  /* 0x0000006004037836 */ /* 0x040fe40000000000 */
[----:B------:R-:W-:Y:S01]  /*111a0*/  VIADD R5, R4, 0x90 ;  /* 0x0000009004057836 */ /* 0x000fe20000000000 */
[-C--:B------:R-:W-:Y:S01]  /*111b0*/  ISETP.GE.OR P3, PT, R0, R8.reuse, P0 ;  /* 0x000000080000720c */ /* 0x080fe20000766670 */
[----:B----4-:R-:W-:Y:S01]  /*111c0*/  IMAD R0, R14, UR6, RZ ;  /* 0x000000060e007c24 */ /* 0x010fe2000f8e02ff */
[-C--:B------:R-:W-:Y:S02]  /*111d0*/  ISETP.GE.OR P1, PT, R3, R8.reuse, P0 ;  /* 0x000000080300720c */ /* 0x080fe40000726670 */
[-C--:B------:R-:W-:Y:S01]  /*111e0*/  ISETP.GE.OR P2, PT, R5, R8.reuse, P0 ;  /* 0x000000080500720c */ /* 0x080fe20000746670 */
[----:B------:R-:W-:Y:S01]  /*111f0*/  IMAD R3, R15, UR44, R0 ;  /* 0x0000002c0f037c24 */ /* 0x000fe2000f8e0200 */
[----:B------:R-:W-:Y:S01]  /*11200*/  ISETP.GE.OR P0, PT, R4, R8, P0 ;  /* 0x000000080400720c */ /* 0x000fe20000706670 */
[----:B------:R-:W-:Y:S01]  /*11210*/  IMAD.WIDE.U32 R8, R14, UR44, R6 ;  /* 0x0000002c0e087c25 */ /* 0x000fe2000f8e0006 */
[----:B------:R-:W-:-:S03]  /*11220*/  SHF.R.S32.HI R5, RZ, 0x1f, R4 ;  /* 0x0000001fff057819 */ /* 0x000fc60000011404 */
[----:B------:R-:W-:-:S04]  /*11230*/  IMAD.WIDE R6, R11, 0xc0, R4 ;  /* 0x000000c00b067825 */ /* 0x000fc800078e0204 */
[----:B------:R-:W-:-:S04]  /*11240*/  IMAD.IADD R11, R9, 0x1, R3 ;  /* 0x00000001090b7824 */ /* 0x000fc800078e0203 */
        /* <DEDUP_REMOVED lines=12> */
.L_x_708:
[----:B------:R-:W-:Y:S05]  /*11310*/  BSYNC B0 ;  /* 0x0000000000007941 */ /* 0x000fea0003800000 */
.L_x_707:
[----:B------:R-:W-:Y:S04]  /*11320*/  BSSY B0, `(.L_x_709) ;  /* 0x000000f000007945 */ /* 0x000fe80003800000 */
        /* <DEDUP_REMOVED lines=13> */
[----:B------:R2:W-:Y:S02]  /*11400*/  STG.E.128 desc[UR50][R12.64], RZ ;  /* 0x000000ff0c007986 */ /* 0x0005e4000c101d32 */
.L_x_710:
[----:B------:R-:W-:Y:S05]  /*11410*/  BSYNC B0 ;  /* 0x0000000000007941 */ /* 0x000fea0003800000 */
.L_x_709:
        /* <DEDUP_REMOVED lines=11> */
[----:B-12---:R-:W-:Y:S01]  /*114d0*/  LEA R12, P0, R4, UR6, 0x1 ;  /* 0x00000006040c7c11 */ /* 0x006fe2000f8008ff */
[----:B------:R-:W-:-:S05]  /*114e0*/  IMAD.IADD R3, R5, 0x1, R3 ;  /* 0x0000000105037824 */ /* 0x000fca00078e0203 */
[----:B------:R-:W-:-:S05]  /*114f0*/  LEA.HI.X R13, R4, UR7, R3, 0x1, P0 ;  /* 0x00000007040d7c11 */ /* 0x000fca00080f0c03 */
[----:B------:R3:W-:Y:S02]  /*11500*/  STG.E.128 desc[UR50][R12.64], RZ ;  /* 0x000000ff0c007986 */ /* 0x0007e4000c101d32 */
.L_x_712:
[----:B------:R-:W-:Y:S05]  /*11510*/  BSYNC B0 ;  /* 0x0000000000007941 */ /* 0x000fea0003800000 */
.L_x_711:
        /* <DEDUP_REMOVED lines=15> */
.L_x_713:
[----:B------:R-:W-:Y:S05]  /*11610*/  BSYNC B0 ;  /* 0x0000000000007941 */ /* 0x000fea0003800000 */
.L_x_702:
[----:B------:R-:W5:Y:S02]  /*11620*/  LDC R0, c[0x0][0xda8] ;  /* 0x00036a00ff007b82 */ /* 0x000f640000000800 */
[----:B-----5:R-:W-:-:S13]  /*11630*/  ISETP.LE.AND P0, PT, R0, UR4, PT ;  /* 0x0000000400007c0c */ /* 0x020fda000bf03270 */
[----:B------:R-:W-:Y:S05]  /*11640*/  @!P0 BRA `(.L_x_714) ;  /* 0xfffffef400c48947 */ /* 0x000fea000383ffff */
[----:B------:R-:W-:Y:S05]  /*11650*/  EXIT ;  /* 0x000000000000794d */ /* 0x000fea0003800000 */
.L_x_616:
[----:B------:R-:W-:-:S08]  /*11660*/  NOP ;  /* 0x0000000000007918 */ /* 0x000fd00000000000 */
[----:B------:R-:W1:-:S00]  /*11670*/  USETMAXREG.DEALLOC.CTAPOOL 0x20 ;  /* 0x00000020000079c8 */ /* 0x000e4000080e0500 */
[----:B-1----:R-:W-:-:S06]  /*11680*/  LOP3.LUT R28, R28, 0x3, RZ, 0xc0, !PT ;  /* 0x000000031c1c7812 */ /* 0x002fcc00078ec0ff */
[----:B------:R-:W1:Y:S01]  /*11690*/  S2UR UR4, SR_CTAID.X ;  /* 0x00000000000479c3 */ /* 0x000e620000002500 */
[----:B------:R-:W-:Y:S01]  /*116a0*/  LOP3.LUT R16, R16, 0xfffffffd, RZ, 0xc0, !PT ;  /* 0xfffffffd10107812 */ /* 0x000fe200078ec0ff */
[----:B------:R-:W-:Y:S01]  /*116b0*/  IMAD.MOV.U32 R17, RZ, RZ, RZ ;  /* 0x000000ffff117224 */ /* 0x000fe200078e00ff */
[----:B------:R-:W2:Y:S01]  /*116c0*/  SHFL.IDX PT, R2, R28, RZ, 0x1f ;  /* 0x00001fff1c027589 */ /* 0x000ea200000e0000 */
[----:B------:R-:W-:Y:S02]  /*116d0*/  IMAD.MOV.U32 R18, RZ, RZ, 0x1 ;  /* 0x00000001ff127424 */ /* 0x000fe400078e00ff */
[----:B------:R-:W-:Y:S02]  /*116e0*/  IMAD.MOV.U32 R25, RZ, RZ, RZ ;  /* 0x000000ffff197224 */ /* 0x000fe400078e00ff */
[----:B------:R-:W1:Y:S01]  /*116f0*/  LDC R0, c[0x0][0xda8] ;  /* 0x00036a00ff007b82 */ /* 0x000e620000000800 */
[----:B--2---:R-:W-:-:S13]  /*11700*/  ISETP.NE.AND P0, PT, R2, RZ, PT ;  /* 0x000000ff0200720c */ /* 0x004fda0003f05270 */
[----:B------:R-:W-:Y:S01]  /*11710*/  @P0 LOP3.LUT R16, R16, 0x2, RZ, 0xfc, !PT ;  /* 0x0000000210100812 */ /* 0x000fe200078efcff */
[----:B------:R-:W-:Y:S06]  /*11720*/  @P0 BAR.ARV 0x4, 0x200 ;  /* 0x0108000000000b1d */ /* 0x000fec0000002000 */
[----:B-1----:R-:W-:-:S13]  /*11730*/  ISETP.LE.AND P0, PT, R0, UR4, PT ;  /* 0x0000000400007c0c */ /* 0x002fda000bf03270 */
[----:B------:R-:W-:Y:S05]  /*11740*/  @P0 BRA `(.L_x_715) ;  /* 0x0000002800500947 */ /* 0x000fea0003800000 */
[----:B------:R-:W1:Y:S01]  /*11750*/  S2R R6, SR_TID.X ;  /* 0x0000000000067919 */ /* 0x000e620000002100 */
[----:B------:R-:W-:Y:S01]  /*11760*/  IMAD.SHL.U32 R5, R27, 0x10, RZ ;  /* 0x000000101b057824 */ /* 0x000fe200078e00ff */
[----:B------:R-:W-:Y:S01]  /*11770*/  ULOP3.LUT UR41, UR46, 0x1, URZ, 0xfc, !UPT ;  /* 0x000000012e297892 */ /* 0x000fe2000f8efc3f */
[----:B------:R-:W-:Y:S01]  /*11780*/  IMAD.U32 R24, RZ, RZ, UR4 ;  /* 0x00000004ff187e24 */ /* 0x000fe2000f8e00ff */
[----:B------:R-:W-:Y:S01]  /*11790*/  ULOP3.LUT UR45, UR46, 0x2, URZ, 0xfc, !UPT ;  /* 0x000000022e2d7892 */ /* 0x000fe2000f8efc3f */
[----:B------:R-:W-:Y:S01]  /*117a0*/  IMAD.MOV.U32 R18, RZ, RZ, 0x1 ;  /* 0x00000001ff127424 */ /* 0x000fe200078e00ff */
[----:B------:R-:W-:Y:S01]  /*117b0*/  LOP3.LUT R5, R5, 0x600, RZ, 0xc0, !PT ;  /* 0x0000060005057812 */ /* 0x000fe200078ec0ff */
[----:B------:R-:W-:Y:S01]  /*117c0*/  IMAD.MOV.U32 R25, RZ, RZ, RZ ;  /* 0x000000ffff197224 */ /* 0x000fe200078e00ff */
[----:B------:R-:W-:Y:S01]  /*117d0*/  ULDC UR44, c[0x0][0xc] ;  /* 0x00000300002c7ab9 */ /* 0x000fe20000000800 */
[----:B------:R-:W-:Y:S01]  /*117e0*/  IMAD.MOV.U32 R17, RZ, RZ, RZ ;  /* 0x000000ffff117224 */ /* 0x000fe200078e00ff */
[----:B------:R-:W-:Y:S01]  /*117f0*/  ULDC.64 UR48, c[0x0][0x198] ;  /* 0x0000660000307ab9 */ /* 0x000fe20000000a00 */
[C---:B-1----:R-:W-:Y:S01]  /*11800*/  IMAD.SHL.U32 R23, R6.reuse, 0x40, RZ ;  /* 0x0000004006177824 */ /* 0x042fe200078e00ff */
[----:B------:R-:W-:Y:S01]  /*11810*/  SHF.R.U32.HI R3, RZ, 0x1, R6 ;  /* 0x00000001ff037819 */ /* 0x000fe20000011606 */
[C---:B------:R-:W-:Y:S01]  /*11820*/  IMAD.SHL.U32 R2, R6.reuse, 0x20, RZ ;  /* 0x0000002006027824 */ /* 0x040fe200078e00ff */
[C---:B------:R-:W-:Y:S01]  /*11830*/  LOP3.LUT R26, R6.reuse, 0x1f, RZ, 0xc0, !PT ;  /* 0x0000001f061a7812 */ /* 0x040fe200078ec0ff */
[----:B------:R-:W-:Y:S01]  /*11840*/  IMAD.SHL.U32 R7, R6, 0x4, RZ ;  /* 0x0000000406077824 */ /* 0x000fe200078e00ff */
[----:B------:R-:W-:-:S02]  /*11850*/  LOP3.LUT R0, R23, 0x180, RZ, 0xc0, !PT ;  /* 0x0000018017007812 */ /* 0x000fc400078ec0ff */
[----:B------:R-:W-:Y:S02]  /*11860*/  LOP3.LUT R4, R2, 0x80, RZ, 0xc0, !PT ;  /* 0x0000008002047812 */ /* 0x000fe400078ec0ff */
[----:B------:R-:W-:Y:S01]  /*11870*/  LOP3.LUT R0, R0, 0x30, R3, 0xf8, !PT ;  /* 0x0000003000007812 */ /* 0x000fe200078ef803 */
[----:B------:R-:W-:Y:S01]  /*11880*/  IMAD.SHL.U32 R3, R6, 0x8, RZ ;  /* 0x0000000806037824 */ /* 0x000fe200078e00ff */
[----:B------:R-:W-:Y:S02]  /*11890*/  LOP3.LUT R4, R4, 0x10, R6, 0xf8, !PT ;  /* 0x0000001004047812 */ /* 0x000fe400078ef806 */
[--C-:B------:R-:W-:Y:S02]  /*118a0*/  LOP3.LUT R5, R5, 0x60, R2.reuse, 0xf8, !PT ;  /* 0x0000006005057812 */ /* 0x100fe400078ef802 */
[----:B------:R-:W-:Y:S02]  /*118b0*/  LOP3.LUT R4, R4, 0x10, R7, 0x78, !PT ;  /* 0x0000001004047812 */ /* 0x000fe400078e7807 */
[----:B------:R-:W-:-:S02]  /*118c0*/  LOP3.LUT R5, R5, 0x100, R2, 0xf8, !PT ;  /* 0x0000010005057812 */ /* 0x000fc400078ef802 */
[----:B------:R-:W-:Y:S02]  /*118d0*/  LOP3.LUT R0, R0, 0x30, R3, 0x78, !PT ;  /* 0x0000003000007812 */ /* 0x000fe400078e7803 */
[----:B------:R-:W-:Y:S02]  /*118e0*/  LOP3.LUT R22, R5, R4, RZ, 0xfc, !PT ;  /* 0x0000000405167212 */ /* 0x000fe400078efcff */
[----:B------:R-:W-:-:S07]  /*118f0*/  LOP3.LUT R23, R0, 0x640, R23, 0xf8, !PT ;  /* 0x0000064000177812 */ /* 0x000fce00078ef817 */
.L_x_773:
[----:B------:R-:W-:Y:S01]  /*11900*/  ULDC UR8, c[0x0][0xdd0] ;  /* 0x0003740000087ab9 */ /* 0x000fe20000000800 */
[----:B-1-3--:R-:W1:Y:S01]  /*11910*/  LDC R0, c[0x0][0xde8] ;  /* 0x00037a00ff007b82 */ /* 0x00ae620000000800 */
[C---:B------:R-:W-:Y:S01]  /*11920*/  R2UR UR7, R24.reuse ;  /* 0x00000000180772ca */ /* 0x040fe200000e0000 */
[----:B------:R-:W-:Y:S01]  /*11930*/  UISETP.NE.AND UP0, UPT, UR8, 0x1, UPT ;  /* 0x000000010800788c */ /* 0x000fe2000bf05270 */
[----:B------:R-:W-:-:S10]  /*11940*/  R2UR UR6, R24 ;  /* 0x00000000180672ca */ /* 0x000fd400000e0000 */
[----:B------:R-:W-:Y:S01]  /*11950*/  @UP0 ULDC UR4, c[0x0][0xdd4] ;  /* 0x0003750000040ab9 */ /* 0x000fe20000000800 */
[----:B------:R-:W-:Y:S01]  /*11960*/  @UP0 ULDC UR9, c[0x0][0xdd8] ;  /* 0x0003760000090ab9 */ /* 0x000fe20000000800 */
[----:B------:R-:W-:-:S04]  /*11970*/  UIMAD.WIDE.U32 UR4, UR7, UR4, URZ ;  /* 0x00000004070472a5 */ /* 0x000fc8000f8e003f */
[----:B------:R-:W-:-:S04]  /*11980*/  @UP0 USHF.R.U32.HI UR7, URZ, UR9, UR5 ;  /* 0x000000093f070299 */ /* 0x000fc80008011605 */
[----:B------:R-:W-:Y:S02]  /*11990*/  UIADD3 UR4, -UR7, URZ, URZ ;  /* 0x0000003f07047290 */ /* 0x000fe4000fffe13f */
[----:B-1----:R-:W-:Y:S02]  /*119a0*/  ISETP.LE.AND P0, PT, R0, UR7, PT ;  /* 0x0000000700007c0c */ /* 0x002fe4000bf03270 */
[----:B------:R-:W-:-:S11]  /*119b0*/  UIMAD UR8, UR8, UR4, UR6 ;  /* 0x00000004080872a4 */ /* 0x000fd6000f8e0206 */
[----:B------:R-:W-:Y:S05]  /*119c0*/  @!P0 BRA `(.L_x_716) ;  /* 0x0000000000208947 */ /* 0x000fea0003800000 */
        /* <DEDUP_REMOVED lines=8> */
.L_x_716:
[----:B------:R-:W-:Y:S01]  /*11a50*/  ULDC UR9, c[0x0][0xdc4] ;  /* 0x0003710000097ab9 */ /* 0x000fe20000000800 */
[----:B------:R-:W-:Y:S01]  /*11a60*/  UMOV UR6, UR8 ;  /* 0x0000000800067c82 */ /* 0x000fe20008000000 */
[----:B------:R-:W-:-:S11]  /*11a70*/  UISETP.NE.AND UP0, UPT, UR9, 0x1, UPT ;  /* 0x000000010900788c */ /* 0x000fd6000bf05270 */
[----:B------:R-:W-:Y:S02]  /*11a80*/  @UP0 ULDC.64 UR10, c[0x0][0xdc8] ;  /* 0x00037200000a0ab9 */ /* 0x000fe40000000a00 */
[----:B------:R-:W-:-:S04]  /*11a90*/  UIMAD.WIDE.U32 UR4, UR8, UR10, URZ ;  /* 0x0000000a080472a5 */ /* 0x000fc8000f8e003f */
[----:B------:R-:W-:-:S04]  /*11aa0*/  @UP0 USHF.R.U32.HI UR6, URZ, UR11, UR5 ;  /* 0x0000000b3f060299 */ /* 0x000fc80008011605 */
[----:B------:R-:W-:-:S12]  /*11ab0*/  UIMAD UR4, UR6, UR9, URZ ;  /* 0x00000009060472a4 */ /* 0x000fd8000f8e023f */
.L_x_717:
[----:B------:R-:W-:Y:S01]  /*11ac0*/  ULDC.64 UR10, c[0x0][0x3f8] ;  /* 0x0000fe00000a7ab9 */ /* 0x000fe20000000a00 */
[----:B------:R-:W-:Y:S02]  /*11ad0*/  UIADD3 UR8, UR8, -UR4, URZ ;  /* 0x8000000408087290 */ /* 0x000fe4000fffe03f */
[----:B------:R-:W-:Y:S02]  /*11ae0*/  UISETP.NE.U32.AND UP0, UPT, UR10, URZ, UPT ;  /* 0x0000003f0a00728c */ /* 0x000fe4000bf05070 */
[----:B------:R-:W-:Y:S02]  /*11af0*/  ULOP3.LUT UR9, URZ, UR6, URZ, 0x33, !UPT ;  /* 0x000000063f097292 */ /* 0x000fe4000f8e333f */
[----:B------:R-:W-:Y:S01]  /*11b00*/  UISETP.NE.AND.EX UP0, UPT, UR11, URZ, UPT, UP0 ;  /* 0x0000003f0b00728c */ /* 0x000fe2000bf05300 */
[----:B------:R-:W-:Y:S02]  /*11b10*/  ULDC.64 UR4, c[0x0][0x9e0] ;  /* 0x0002780000047ab9 */ /* 0x000fe40000000a00 */
[----:B------:R-:W-:Y:S01]  /*11b20*/  ULDC UR11, c[0x0][0xdb8] ;  /* 0x00036e00000b7ab9 */ /* 0x000fe20000000800 */
[----:B------:R-:W-:Y:S01]  /*11b30*/  ULDC UR10, c[0x0][0xdc4] ;  /* 0x00037100000a7ab9 */ /* 0x000fe20000000800 */
[----:B------:R-:W-:Y:S01]  /*11b40*/  UISETP.NE.AND UP1, UPT, UR11, 0x1, UPT ;  /* 0x000000010b00788c */ /* 0x000fe2000bf25270 */
[----:B------:R-:W-:Y:S01]  /*11b50*/  ULDC UR37, c[0x0][0xdac] ;  /* 0x00036b0000257ab9 */ /* 0x000fe20000000800 */
[----:B------:R-:W-:-:S02]  /*11b60*/  UISETP.GE.AND UP2, UPT, UR5, 0x1, UPT ;  /* 0x000000010500788c */ /* 0x000fc4000bf46270 */
[----:B------:R-:W-:Y:S02]  /*11b70*/  UIMAD UR10, UR7, UR10, UR8 ;  /* 0x0000000a070a72a4 */ /* 0x000fe4000f8e0208 */
[----:B------:R-:W-:Y:S02]  /*11b80*/  UIADD3 UR37, UR9, UR37, URZ ;  /* 0x0000002509257290 */ /* 0x000fe4000fffe03f */
[----:B------:R-:W-:Y:S01]  /*11b90*/  PLOP3.LUT P1, PT, PT, PT, UP2, 0x80, 0x0 ;  /* 0x000000000000781c */ /* 0x000fe20003f2f028 */
[----:B------:R-:W-:Y:S02]  /*11ba0*/  ULDC UR12, c[0x0][0x404] ;  /* 0x00010100000c7ab9 */ /* 0x000fe40000000800 */
[----:B------:R-:W-:Y:S01]  /*11bb0*/  @UP1 ULDC UR8, c[0x0][0xdbc] ;  /* 0x00036f0000081ab9 */ /* 0x000fe20000000800 */
[----:B------:R-:W-:Y:S02]  /*11bc0*/  UIMAD UR37, UR37, 0xc0, URZ ;  /* 0x000000c0252578a4 */ /* 0x000fe4000f8e023f */
[----:B------:R-:W-:Y:S01]  /*11bd0*/  UIMAD.WIDE.U32 UR8, UR10, UR8, URZ ;  /* 0x000000080a0872a5 */ /* 0x000fe2000f8e003f */
[----:B------:R-:W-:Y:S01]  /*11be0*/  ULDC UR13, c[0x0][0x288] ;  /* 0x0000a200000d7ab9 */ /* 0x000fe20000000800 */
[----:B------:R-:W-:Y:S01]  /*11bf0*/  @UP1 ULDC UR14, c[0x0][0xdc0] ;  /* 0x00037000000e1ab9 */ /* 0x000fe20000000800 */
[----:B------:R-:W-:Y:S01]  /*11c00*/  UMOV UR39, UR10 ;  /* 0x0000000a00277c82 */ /* 0x000fe20008000000 */
[----:B------:R-:W-:-:S02]  /*11c10*/  USEL UR12, UR12, 0x1, UP0 ;  /* 0x000000010c0c7887 */ /* 0x000fc40008000000 */
[----:B------:R-:W-:Y:S02]  /*11c20*/  UIADD3 UR7, UR37, 0xc0, -UR13 ;  /* 0x000000c025077890 */ /* 0x000fe4000fffe80d */
[----:B------:R-:W-:Y:S01]  /*11c30*/  @UP1 USHF.R.U32.HI UR39, URZ, UR14, UR9 ;  /* 0x0000000e3f271299 */ /* 0x000fe20008011609 */
[----:B------:R-:W-:Y:S02]  /*11c40*/  ULDC UR6, c[0x0][0x2e0] ;  /* 0x0000b80000067ab9 */ /* 0x000fe40000000800 */
[----:B------:R-:W-:Y:S02]  /*11c50*/  UIMAD UR8, UR12, UR6, UR7 ;  /* 0x000000060c0872a4 */ /* 0x000fe4000f8e0207 */
[----:B------:R-:W-:Y:S02]  /*11c60*/  UIADD3 UR38, -UR39, URZ, URZ ;  /* 0x0000003f27267290 */ /* 0x000fe4000fffe13f */
[----:B------:R-:W-:Y:S02]  /*11c70*/  UIADD3 UR4, UR8, UR4, URZ ;  /* 0x0000000408047290 */ /* 0x000fe4000fffe03f */
[----:B------:R-:W-:Y:S01]  /*11c80*/  UIMAD UR38, UR11, UR38, UR10 ;  /* 0x000000260b2672a4 */ /* 0x000fe2000f8e020a */
[----:B------:R-:W-:Y:S11]  /*11c90*/  @!P1 BRA `(.L_x_718) ;  /* 0x0000000000449947 */ /* 0x000ff60003800000 */
[----:B------:R-:W-:Y:S01]  /*11ca0*/  ISETP.LT.AND P0, PT, RZ, UR8, PT ;  /* 0x00000008ff007c0c */ /* 0x000fe2000bf01270 */
[----:B------:R-:W-:-:S12]  /*11cb0*/  UIADD3 UR7, UR8, -0x1, URZ ;  /* 0xffffffff08077890 */ /* 0x000fd8000fffe03f */
[----:B------:R-:W-:Y:S05]  /*11cc0*/  @P0 BRA `(.L_x_719) ;  /* 0x00000000001c0947 */ /* 0x000fea0003800000 */
[----:B------:R-:W-:Y:S02]  /*11cd0*/  UISETP.NE.AND UP0, UPT, UR5, 0x1, UPT ;  /* 0x000000010500788c */ /* 0x000fe4000bf05270 */
[----:B------:R-:W-:-:S09]  /*11ce0*/  UIADD3 UR7, -UR8, URZ, URZ ;  /* 0x0000003f08077290 */ /* 0x000fd2000fffe13f */
[----:B------:R-:W-:Y:S02]  /*11cf0*/  @UP0 ULDC.64 UR10, c[0x0][0x9e8] ;  /* 0x00027a00000a0ab9 */ /* 0x000fe40000000a00 */
[----:B------:R-:W-:-:S04]  /*11d00*/  UIMAD.WIDE.U32 UR8, UR7, UR10, URZ ;  /* 0x0000000a070872a5 */ /* 0x000fc8000f8e003f */
[----:B------:R-:W-:-:S04]  /*11d10*/  @UP0 USHF.R.U32.HI UR7, URZ, UR11, UR9 ;  /* 0x0000000b3f070299 */ /* 0x000fc80008011609 */
[----:B------:R-:W-:Y:S01]  /*11d20*/  ULOP3.LUT UR7, URZ, UR7, URZ, 0x33, !UPT ;  /* 0x000000073f077292 */ /* 0x000fe2000f8e333f */
[----:B------:R-:W-:Y:S11]  /*11d30*/  BRA `(.L_x_720) ;  /* 0x0000000000107947 */ /* 0x000ff60003800000 */
.L_x_719:
[----:B------:R-:W-:-:S11]  /*11d40*/  UISETP.NE.AND UP0, UPT, UR5, 0x1, UPT ;  /* 0x000000010500788c */ /* 0x000fd6000bf05270 */
[----:B------:R-:W-:Y:S02]  /*11d50*/  @UP0 ULDC.64 UR10, c[0x0][0x9e8] ;  /* 0x00027a00000a0ab9 */ /* 0x000fe40000000a00 */
[----:B------:R-:W-:-:S04]  /*11d60*/  UIMAD.WIDE.U32 UR8, UR7, UR10, URZ ;  /* 0x0000000a070872a5 */ /* 0x000fc8000f8e003f */
[----:B------:R-:W-:-:S12]  /*11d70*/  @UP0 USHF.R.U32.HI UR7, URZ, UR11, UR9 ;  /* 0x0000000b3f070299 */ /* 0x000fd80008011609 */
.L_x_720:
[----:B------:R-:W-:-:S04]  /*11d80*/  UIMAD UR7, UR7, UR5, UR5 ;  /* 0x00000005070772a4 */ /* 0x000fc8000f8e0205 */
[----:B------:R-:W-:-:S04]  /*11d90*/  UISETP.LT.AND UP0, UPT, UR4, UR7, UPT ;  /* 0x000000070400728c */ /* 0x000fc8000bf01270 */
[----:B------:R-:W-:-:S12]  /*11da0*/  USEL UR4, UR4, UR7, UP0 ;  /* 0x0000000704047287 */ /* 0x000fd80008000000 */
.L_x_718:
[----:B------:R-:W-:Y:S02]  /*11db0*/  UIMAD UR8, UR12, UR6, 0x9f ;  /* 0x0000009f0c0874a4 */ /* 0x000fe4000f8e0206 */
[----:B------:R-:W-:Y:S02]  /*11dc0*/  UIADD3 UR10, UR4, 0x9f, URZ ;  /* 0x0000009f040a7890 */ /* 0x000fe4000fffe03f */
[----:B------:R-:W-:Y:S02]  /*11dd0*/  UIMAD.WIDE UR8, UR8, 0x66666667, URZ ;  /* 0x66666667080878a5 */ /* 0x000fe4000f8e023f */
[----:B------:R-:W-:Y:S02]  /*11de0*/  UIMAD.WIDE UR10, UR10, 0x66666667, URZ ;  /* 0x666666670a0a78a5 */ /* 0x000fe4000f8e023f */
[----:B------:R-:W-:Y:S02]  /*11df0*/  USHF.R.U32.HI UR8, URZ, 0x1f, UR9 ;  /* 0x0000001f3f087899 */ /* 0x000fe40008011609 */
[----:B------:R-:W-:-:S02]  /*11e00*/  USHF.R.U32.HI UR4, URZ, 0x1f, UR11 ;  /* 0x0000001f3f047899 */ /* 0x000fc4000801160b */
[----:B------:R-:W-:Y:S02]  /*11e10*/  UIADD3 UR7, UR37, -UR13, URZ ;  /* 0x8000000d25077290 */ /* 0x000fe4000fffe03f */
[----:B------:R-:W-:Y:S02]  /*11e20*/  ULEA.HI.SX32 UR9, UR9, UR8, 0x1a ;  /* 0x0000000809097291 */ /* 0x000fe4000f8fd23f */
[----:B------:R-:W-:Y:S02]  /*11e30*/  ULEA.HI.SX32 UR4, UR11, UR4, 0x1a ;  /* 0x000000040b047291 */ /* 0x000fe4000f8fd23f */
[----:B------:R-:W-:Y:S02]  /*11e40*/  UIMAD UR7, UR12, UR6, UR7 ;  /* 0x000000060c0772a4 */ /* 0x000fe4000f8e0207 */
[----:B------:R-:W-:Y:S01]  /*11e50*/  UISETP.LT.AND UP0, UPT, UR9, UR4, UPT ;  /* 0x000000040900728c */ /* 0x000fe2000bf01270 */
[----:B------:R-:W-:Y:S02]  /*11e60*/  ULDC UR8, c[0x0][0x9dc] ;  /* 0x0002770000087ab9 */ /* 0x000fe40000000800 */
[----:B------:R-:W-:-:S02]  /*11e70*/  UIADD3 UR8, UR7, -UR8, URZ ;  /* 0x8000000807087290 */ /* 0x000fc4000fffe03f */
[----:B------:R-:W-:Y:S01]  /*11e80*/  USEL UR43, UR9, UR4, UP0 ;  /* 0x00000004092b7287 */ /* 0x000fe20008000000 */
[----:B------:R-:W-:Y:S11]  /*11e90*/  @!P1 BRA `(.L_x_721) ;  /* 0x0000000000489947 */ /* 0x000ff60003800000 */
[----:B------:R-:W-:Y:S02]  /*11ea0*/  UMOV UR4, UR7 ;  /* 0x0000000700047c82 */ /* 0x000fe40008000000 */
[----:B------:R-:W-:-:S06]  /*11eb0*/  UISETP.GT.AND UP0, UPT, UR4, -0x1, UPT ;  /* 0xffffffff0400788c */ /* 0x000fcc000bf04270 */
[----:B------:R-:W-:-:S13]  /*11ec0*/  PLOP3.LUT P0, PT, PT, PT, UP0, 0x80, 0x0 ;  /* 0x000000000000781c */ /* 0x000fda0003f0f008 */
[----:B------:R-:W-:Y:S05]  /*11ed0*/  @P0 BRA `(.L_x_722) ;  /* 0x00000000001c0947 */ /* 0x000fea0003800000 */
[----:B------:R-:W-:Y:S02]  /*11ee0*/  UISETP.NE.AND UP0, UPT, UR5, 0x1, UPT ;  /* 0x000000010500788c */ /* 0x000fe4000bf05270 */
[----:B------:R-:W-:-:S09]  /*11ef0*/  ULOP3.LUT UR4, URZ, UR4, URZ, 0x33, !UPT ;  /* 0x000000043f047292 */ /* 0x000fd2000f8e333f */
[----:B------:R-:W-:Y:S02]  /*11f00*/  @UP0 ULDC.64 UR10, c[0x0][0x9e8] ;  /* 0x00027a00000a0ab9 */ /* 0x000fe40000000a00 */
[----:B------:R-:W-:-:S04]  /*11f10*/  UIMAD.WIDE.U32 UR6, UR4, UR10, URZ ;  /* 0x0000000a040672a5 */ /* 0x000fc8000f8e003f */
[----:B------:R-:W-:-:S04]  /*11f20*/  @UP0 USHF.R.U32.HI UR4, URZ, UR11, UR7 ;  /* 0x0000000b3f040299 */ /* 0x000fc80008011607 */
[----:B------:R-:W-:Y:S01]  /*11f30*/  ULOP3.LUT UR4, URZ, UR4, URZ, 0x33, !UPT ;  /* 0x000000043f047292 */ /* 0x000fe2000f8e333f */
[----:B------:R-:W-:Y:S11]  /*11f40*/  BRA `(.L_x_723) ;  /* 0x0000000000107947 */ /* 0x000ff60003800000 */
.L_x_722:
[----:B------:R-:W-:-:S11]  /*11f50*/  UISETP.NE.AND UP0, UPT, UR5, 0x1, UPT ;  /* 0x000000010500788c */ /* 0x000fd6000bf05270 */
[----:B------:R-:W-:Y:S02]  /*11f60*/  @UP0 ULDC.64 UR10, c[0x0][0x9e8] ;  /* 0x00027a00000a0ab9 */ /* 0x000fe40000000a00 */
[----:B------:R-:W-:-:S04]  /*11f70*/  UIMAD.WIDE.U32 UR6, UR4, UR10, URZ ;  /* 0x0000000a040672a5 */ /* 0x000fc8000f8e003f */
[----:B------:R-:W-:-:S12]  /*11f80*/  @UP0 USHF.R.U32.HI UR4, URZ, UR11, UR7 ;  /* 0x0000000b3f040299 */ /* 0x000fd80008011607 */
.L_x_723:
[----:B------:R-:W-:-:S04]  /*11f90*/  UIMAD UR4, UR4, UR5, URZ ;  /* 0x00000005040472a4 */ /* 0x000fc8000f8e023f */
[----:B------:R-:W-:-:S04]  /*11fa0*/  UISETP.LT.AND UP0, UPT, UR8, UR4, UPT ;  /* 0x000000040800728c */ /* 0x000fc8000bf01270 */
[----:B------:R-:W-:-:S12]  /*11fb0*/  USEL UR8, UR8, UR4, !UP0 ;  /* 0x0000000408087287 */ /* 0x000fd8000c000000 */
.L_x_721:
[----:B------:R-:W-:Y:S01]  /*11fc0*/  UIMAD.WIDE UR4, UR8, 0x66666667, URZ ;  /* 0x66666667080478a5 */ /* 0x000fe2000f8e023f */
[----:B------:R-:W-:Y:S03]  /*11fd0*/  BSSY B6, `(.L_x_724) ;  /* 0x00001f6000067945 */ /* 0x000fe60003800000 */
[----:B------:R-:W-:-:S04]  /*11fe0*/  USHF.R.U32.HI UR4, URZ, 0x1f, UR5 ;  /* 0x0000001f3f047899 */ /* 0x000fc80008011605 */
[----:B------:R-:W-:-:S04]  /*11ff0*/  ULEA.HI.SX32 UR4, UR5, UR4, 0x1a ;  /* 0x0000000405047291 */ /* 0x000fc8000f8fd23f */
[----:B------:R-:W-:-:S04]  /*12000*/  UISETP.LT.AND UP0, UPT, URZ, UR4, UPT ;  /* 0x000000043f00728c */ /* 0x000fc8000bf01270 */
[----:B------:R-:W-:-:S04]  /*12010*/  USEL UR42, URZ, UR4, !UP0 ;  /* 0x000000043f2a7287 */ /* 0x000fc8000c000000 */
[----:B------:R-:W-:-:S06]  /*12020*/  UISETP.GT.AND UP0, UPT, UR43, UR42, UPT ;  /* 0x0000002a2b00728c */ /* 0x000fcc000bf04270 */
[----:B------:R-:W-:-:S13]  /*12030*/  PLOP3.LUT P0, PT, PT, PT, UP0, 0x80, 0x0 ;  /* 0x000000000000781c */ /* 0x000fda0003f0f008 */
[----:B------:R-:W-:Y:S05]  /*12040*/  @P0 BRA `(.L_x_725) ;  /* 0x00000000003c0947 */ /* 0x000fea0003800000 */
[----:B------:R-:W-:-:S13]  /*12050*/  ISETP.NE.AND P0, PT, R27, RZ, PT ;  /* 0x000000ff1b00720c */ /* 0x000fda0003f05270 */
[----:B------:R-:W-:Y:S05]  /*12060*/  @P0 BRA `(.L_x_726) ;  /* 0x0000001c00b00947 */ /* 0x000fea0003800000 */
[----:B------:R-:W1:Y:S01]  /*12070*/  S2R R7, SR_LANEID ;  /* 0x0000000000077919 */ /* 0x000e620000000000 */
[----:B------:R-:W-:Y:S01]  /*12080*/  VOTEU.ANY UR4, UPT, PT ;  /* 0x0000000000047886 */ /* 0x000fe200038e0100 */
[----:B------:R-:W2:Y:S01]  /*12090*/  LDC.64 R2, c[0x0][0xdf0] ;  /* 0x00037c00ff027b82 */ /* 0x000ea20000000a00 */
[----:B------:R-:W1:Y:S08]  /*120a0*/  FLO.U32 R0, UR4 ;  /* 0x0000000400007d00 */ /* 0x000e7000080e0000 */
[----:B------:R-:W2:Y:S01]  /*120b0*/  POPC R5, UR4 ;  /* 0x0000000400057d09 */ /* 0x000ea20008000000 */
[----:B-1----:R-:W-:-:S13]  /*120c0*/  ISETP.EQ.U32.AND P0, PT, R0, R7, PT ;  /* 0x000000070000720c */ /* 0x002fda0003f02070 */
[----:B--2---:R-:W2:Y:S01]  /*120d0*/  @P0 ATOMG.E.ADD.STRONG.GPU PT, R3, desc[UR50][R2.64], R5 ;  /* 0x00000005020309a8 */ /* 0x004ea200081ee1f2 */
[----:B------:R-:W1:Y:S02]  /*120e0*/  S2R R4, SR_LTMASK ;  /* 0x0000000000047919 */ /* 0x000e640000003900 */
[----:B-1----:R-:W-:-:S04]  /*120f0*/  LOP3.LUT R4, R4, UR4, RZ, 0xc0, !PT ;  /* 0x0000000404047c12 */ /* 0x002fc8000f8ec0ff */
[----:B------:R-:W1:Y:S01]  /*12100*/  POPC R7, R4 ;  /* 0x0000000400077309 */ /* 0x000e620000000000 */
[----:B--2---:R-:W1:Y:S02]  /*12110*/  SHFL.IDX PT, R0, R3, R0, 0x1f ;  /* 0x00001f0003007589 */ /* 0x004e6400000e0000 */
[----:B-1----:R-:W-:Y:S01]  /*12120*/  IADD3 R24, R0, UR44, R7 ;  /* 0x0000002c00187c10 */ /* 0x002fe2000fffe007 */
[----:B------:R-:W-:Y:S06]  /*12130*/  BRA `(.L_x_726) ;  /* 0x0000001c007c7947 */ /* 0x000fec0003800000 */
.L_x_725:
[----:B------:R-:W1:Y:S01]  /*12140*/  S2UR UR4, SR_CgaCtaId ;  /* 0x00000000000479c3 */ /* 0x000e620000008800 */
[----:B------:R-:W-:Y:S02]  /*12150*/  UMOV UR40, 0x400 ;  /* 0x0000040000287882 */ /* 0x000fe40000000000 */
[----:B-1----:R-:W-:-:S04]  /*12160*/  ULEA UR40, UR4, UR40, 0x18 ;  /* 0x0000002804287291 */ /* 0x002fc8000f8ec03f */
        /* <DEDUP_REMOVED lines=20> */
.L_x_727:
[----:B------:R-:W-:Y:S01]  /*122b0*/  UIADD3 UR4, UR40, 0x6000, URZ ;  /* 0x0000600028047890 */ /* 0x000fe2000fffe03f */
[----:B------:R-:W-:-:S05]  /*122c0*/  LOP3.LUT R16, R16, 0xfffffffe, RZ, 0xc0, !PT ;  /* 0xfffffffe10107812 */ /* 0x000fca00078ec0ff */
[----:B------:R-:W-:-:S05]  /*122d0*/  IMAD.U32 R19, RZ, RZ, UR4 ;  /* 0x00000004ff137e24 */ /* 0x000fca000f8e00ff */
[----:B------:R-:W-:-:S13]  /*122e0*/  LOP3.LUT P0, RZ, R19, 0x1bf, RZ, 0xc0, !PT ;  /* 0x000001bf13ff7812 */ /* 0x000fda000780c0ff */
[----:B------:R-:W-:Y:S01]  /*122f0*/  @P0 LOP3.LUT R16, R16, 0x1, RZ, 0xfc, !PT ;  /* 0x0000000110100812 */ /* 0x000fe200078efcff */
[----:B------:R-:W-:Y:S06]  /*12300*/  @!P0 BRA `(.L_x_728) ;  /* 0x0000000000408947 */ /* 0x000fec0003800000 */
        /* <DEDUP_REMOVED lines=16> */
.L_x_728:
        /* <DEDUP_REMOVED lines=20> */
.L_x_729:
        /* <DEDUP_REMOVED lines=18> */
.L_x_730:
[----:B------:R-:W-:Y:S01]  /*12670*/  ULDC.64 UR4, c[0x0][0x9f8] ;  /* 0x00027e0000047ab9 */ /* 0x000fe20000000a00 */
[----:B------:R-:W-:Y:S01]  /*12680*/  IMAD.U32 R5, RZ, RZ, UR39 ;  /* 0x00000027ff057e24 */ /* 0x000fe2000f8e00ff */
[----:B------:R-:W-:Y:S01]  /*12690*/  ISETP.NE.U32.AND P0, PT, RZ, UR4, PT ;  /* 0x00000004ff007c0c */ /* 0x000fe2000bf05070 */
[----:B------:R-:W-:Y:S01]  /*126a0*/  IMAD.U32 R19, RZ, RZ, UR39 ;  /* 0x00000027ff137e24 */ /* 0x000fe2000f8e00ff */
[----:B------:R-:W1:Y:S02]  /*126b0*/  LDC R0, c[0x0][0x428] ;  /* 0x00010a00ff007b82 */ /* 0x000e640000000800 */
[----:B------:R-:W-:-:S13]  /*126c0*/  ISETP.NE.AND.EX P0, PT, RZ, UR5, PT, P0 ;  /* 0x00000005ff007c0c */ /* 0x000fda000bf05300 */
[----:B------:R-:W2:Y:S02]  /*126d0*/  @P0 LDC.64 R2, c[0x0][0x9f8] ;  /* 0x00027e00ff020b82 */ /* 0x000ea40000000a00 */
[----:B--2---:R-:W-:-:S05]  /*126e0*/  @P0 IMAD.WIDE R2, R5, 0x4, R2 ;  /* 0x0000000405020825 */ /* 0x004fca00078e0202 */
[----:B------:R2:W3:Y:S01]  /*126f0*/  @P0 LDG.E R19, desc[UR50][R2.64] ;  /* 0x0000003202130981 */ /* 0x0004e2000c1e1900 */
[----:B-1----:R-:W-:Y:S01]  /*12700*/  ISETP.NE.AND P0, PT, R0, 0x1, PT ;  /* 0x000000010000780c */ /* 0x002fe20003f05270 */
[----:B------:R-:W-:Y:S01]  /*12710*/  UMOV UR36, URZ ;  /* 0x0000003f00247c82 */ /* 0x000fe20008000000 */
[----:B------:R-:W-:Y:S01]  /*12720*/  ISETP.NE.AND P2, PT, R27, RZ, PT ;  /* 0x000000ff1b00720c */ /* 0x000fe20003f45270 */
[----:B------:R-:W-:Y:S01]  /*12730*/  UMOV UR6, 0xffffffff ;  /* 0xffffffff00067882 */ /* 0x000fe20000000000 */
[----:B------:R-:W-:Y:S01]  /*12740*/  IMAD.U32 R20, RZ, RZ, UR38 ;  /* 0x00000026ff147e24 */ /* 0x000fe2000f8e00ff */
[----:B--2---:R-:W1:Y:S10]  /*12750*/  LDC.64 R2, c[0x0][0x3f8] ;  /* 0x0000fe00ff027b82 */ /* 0x004e740000000a00 */
[----:B------:R-:W-:Y:S01]  /*12760*/  VOTEU.ALL UP1, P2 ;  /* 0x00000000003f7886 */ /* 0x000fe20001020000 */
[----:B------:R-:W2:Y:S04]  /*12770*/  @P0 LDC R0, c[0x0][0x42c] ;  /* 0x00010b00ff000b82 */ /* 0x000ea80000000800 */
[----:B------:R-:W-:-:S04]  /*12780*/  @!UP1 UIADD3 UR4, UP0, UR48, 0x270, URZ ;  /* 0x0000027030049890 */ /* 0x000fc8000ff1e03f */
[----:B------:R-:W-:Y:S01]  /*12790*/  @!UP1 UIADD3.X UR5, URZ, UR49, URZ, UP0, !UPT ;  /* 0x000000313f059290 */ /* 0x000fe200087fe43f */
[----:B------:R-:W4:Y:S01]  /*127a0*/  @P0 LDC R5, c[0x0][0x430] ;  /* 0x00010c00ff050b82 */ /* 0x000f220000000800 */
[----:B-1----:R-:W-:-:S07]  /*127b0*/  ISETP.NE.U32.AND P1, PT, R2, RZ, PT ;  /* 0x000000ff0200720c */ /* 0x002fce0003f25070 */
[----:B------:R1:W-:Y:S01]  /*127c0*/  @!UP1 UTMAPF.L2.4D [UR36], [UR4] ;  /* 0x00000024040095b8 */ /* 0x0003e20008018000 */
[----:B------:R-:W-:Y:S01]  /*127d0*/  ISETP.NE.AND.EX P1, PT, R3, RZ, PT, P1 ;  /* 0x000000ff0300720c */ /* 0x000fe20003f25310 */
[----:B--2---:R-:W-:-:S05]  /*127e0*/  @P0 IMAD.HI.U32 R0, R0, UR38, RZ ;  /* 0x0000002600000c27 */ /* 0x004fca000f8e00ff */
[----:B----4-:R-:W-:Y:S02]  /*127f0*/  @P0 SHF.R.U32.HI R20, RZ, R5, R0 ;  /* 0x00000005ff140219 */ /* 0x010fe40000011600 */
[----:B---3--:R-:W-:Y:S02]  /*12800*/  SHF.R.S32.HI R21, RZ, 0x1f, R19 ;  /* 0x0000001fff157819 */ /* 0x008fe40000011413 */
[----:B------:R-:W-:Y:S01]  /*12810*/  SEL R0, R19, RZ, !P1 ;  /* 0x000000ff13007207 */ /* 0x000fe20004800000 */
[----:B-1----:R-:W-:Y:S06]  /*12820*/  BRA.DIV UR6, `(.L_x_731) ;  /* 0x0000001e06e07947 */ /* 0x002fec000b800000 */
[----:B------:R1:W2:Y:S02]  /*12830*/  SHFL.IDX PT, R14, R28, RZ, 0x1f ;  /* 0x00001fff1c0e7589 */ /* 0x0002a400000e0000 */
.L_x_792:
[----:B--2---:R-:W-:Y:S02]  /*12840*/  ISETP.NE.AND P0, PT, R14, RZ, PT ;  /* 0x000000ff0e00720c */ /* 0x004fe40003f05270 */
[----:B------:R-:W-:-:S11]  /*12850*/  PLOP3.LUT P6, PT, PT, PT, PT, 0x8, 0x0 ;  /* 0x000000000000781c */ /* 0x000fd60003fce170 */
[----:B------:R-:W-:Y:S05]  /*12860*/  @P0 BRA `(.L_x_732) ;  /* 0x0000000400700947 */ /* 0x000fea0003800000 */
[----:B------:R-:W-:-:S06]  /*12870*/  UIADD3 UR4, UR43, -0x1, URZ ;  /* 0xffffffff2b047890 */ /* 0x000fcc000fffe03f */
[----:B------:R-:W-:Y:S01]  /*12880*/  IMAD.U32 R7, RZ, RZ, UR4 ;  /* 0x00000004ff077e24 */ /* 0x000fe2000f8e00ff */
[----:B------:R-:W-:-:S03]  /*12890*/  UMOV UR4, 0xffffffff ;  /* 0xffffffff00047882 */ /* 0x000fc60000000000 */
[----:B------:R-:W-:Y:S05]  /*128a0*/  BRA.DIV UR4, `(.L_x_733) ;  /* 0x0000001e04e07947 */ /* 0x000fea000b800000 */
[----:B------:R-:W-:-:S13]  /*128b0*/  ELECT P6, URZ, PT ;  /* 0x00000000003f782f */ /* 0x000fda00038c0000 */
.L_x_795:
[----:B------:R-:W-:Y:S05]  /*128c0*/  @!P6 BRA `(.L_x_734) ;  /* 0x000000040014e947 */ /* 0x000fea0003800000 */
[----:B------:R-:W-:Y:S01]  /*128d0*/  IMAD.MOV.U32 R0, RZ, RZ, R19 ;  /* 0x000000ffff007224 */ /* 0x000fe200078e0013 */
        /* <DEDUP_REMOVED lines=19> */
.L_x_735:
[----:B------:R-:W-:Y:S02]  /*12a10*/  LEA R5, R17, UR40, 0x3 ;  /* 0x0000002811057c11 */ /* 0x000fe4000f8e18ff */
[----:B--2---:R-:W-:Y:S02]  /*12a20*/  SHF.L.U32 R2, R18, 0x1f, RZ ;  /* 0x0000001f12027819 */ /* 0x004fe400000006ff */
[----:B------:R-:W-:Y:S02]  /*12a30*/  ISETP.NE.AND P0, PT, R27, RZ, PT ;  /* 0x000000ff1b00720c */ /* 0x000fe40003f05270 */
[----:B------:R-:W2:Y:S02]  /*12a40*/  SYNCS.PHASECHK.TRANS64.TRYWAIT P3, [R5+URZ+0x13280], R2 ;  /* 0x01328002050075a7 */ /* 0x000ea4000806017f */
[----:B--2---:R-:W-:Y:S09]  /*12a50*/  @!P3 BRA `(.L_x_736) ;  /* 0x0000001c0094b947 */ /* 0x004ff20003800000 */
.L_x_796:
[----:B------:R-:W-:Y:S05]  /*12a60*/  @P0 BRA `(.L_x_737) ;  /* 0x0000000000140947 */ /* 0x000fea0003800000 */
[----:B------:R-:W-:Y:S01]  /*12a70*/  ISETP.NE.AND P3, PT, R26, RZ, PT ;  /* 0x000000ff1a00720c */ /* 0x000fe20003f65270 */
[----:B------:R-:W-:-:S04]  /*12a80*/  IMAD.MOV.U32 R3, RZ, RZ, 0x2800 ;  /* 0x00002800ff037424 */ /* 0x000fc800078e00ff */
[----:B------:R3:W-:Y:S08]  /*12a90*/  SYNCS.ARRIVE.TRANS64 RZ, [R5+URZ+0x13270], R3 ;  /* 0x0132700305ff79a7 */ /* 0x0007f0000800003f */
[----:B------:R-:W-:Y:S05]  /*12aa0*/  @!P3 BRA `(.L_x_737) ;  /* 0x000000000004b947 */ /* 0x000fea0003800000 */
[----:B------:R-:W-:Y:S01]  /*12ab0*/  BPT.TRAP 0x1 ;  /* 0x000000040000795c */ /* 0x000fe20000300000 */
.L_x_737:
[----:B------:R-:W-:Y:S01]  /*12ac0*/  IMAD.U32 R4, RZ, RZ, UR40 ;  /* 0x00000028ff047e24 */ /* 0x000fe2000f8e00ff */
[----:B------:R-:W-:Y:S01]  /*12ad0*/  R2UR UR9, R5 ;  /* 0x00000000050972ca */ /* 0x000fe200000e0000 */
[----:B------:R-:W-:Y:S01]  /*12ae0*/  IMAD R7, R7, 0xa0, RZ ;  /* 0x000000a007077824 */ /* 0x000fe200078e02ff */
[----:B------:R-:W-:Y:S01]  /*12af0*/  R2UR UR12, R20 ;  /* 0x00000000140c72ca */ /* 0x000fe200000e0000 */
[----:B---3--:R-:W-:Y:S01]  /*12b00*/  IMAD R3, R17, 0x2800, R4 ;  /* 0x0000280011037824 */ /* 0x008fe200078e0204 */
        /* <DEDUP_REMOVED lines=12> */
[----:B---34-:R-:W-:Y:S05]  /*12bd0*/  @!P3 BRA `(.L_x_738) ;  /* 0x0000001c0048b947 */ /* 0x018fea0003800000 */
.L_x_797:
[----:B------:R-:W-:Y:S05]  /*12be0*/  @P0 BRA `(.L_x_739) ;  /* 0x0000000000140947 */ /* 0x000fea0003800000 */
[----:B------:R-:W-:Y:S01]  /*12bf0*/  ISETP.NE.AND P0, PT, R26, RZ, PT ;  /* 0x000000ff1a00720c */ /* 0x000fe20003f05270 */
[----:B--23--:R-:W-:-:S04]  /*12c00*/  IMAD.MOV.U32 R2, RZ, RZ, 0x2800 ;  /* 0x00002800ff027424 */ /* 0x00cfc800078e00ff */
[----:B------:R4:W-:Y:S08]  /*12c10*/  SYNCS.ARRIVE.TRANS64 RZ, [R5+URZ+0x13230], R2 ;  /* 0x0132300205ff79a7 */ /* 0x0009f0000800003f */
[----:B------:R-:W-:Y:S05]  /*12c20*/  @!P0 BRA `(.L_x_739) ;  /* 0x0000000000048947 */ /* 0x000fea0003800000 */
[----:B------:R-:W-:Y:S01]  /*12c30*/  BPT.TRAP 0x1 ;  /* 0x000000040000795c */ /* 0x000fe20000300000 */
.L_x_739:
        /* <DEDUP_REMOVED lines=14> */
.L_x_734:
[----:B------:R-:W-:Y:S05]  /*12d20*/  WARPSYNC.ALL ;  /* 0x0000000000007948 */ /* 0x000fea0003800000 */
[----:B------:R-:W-:Y:S01]  /*12d30*/  BAR.SYNC.DEFER_BLOCKING 0x8, 0x1a0 ;  /* 0x0206800000007b1d */ /* 0x000fe20000010000 */
[----:B------:R-:W-:Y:S01]  /*12d40*/  ELECT P0, URZ, PT ;  /* 0x00000000003f782f */ /* 0x000fe20003800000 */
[----:B------:R-:W-:Y:S02]  /*12d50*/  UIADD3 UR4, UP0, UR48, 0x270, URZ ;  /* 0x0000027030047890 */ /* 0x000fe4000ff1e03f */
[----:B------:R-:W-:Y:S02]  /*12d60*/  UIADD3 UR8, UR40, 0xb000, URZ ;  /* 0x0000b00028087890 */ /* 0x000fe4000fffe03f */
[----:B------:R-:W-:-:S02]  /*12d70*/  UIADD3 UR9, UR40, 0x13200, URZ ;  /* 0x0001320028097890 */ /* 0x000fc4000fffe03f */
[----:B------:R-:W-:Y:S01]  /*12d80*/  UIADD3.X UR5, URZ, UR49, URZ, UP0, !UPT ;  /* 0x000000313f057290 */ /* 0x000fe200087fe43f */
[----:B------:R-:W-:Y:S01]  /*12d90*/  UMOV UR6, 0x0 ;  /* 0x0000000000067882 */ /* 0x000fe20000000000 */
[----:B------:R-:W-:Y:S01]  /*12da0*/  UMOV UR7, 0x12f00000 ;  /* 0x12f0000000077882 */ /* 0x000fe20000000000 */
[----:B------:R-:W-:-:S03]  /*12db0*/  UMOV UR10, URZ ;  /* 0x0000003f000a7c82 */ /* 0x000fc60008000000 */
[----:B--234-:R-:W-:Y:S01]  /*12dc0*/  @P0 IMAD.MOV.U32 R2, RZ, RZ, 0x3000 ;  /* 0x00003000ff020424 */ /* 0x01cfe200078e00ff */
[----:B------:R-:W-:Y:S01]  /*12dd0*/  UMOV UR11, UR37 ;  /* 0x00000025000b7c82 */ /* 0x000fe20008000000 */
[----:B------:R-:W-:Y:S01]  /*12de0*/  UMOV UR12, UR38 ;  /* 0x00000026000c7c82 */ /* 0x000fe20008000000 */
[----:B------:R-:W-:Y:S01]  /*12df0*/  UMOV UR13, UR39 ;  /* 0x00000027000d7c82 */ /* 0x000fe20008000000 */
[----:B------:R2:W-:Y:S01]  /*12e00*/  @P0 SYNCS.ARRIVE.TRANS64 RZ, [UR40+0x13200], R2 ;  /* 0x01320002ffff09a7 */ /* 0x0005e20008000028 */
[----:B------:R2:W-:Y:S01]  /*12e10*/  UTMALDG.4D [UR8], [UR4], desc[UR6] ;  /* 0x00000608040075b4 */ /* 0x0005e20008019000 */
[----:B------:R-:W-:Y:S02]  /*12e20*/  NOP ;  /* 0x0000000000007918 */ /* 0x000fe40000000000 */
.L_x_732:
[----:B------:R-:W-:Y:S01]  /*12e30*/  VIADD R25, R25, 0x1 ;  /* 0x0000000119197836 */ /* 0x000fe20000000000 */
[----:B------:R-:W-:Y:S04]  /*12e40*/  BSSY B0, `(.L_x_740) ;  /* 0x0000007000007945 */ /* 0x000fe80003800000 */
[----:B--2---:R-:W-:-:S04]  /*12e50*/  LEA.HI R2, R25, R25, RZ, 0x1 ;  /* 0x0000001919027211 */ /* 0x004fc800078f08ff */
[----:B------:R-:W-:-:S05]  /*12e60*/  LOP3.LUT R2, R2, 0xfffffffe, RZ, 0xc0, !PT ;  /* 0xfffffffe02027812 */ /* 0x000fca00078ec0ff */
[----:B------:R-:W-:-:S05]  /*12e70*/  IMAD.IADD R2, R25, 0x1, -R2 ;  /* 0x0000000119027824 */ /* 0x000fca00078e0a02 */
[----:B------:R-:W-:-:S04]  /*12e80*/  SHF.L.U32 R2, R2, 0x1f, RZ ;  /* 0x0000001f02027819 */ /* 0x000fc800000006ff */
[----:B------:R-:W2:Y:S02]  /*12e90*/  SYNCS.PHASECHK.TRANS64.TRYWAIT P0, [UR40+0x13220], R2 ;  /* 0x01322002ff0075a7 */ /* 0x000ea40008000168 */
[----:B--2---:R-:W-:Y:S05]  /*12ea0*/  @!P0 BRA `(.L_x_741) ;  /* 0x0000001800a88947 */ /* 0x004fea0003800000 */
.L_x_798:
[----:B------:R-:W-:Y:S05]  /*12eb0*/  BSYNC B0 ;  /* 0x0000000000007941 */ /* 0x000fea0003800000 */
.L_x_740:
[----:B------:R-:W-:-:S04]  /*12ec0*/  UIADD3 UR4, UR43, -0x2, URZ ;  /* 0xfffffffe2b047890 */ /* 0x000fc8000fffe03f */
[----:B------:R-:W-:-:S06]  /*12ed0*/  UISETP.GE.AND UP0, UPT, UR4, UR42, UPT ;  /* 0x0000002a0400728c */ /* 0x000fcc000bf06270 */
[----:B------:R-:W-:-:S13]  /*12ee0*/  PLOP3.LUT P0, PT, PT, PT, UP0, 0x80, 0x0 ;  /* 0x000000000000781c */ /* 0x000fda0003f0f008 */
[----:B------:R-:W-:Y:S05]  /*12ef0*/  @!P0 BRA `(.L_x_742) ;  /* 0x0000000800b48947 */ /* 0x000fea0003800000 */
[----:B------:R-:W-:Y:S02]  /*12f00*/  IMAD.MOV.U32 R8, RZ, RZ, R17 ;  /* 0x000000ffff087224 */ /* 0x000fe400078e0011 */
[----:B--2---:R-:W-:Y:S02]  /*12f10*/  IMAD.MOV.U32 R3, RZ, RZ, R18 ;  /* 0x000000ffff037224 */ /* 0x004fe400078e0012 */
[----:B------:R-:W-:-:S07]  /*12f20*/  IMAD.U32 R2, RZ, RZ, UR4 ;  /* 0x00000004ff027e24 */ /* 0x000fce000f8e00ff */
.L_x_762:
        /* <DEDUP_REMOVED lines=31> */
.L_x_745:
[----:B------:R-:W3:Y:S01]  /*13120*/  SYNCS.PHASECHK.TRANS64.TRYWAIT P0, [R9+URZ+0x13280], R10 ;  /* 0x0132800a090075a7 */ /* 0x000ee2000800017f */
[----:B------:R-:W-:Y:S01]  /*13130*/  BSSY B1, `(.L_x_746) ;  /* 0x0000003000017945 */ /* 0x000fe20003800000 */
[----:B------:R-:W-:-:S03]  /*13140*/  ISETP.NE.AND P3, PT, R27, RZ, PT ;  /* 0x000000ff1b00720c */ /* 0x000fc60003f65270 */
[----:B---3--:R-:W-:Y:S10]  /*13150*/  @!P0 BRA `(.L_x_747) ;  /* 0x0000001800148947 */ /* 0x008ff40003800000 */
.L_x_799:
[----:B------:R-:W-:Y:S05]  /*13160*/  BSYNC B1 ;  /* 0x0000000000017941 */ /* 0x000fea0003800000 */
.L_x_746:
[----:B------:R-:W-:Y:S04]  /*13170*/  BSSY B1, `(.L_x_748) ;  /* 0x0000007000017945 */ /* 0x000fe80003800000 */
[----:B------:R-:W-:Y:S05]  /*13180*/  @P3 BRA `(.L_x_749) ;  /* 0x0000000000143947 */ /* 0x000fea0003800000 */
[----:B------:R-:W-:Y:S01]  /*13190*/  ISETP.NE.AND P0, PT, R26, RZ, PT ;  /* 0x000000ff1a00720c */ /* 0x000fe20003f05270 */
[----:B------:R-:W-:-:S04]  /*131a0*/  IMAD.MOV.U32 R4, RZ, RZ, 0x2800 ;  /* 0x00002800ff047424 */ /* 0x000fc800078e00ff */
[----:B------:R4:W-:Y:S08]  /*131b0*/  SYNCS.ARRIVE.TRANS64 RZ, [R9+URZ+0x13270], R4 ;  /* 0x0132700409ff79a7 */ /* 0x0009f0000800003f */
[----:B------:R-:W-:Y:S05]  /*131c0*/  @!P0 BRA `(.L_x_749) ;  /* 0x0000000000048947 */ /* 0x000fea0003800000 */
[----:B------:R-:W-:Y:S01]  /*131d0*/  BPT.TRAP 0x1 ;  /* 0x000000040000795c */ /* 0x000fe20000300000 */
.L_x_749:
[----:B------:R-:W-:Y:S05]  /*131e0*/  BSYNC B1 ;  /* 0x0000000000017941 */ /* 0x000fea0003800000 */
.L_x_748:
[----:B------:R-:W-:Y:S01]  /*131f0*/  IMAD.MOV.U32 R12, RZ, RZ, RZ ;  /* 0x000000ffff0c7224 */ /* 0x000fe200078e00ff */
[----:B------:R-:W-:Y:S01]  /*13200*/  R2UR UR12, R20 ;  /* 0x00000000140c72ca */ /* 0x000fe200000e0000 */
[----:B--2---:R-:W-:Y:S01]  /*13210*/  IMAD.U32 R6, RZ, RZ, UR40 ;  /* 0x00000028ff067e24 */ /* 0x004fe2000f8e00ff */
[----:B------:R-:W-:Y:S01]  /*13220*/  UIADD3 UR4, UP0, UR48, 0x470, URZ ;  /* 0x0000047030047890 */ /* 0x000fe2000ff1e03f */
[----:B------:R-:W-:Y:S01]  /*13230*/  PLOP3.LUT P0, PT, PT, PT, PT, 0x80, 0x0 ;  /* 0x000000000000781c */ /* 0x000fe20003f0f070 */
[----:B------:R-:W-:Y:S01]  /*13240*/  IMAD R7, R11, 0xa0, RZ ;  /* 0x000000a00b077824 */ /* 0x000fe200078e02ff */
[----:B------:R-:W-:Y:S01]  /*13250*/  R2UR UR10, R12 ;  /* 0x000000000c0a72ca */ /* 0x000fe200000e0000 */
[----:B------:R-:W-:Y:S01]  /*13260*/  IMAD R6, R17, 0x2800, R6 ;  /* 0x0000280011067824 */ /* 0x000fe200078e0206 */
[----:B------:R-:W-:Y:S01]  /*13270*/  UIADD3.X UR5, URZ, UR49, URZ, UP0, !UPT ;  /* 0x000000313f057290 */ /* 0x000fe200087fe43f */
[----:B------:R-:W-:Y:S01]  /*13280*/  VIADD R5, R9, 0x13270 ;  /* 0x0001327009057836 */ /* 0x000fe20000000000 */
[----:B------:R-:W-:Y:S01]  /*13290*/  UMOV UR6, 0x0 ;  /* 0x0000000000067882 */ /* 0x000fe20000000000 */
[----:B----4-:R-:W-:Y:S01]  /*132a0*/  VIADD R4, R6, 0x6000 ;  /* 0x0000600006047836 */ /* 0x010fe20000000000 */
[----:B------:R-:W-:-:S09]  /*132b0*/  UMOV UR7, 0x14f00000 ;  /* 0x14f0000000077882 */ /* 0x000fd20000000000 */
.L_x_750:
        /* <DEDUP_REMOVED lines=12> */
.L_x_800:
[----:B------:R-:W-:Y:S05]  /*13380*/  BSYNC B1 ;  /* 0x0000000000017941 */ /* 0x000fea0003800000 */
.L_x_751:
        /* <DEDUP_REMOVED lines=9> */
.L_x_754:
[----:B------:R-:W-:Y:S05]  /*13420*/  BSYNC B1 ;  /* 0x0000000000017941 */ /* 0x000fea0003800000 */
.L_x_753:
        /* <DEDUP_REMOVED lines=9> */
.L_x_755:
        /* <DEDUP_REMOVED lines=8> */
[----:B--2---:R-:W-:Y:S05]  /*13540*/  @P0 BRA.U.ANY `(.L_x_755) ;  /* 0xfffffffd00dc0947 */ /* 0x004fea000393ffff */
.L_x_744:
[----:B------:R-:W-:Y:S05]  /*13550*/  BSYNC B0 ;  /* 0x0000000000007941 */ /* 0x000fea0003800000 */
.L_x_743:
[----:B------:R-:W-:-:S06]  /*13560*/  UISETP.NE.AND UP0, UPT, UR41, 0x3, UPT ;  /* 0x000000032900788c */ /* 0x000fcc000bf05270 */
[----:B------:R-:W-:-:S13]  /*13570*/  PLOP3.LUT P0, PT, PT, PT, UP0, 0x80, 0x0 ;  /* 0x000000000000781c */ /* 0x000fda0003f0f008 */
[----:B------:R-:W-:Y:S05]  /*13580*/  @!P0 BRA `(.L_x_756) ;  /* 0x0000000000048947 */ /* 0x000fea0003800000 */
[----:B------:R-:W-:Y:S01]  /*13590*/  BPT.TRAP 0x1 ;  /* 0x000000040000795c */ /* 0x000fe20000300000 */
.L_x_756:
[----:B------:R-:W-:Y:S01]  /*135a0*/  LOP3.LUT R5, R3, 0x1, RZ, 0x3c, !PT ;  /* 0x0000000103057812 */ /* 0x000fe200078e3cff */
[----:B------:R-:W-:Y:S01]  /*135b0*/  IMAD.U32 R4, RZ, RZ, UR45 ;  /* 0x0000002dff047e24 */ /* 0x000fe2000f8e00ff */
[----:B------:R-:W-:Y:S01]  /*135c0*/  LEA R12, R8, UR40, 0x3 ;  /* 0x00000028080c7c11 */ /* 0x000fe2000f8e18ff */
[----:B------:R-:W-:Y:S01]  /*135d0*/  BSSY B0, `(.L_x_757) ;  /* 0x0000005000007945 */ /* 0x000fe20003800000 */
[----:B------:R-:W-:Y:S02]  /*135e0*/  SHF.L.U32 R5, R5, 0x1f, RZ ;  /* 0x0000001f05057819 */ /* 0x000fe400000006ff */
[----:B------:R-:W-:Y:S02]  /*135f0*/  ISETP.NE.AND P0, PT, R4, 0x3, PT ;  /* 0x000000030400780c */ /* 0x000fe40003f05270 */
[----:B------:R-:W2:Y:S02]  /*13600*/  SYNCS.PHASECHK.TRANS64.TRYWAIT P3, [R12+URZ+0x13270], R5 ;  /* 0x013270050c0075a7 */ /* 0x000ea4000806017f */
[----:B--2---:R-:W-:Y:S09]  /*13610*/  @!P3 BRA `(.L_x_758) ;  /* 0x00000014000cb947 */ /* 0x004ff20003800000 */
.L_x_801:
[----:B------:R-:W-:Y:S05]  /*13620*/  BSYNC B0 ;  /* 0x0000000000007941 */ /* 0x000fea0003800000 */
.L_x_757:
[----:B------:R-:W-:Y:S05]  /*13630*/  @!P0 BRA `(.L_x_759) ;  /* 0x0000000000048947 */ /* 0x000fea0003800000 */
[----:B------:R-:W-:Y:S01]  /*13640*/  BPT.TRAP 0x1 ;  /* 0x000000040000795c */ /* 0x000fe20000300000 */
.L_x_759:
[----:B------:R-:W-:Y:S01]  /*13650*/  SHF.L.U32 R3, R3, 0x1f, RZ ;  /* 0x0000001f03037819 */ /* 0x000fe200000006ff */
[----:B------:R-:W-:-:S03]  /*13660*/  IMAD R10, R8, 0x2800, RZ ;  /* 0x00002800080a7824 */ /* 0x000fc600078e02ff */
[----:B------:R-:W3:Y:S02]  /*13670*/  SYNCS.PHASECHK.TRANS64.TRYWAIT P3, [R12+URZ+0x13260], R3 ;  /* 0x013260030c0075a7 */ /* 0x000ee4000806017f */
[----:B---3--:R-:W-:Y:S05]  /*13680*/  @!P3 BRA `(.L_x_760) ;  /* 0x000000140004b947 */ /* 0x008fea0003800000 */
.L_x_802:
[C---:B---3--:R-:W-:Y:S01]  /*13690*/  LOP3.LUT R3, R10.reuse, R23, RZ, 0xfc, !PT ;  /* 0x000000170a037212 */ /* 0x048fe200078efcff */
        /* <DEDUP_REMOVED lines=41> */
.L_x_761:
[----:B---3--:R-:W-:Y:S01]  /*13930*/  SYNCS.ARRIVE.TRANS64.A1T0 RZ, [R12+URZ+0x13250], RZ ;  /* 0x013250ff0cff79a7 */ /* 0x008fe2000810003f */
[----:B------:R-:W-:Y:S01]  /*13940*/  BAR.SYNC.DEFER_BLOCKING 0x2, 0x80 ;  /* 0x0082000000007b1d */ /* 0x000fe20000010000 */
[----:B------:R-:W-:Y:S01]  /*13950*/  ISETP.GT.AND P0, PT, R2, UR42, PT ;  /* 0x0000002a02007c0c */ /* 0x000fe2000bf04270 */
[----:B------:R-:W-:Y:S02]  /*13960*/  @!P2 VIADD R3, R12, 0x13280 ;  /* 0x000132800c03a836 */ /* 0x000fe40000000000 */
[----:B------:R-:W-:Y:S02]  /*13970*/  VIADD R2, R2, 0xffffffff ;  /* 0xffffffff02027836 */ /* 0x000fe40000000000 */
[----:B--2---:R-:W-:Y:S01]  /*13980*/  IMAD.MOV.U32 R8, RZ, RZ, R17 ;  /* 0x000000ffff087224 */ /* 0x004fe200078e0011 */
[----:B------:R-:W-:-:S04]  /*13990*/  @!P2 PRMT R3, RZ, 0x654, R3 ;  /* 0x00000654ff03a816 */ /* 0x000fc80000000003 */
[----:B------:R2:W-:Y:S02]  /*139a0*/  @!P2 SYNCS.ARRIVE.TRANS64.RED.A1T0 RZ, [R3+URZ], RZ ;  /* 0x000000ff03ffa9a7 */ /* 0x0005e4000810043f */
[----:B--2---:R-:W-:Y:S01]  /*139b0*/  IMAD.MOV.U32 R3, RZ, RZ, R18 ;  /* 0x000000ffff037224 */ /* 0x004fe200078e0012 */
[----:B------:R-:W-:Y:S06]  /*139c0*/  @P0 BRA `(.L_x_762) ;  /* 0xfffffff400580947 */ /* 0x000fec000383ffff */
.L_x_742:
[----:B------:R-:W-:Y:S04]  /*139d0*/  BSSY B0, `(.L_x_763) ;  /* 0x000000e000007945 */ /* 0x000fe80003800000 */
[----:B------:R-:W-:Y:S05]  /*139e0*/  @P2 BRA `(.L_x_764) ;  /* 0x0000000000302947 */ /* 0x000fea0003800000 */
[----:B------:R-:W3:Y:S01]  /*139f0*/  S2R R7, SR_LANEID ;  /* 0x0000000000077919 */ /* 0x000ee20000000000 */
[----:B------:R-:W-:Y:S01]  /*13a00*/  VOTEU.ANY UR4, UPT, PT ;  /* 0x0000000000047886 */ /* 0x000fe200038e0100 */
[----:B--2---:R-:W2:Y:S01]  /*13a10*/  LDC.64 R2, c[0x0][0xdf0] ;  /* 0x00037c00ff027b82 */ /* 0x004ea20000000a00 */
[----:B------:R-:W3:Y:S08]  /*13a20*/  FLO.U32 R0, UR4 ;  /* 0x0000000400007d00 */ /* 0x000ef000080e0000 */
[----:B------:R-:W2:Y:S01]  /*13a30*/  POPC R5, UR4 ;  /* 0x0000000400057d09 */ /* 0x000ea20008000000 */
[----:B---3--:R-:W-:-:S13]  /*13a40*/  ISETP.EQ.U32.AND P0, PT, R0, R7, PT ;  /* 0x000000070000720c */ /* 0x008fda0003f02070 */
[----:B--2---:R-:W2:Y:S01]  /*13a50*/  @P0 ATOMG.E.ADD.STRONG.GPU PT, R3, desc[UR50][R2.64], R5 ;  /* 0x00000005020309a8 */ /* 0x004ea200081ee1f2 */
[----:B------:R-:W3:Y:S02]  /*13a60*/  S2R R4, SR_LTMASK ;  /* 0x0000000000047919 */ /* 0x000ee40000003900 */
[----:B---3--:R-:W-:-:S04]  /*13a70*/  LOP3.LUT R4, R4, UR4, RZ, 0xc0, !PT ;  /* 0x0000000404047c12 */ /* 0x008fc8000f8ec0ff */
[----:B------:R-:W3:Y:S01]  /*13a80*/  POPC R7, R4 ;  /* 0x0000000400077309 */ /* 0x000ee20000000000 */
[----:B--2---:R-:W3:Y:S02]  /*13a90*/  SHFL.IDX PT, R0, R3, R0, 0x1f ;  /* 0x00001f0003007589 */ /* 0x004ee400000e0000 */
[----:B---3--:R-:W-:-:S07]  /*13aa0*/  IADD3 R24, R0, UR44, R7 ;  /* 0x0000002c00187c10 */ /* 0x008fce000fffe007 */
.L_x_764:
[----:B------:R-:W-:Y:S05]  /*13ab0*/  BSYNC B0 ;  /* 0x0000000000007941 */ /* 0x000fea0003800000 */
.L_x_763:
[----:B------:R-:W-:-:S06]  /*13ac0*/  UISETP.NE.AND UP0, UPT, UR41, 0x3, UPT ;  /* 0x000000032900788c */ /* 0x000fcc000bf05270 */
[----:B------:R-:W-:-:S13]  /*13ad0*/  PLOP3.LUT P0, PT, PT, PT, UP0, 0x80, 0x0 ;  /* 0x000000000000781c */ /* 0x000fda0003f0f008 */
[----:B------:R-:W-:Y:S05]  /*13ae0*/  @!P0 BRA `(.L_x_765) ;  /* 0x0000000000048947 */ /* 0x000fea0003800000 */
[----:B------:R-:W-:Y:S01]  /*13af0*/  BPT.TRAP 0x1 ;  /* 0x000000040000795c */ /* 0x000fe20000300000 */
.L_x_765:
[----:B--2---:R-:W-:Y:S01]  /*13b00*/  LOP3.LUT R3, R18, 0x1, RZ, 0x3c, !PT ;  /* 0x0000000112037812 */ /* 0x004fe200078e3cff */
[----:B------:R-:W-:Y:S01]  /*13b10*/  IMAD.U32 R0, RZ, RZ, UR45 ;  /* 0x0000002dff007e24 */ /* 0x000fe2000f8e00ff */
[----:B------:R-:W-:Y:S01]  /*13b20*/  LEA R2, R17, UR40, 0x3 ;  /* 0x0000002811027c11 */ /* 0x000fe2000f8e18ff */
[----:B------:R-:W-:Y:S01]  /*13b30*/  BSSY B0, `(.L_x_766) ;  /* 0x0000005000007945 */ /* 0x000fe20003800000 */
[----:B------:R-:W-:Y:S02]  /*13b40*/  SHF.L.U32 R3, R3, 0x1f, RZ ;  /* 0x0000001f03037819 */ /* 0x000fe400000006ff */
[----:B------:R-:W-:Y:S02]  /*13b50*/  ISETP.NE.AND P1, PT, R0, 0x3, PT ;  /* 0x000000030000780c */ /* 0x000fe40003f25270 */
[----:B------:R-:W2:Y:S02]  /*13b60*/  SYNCS.PHASECHK.TRANS64.TRYWAIT P0, [R2+URZ+0x13270], R3 ;  /* 0x01327003020075a7 */ /* 0x000ea4000800017f */
[----:B--2---:R-:W-:Y:S09]  /*13b70*/  @!P0 BRA `(.L_x_767) ;  /* 0x0000000c00dc8947 */ /* 0x004ff20003800000 */
.L_x_803:
[----:B------:R-:W-:Y:S05]  /*13b80*/  BSYNC B0 ;  /* 0x0000000000007941 */ /* 0x000fea0003800000 */
.L_x_766:
[----:B------:R-:W-:Y:S05]  /*13b90*/  @!P1 BRA `(.L_x_768) ;  /* 0x0000000000049947 */ /* 0x000fea0003800000 */
[----:B------:R-:W-:Y:S01]  /*13ba0*/  BPT.TRAP 0x1 ;  /* 0x000000040000795c */ /* 0x000fe20000300000 */
.L_x_768:
[----:B------:R-:W-:Y:S01]  /*13bb0*/  SHF.L.U32 R5, R18, 0x1f, RZ ;  /* 0x0000001f12057819 */ /* 0x000fe200000006ff */
[----:B--2---:R-:W-:-:S03]  /*13bc0*/  IMAD R3, R17, 0x2800, RZ ;  /* 0x0000280011037824 */ /* 0x004fc600078e02ff */
[----:B------:R-:W2:Y:S02]  /*13bd0*/  SYNCS.PHASECHK.TRANS64.TRYWAIT P0, [R2+URZ+0x13260], R5 ;  /* 0x01326005020075a7 */ /* 0x000ea4000800017f */
[----:B------:R-:W-:Y:S01]  /*13be0*/  LOP3.LUT R0, R3, R23, RZ, 0xfc, !PT ;  /* 0x0000001703007212 */ /* 0x000fe200078efcff */
[----:B--2---:R-:W-:Y:S06]  /*13bf0*/  @!P0 BRA `(.L_x_769) ;  /* 0x0000000c00d08947 */ /* 0x004fec0003800000 */
.L_x_804:
        /* <DEDUP_REMOVED lines=41> */
.L_x_770:
[----:B---3--:R3:W-:Y:S01]  /*13e90*/  SYNCS.ARRIVE.TRANS64.A1T0 RZ, [R2+URZ+0x13250], RZ ;  /* 0x013250ff02ff79a7 */ /* 0x0087e2000810003f */
[----:B------:R-:W-:Y:S02]  /*13ea0*/  @!P2 VIADD R0, R2, 0x13280 ;  /* 0x000132800200a836 */ /* 0x000fe40000000000 */
[----:B------:R-:W-:-:S03]  /*13eb0*/  VIADD R17, R17, 0x1 ;  /* 0x0000000111117836 */ /* 0x000fc60000000000 */
[----:B------:R-:W-:Y:S01]  /*13ec0*/  @!P2 PRMT R0, RZ, 0x654, R0 ;  /* 0x00000654ff00a816 */ /* 0x000fe20000000000 */
[----:B------:R-:W-:Y:S01]  /*13ed0*/  BAR.SYNC.DEFER_BLOCKING 0x2, 0x80 ;  /* 0x0082000000007b1d */ /* 0x000fe20000010000 */
[----:B------:R-:W-:-:S04]  /*13ee0*/  ISETP.NE.AND P0, PT, R17, 0x2, PT ;  /* 0x000000021100780c */ /* 0x000fc80003f05270 */
[----:B--2---:R-:W-:Y:S02]  /*13ef0*/  SEL R3, RZ, 0x1, P0 ;  /* 0x00000001ff037807 */ /* 0x004fe40000000000 */
[----:B------:R-:W-:Y:S02]  /*13f00*/  SEL R17, R17, RZ, P0 ;  /* 0x000000ff11117207 */ /* 0x000fe40000000000 */
[----:B------:R-:W-:Y:S01]  /*13f10*/  LOP3.LUT R18, R18, R3, RZ, 0x3c, !PT ;  /* 0x0000000312127212 */ /* 0x000fe200078e3cff */
[----:B------:R3:W-:Y:S06]  /*13f20*/  @!P2 SYNCS.ARRIVE.TRANS64.RED.A1T0 RZ, [R0+URZ], RZ ;  /* 0x000000ff00ffa9a7 */ /* 0x0007ec000810043f */
.L_x_726:
[----:B------:R-:W-:Y:S05]  /*13f30*/  BSYNC B6 ;  /* 0x0000000000067941 */ /* 0x000fea0003800000 */
.L_x_724:
[----:B------:R-:W-:-:S13]  /*13f40*/  LOP3.LUT P0, RZ, R16, 0x2, RZ, 0xc0, !PT ;  /* 0x0000000210ff7812 */ /* 0x000fda000780c0ff */
[----:B------:R-:W-:Y:S05]  /*13f50*/  @!P0 BRA `(.L_x_771) ;  /* 0x00000000001c8947 */ /* 0x000fea0003800000 */
[----:B------:R-:W2:Y:S08]  /*13f60*/  S2UR UR5, SR_CgaCtaId ;  /* 0x00000000000579c3 */ /* 0x000eb00000008800 */
[----:B------:R-:W-:Y:S06]  /*13f70*/  BAR.SYNC.DEFER_BLOCKING 0x5, 0x200 ;  /* 0x0148000000007b1d */ /* 0x000fec0000010000 */
[----:B------:R-:W-:-:S02]  /*13f80*/  UMOV UR4, 0x400 ;  /* 0x0000040000047882 */ /* 0x000fc40000000000 */
[----:B--2---:R-:W-:-:S09]  /*13f90*/  ULEA UR4, UR5, UR4, 0x18 ;  /* 0x0000000405047291 */ /* 0x004fd2000f8ec03f */
[----:B------:R-:W2:Y:S01]  /*13fa0*/  LDS R24, [UR4+0x132d0] ;  /* 0x0132d004ff187984 */ /* 0x000ea20008000800 */
[----:B------:R-:W-:Y:S06]  /*13fb0*/  BAR.ARV 0x4, 0x200 ;  /* 0x0108000000007b1d */ /* 0x000fec0000002000 */
[----:B------:R-:W-:Y:S05]  /*13fc0*/  BRA `(.L_x_772) ;  /* 0x0000000000247947 */ /* 0x000fea0003800000 */
.L_x_771:
[----:B------:R-:W-:Y:S01]  /*13fd0*/  BAR.SYNC.DEFER_BLOCKING 0x4, 0x200 ;  /* 0x0108000000007b1d */ /* 0x000fe20000010000 */
[----:B------:R-:W-:-:S13]  /*13fe0*/  ISETP.NE.AND P0, PT, R27, RZ, PT ;  /* 0x000000ff1b00720c */ /* 0x000fda0003f05270 */
[----:B------:R-:W2:Y:S01]  /*13ff0*/  @!P0 S2R R3, SR_CgaCtaId ;  /* 0x0000000000038919 */ /* 0x000ea20000008800 */
[----:B---3--:R-:W-:-:S04]  /*14000*/  @!P0 MOV R0, 0x400 ;  /* 0x0000040000008802 */ /* 0x008fc80000000f00 */
[----:B--2---:R-:W-:Y:S02]  /*14010*/  @!P0 LEA R3, R3, R0, 0x18 ;  /* 0x0000000003038211 */ /* 0x004fe400078ec0ff */
[----:B------:R-:W2:Y:S04]  /*14020*/  SHFL.IDX PT, R0, R24, RZ, 0x1f ;  /* 0x00001fff18007589 */ /* 0x000ea800000e0000 */
[----:B------:R2:W-:Y:S02]  /*14030*/  @!P0 STS [R3+0x132d0], R24 ;  /* 0x0132d01803008388 */ /* 0x0005e40000000800 */
[----:B--2---:R-:W-:Y:S01]  /*14040*/  IMAD.MOV.U32 R24, RZ, RZ, R0 ;  /* 0x000000ffff187224 */ /* 0x004fe200078e0000 */
[----:B------:R-:W-:Y:S06]  /*14050*/  BAR.ARV 0x5, 0x200 ;  /* 0x0148000000007b1d */ /* 0x000fec0000002000 */
.L_x_772:
[----:B------:R-:W-:Y:S02]  /*14060*/  ULDC UR4, c[0x0][0xda8] ;  /* 0x00036a0000047ab9 */ /* 0x000fe40000000800 */
[----:B--2---:R-:W-:-:S13]  /*14070*/  ISETP.GE.AND P0, PT, R24, UR4, PT ;  /* 0x0000000418007c0c */ /* 0x004fda000bf06270 */
[----:B------:R-:W-:Y:S05]  /*14080*/  @!P0 BRA `(.L_x_773) ;  /* 0xffffffd8001c8947 */ /* 0x000fea000383ffff */
.L_x_715:
[----:B------:R-:W2:Y:S01]  /*14090*/  S2R R3, SR_CgaCtaId ;  /* 0x0000000000037919 */ /* 0x000ea20000008800 */
[----:B------:R-:W-:Y:S01]  /*140a0*/  VIADD R25, R25, 0x1 ;  /* 0x0000000119197836 */ /* 0x000fe20000000000 */
[----:B---3--:R-:W-:Y:S01]  /*140b0*/  MOV R2, 0x400 ;  /* 0x0000040000027802 */ /* 0x008fe20000000f00 */
[----:B------:R-:W-:Y:S03]  /*140c0*/  BSSY B0, `(.L_x_774) ;  /* 0x0000008000007945 */ /* 0x000fe60003800000 */
[----:B------:R-:W-:-:S04]  /*140d0*/  LEA.HI R0, R25, R25, RZ, 0x1 ;  /* 0x0000001919007211 */ /* 0x000fc800078f08ff */
[----:B------:R-:W-:-:S05]  /*140e0*/  LOP3.LUT R0, R0, 0xfffffffe, RZ, 0xc0, !PT ;  /* 0xfffffffe00007812 */ /* 0x000fca00078ec0ff */
[----:B------:R-:W-:-:S05]  /*140f0*/  IMAD.IADD R0, R25, 0x1, -R0 ;  /* 0x0000000119007824 */ /* 0x000fca00078e0a00 */
[----:B------:R-:W-:Y:S02]  /*14100*/  SHF.L.U32 R0, R0, 0x1f, RZ ;  /* 0x0000001f00007819 */ /* 0x000fe400000006ff */
[----:B--2---:R-:W-:-:S04]  /*14110*/  LEA R6, R3, R2, 0x18 ;  /* 0x0000000203067211 */ /* 0x004fc800078ec0ff */
[----:B------:R-:W2:Y:S02]  /*14120*/  SYNCS.PHASECHK.TRANS64.TRYWAIT P0, [R6+URZ+0x13220], R0 ;  /* 0x01322000060075a7 */ /* 0x000ea4000800017f */
[----:B--2---:R-:W-:Y:S05]  /*14130*/  @!P0 BRA `(.L_x_775) ;  /* 0x0000000800948947 */ /* 0x004fea0003800000 */
.L_x_805:
[----:B------:R-:W-:Y:S05]  /*14140*/  BSYNC B0 ;  /* 0x0000000000007941 */ /* 0x000fea0003800000 */
.L_x_774:
[----:B------:R-:W-:-:S03]  /*14150*/  UMOV UR4, 0xffffffff ;  /* 0xffffffff00047882 */ /* 0x000fc60000000000 */
[----:B------:R-:W-:Y:S05]  /*14160*/  BRA.DIV UR4, `(.L_x_776) ;  /* 0x0000000a049c7947 */ /* 0x000fea000b800000 */
[----:B------:R3:W4:Y:S02]  /*14170*/  SHFL.IDX PT, R14, R28, RZ, 0x1f ;  /* 0x00001fff1c0e7589 */ /* 0x00072400000e0000 */
.L_x_808:
[----:B----4-:R-:W-:Y:S01]  /*14180*/  ISETP.NE.AND P0, PT, R14, RZ, PT ;  /* 0x000000ff0e00720c */ /* 0x010fe20003f05270 */
[----:B------:R-:W-:-:S12]  /*14190*/  BSSY B0, `(.L_x_777) ;  /* 0x000002b000007945 */ /* 0x000fd80003800000 */
[----:B------:R-:W-:Y:S05]  /*141a0*/  @P0 BRA `(.L_x_778) ;  /* 0x0000000000a40947 */ /* 0x000fea0003800000 */
[----:B------:R-:W-:-:S03]  /*141b0*/  UMOV UR4, 0xffffffff ;  /* 0xffffffff00047882 */ /* 0x000fc60000000000 */
[----:B------:R-:W-:Y:S05]  /*141c0*/  BRA.DIV UR4, `(.L_x_779) ;  /* 0x0000000a04ac7947 */ /* 0x000fea000b800000 */
[----:B------:R-:W-:-:S13]  /*141d0*/  ELECT P6, URZ, PT ;  /* 0x00000000003f782f */ /* 0x000fda00038c0000 */
.L_x_811:
[----:B------:R-:W-:Y:S05]  /*141e0*/  @!P6 BRA `(.L_x_778) ;  /* 0x000000000094e947 */ /* 0x000fea0003800000 */
[----:B------:R-:W-:-:S06]  /*141f0*/  ULOP3.LUT UR4, UR46, 0x2, URZ, 0xfc, !UPT ;  /* 0x000000022e047892 */ /* 0x000fcc000f8efc3f */
[----:B--2---:R-:W-:-:S05]  /*14200*/  IMAD.U32 R0, RZ, RZ, UR4 ;  /* 0x00000004ff007e24 */ /* 0x004fca000f8e00ff */
[----:B------:R-:W-:-:S13]  /*14210*/  ISETP.NE.AND P0, PT, R0, 0x3, PT ;  /* 0x000000030000780c */ /* 0x000fda0003f05270 */
[----:B------:R-:W-:Y:S05]  /*14220*/  @!P0 BRA `(.L_x_780) ;  /* 0x0000000000048947 */ /* 0x000fea0003800000 */
[----:B------:R-:W-:Y:S01]  /*14230*/  BPT.TRAP 0x1 ;  /* 0x000000040000795c */ /* 0x000fe20000300000 */
.L_x_780:
[----:B------:R-:W-:Y:S01]  /*14240*/  VIADD R0, R6, 0x13240 ;  /* 0x0001324006007836 */ /* 0x000fe20000000000 */
[----:B------:R-:W-:Y:S01]  /*14250*/  SHF.L.U32 R4, R18, 0x1f, RZ ;  /* 0x0000001f12047819 */ /* 0x000fe200000006ff */
[C---:B------:R-:W-:Y:S02]  /*14260*/  VIADD R2, R17.reuse, 0x1 ;  /* 0x0000000111027836 */ /* 0x040fe40000000000 */
[----:B------:R-:W-:-:S03]  /*14270*/  IMAD R5, R17, 0x8, R0 ;  /* 0x0000000811057824 */ /* 0x000fc600078e0200 */
[C---:B------:R-:W-:Y:S01]  /*14280*/  ISETP.NE.AND P2, PT, R2.reuse, 0x2, PT ;  /* 0x000000020200780c */ /* 0x040fe20003f45270 */
[----:B------:R-:W2:Y:S03]  /*14290*/  SYNCS.PHASECHK.TRANS64.TRYWAIT P1, [R5+URZ], R4 ;  /* 0x00000004050075a7 */ /* 0x000ea6000802017f */
[----:B------:R-:W-:Y:S02]  /*142a0*/  SEL R3, RZ, 0x1, P2 ;  /* 0x00000001ff037807 */ /* 0x000fe40001000000 */
[----:B------:R-:W-:Y:S02]  /*142b0*/  SEL R7, R2, RZ, P2 ;  /* 0x000000ff02077207 */ /* 0x000fe40001000000 */
[----:B------:R-:W-:-:S03]  /*142c0*/  LOP3.LUT R3, R18, R3, RZ, 0x3c, !PT ;  /* 0x0000000312037212 */ /* 0x000fc600078e3cff */
[----:B------:R-:W-:Y:S01]  /*142d0*/  IMAD R9, R7, 0x8, R0 ;  /* 0x0000000807097824 */ /* 0x000fe200078e0200 */
[----:B------:R-:W-:Y:S01]  /*142e0*/  SHF.L.U32 R0, R3, 0x1f, RZ ;  /* 0x0000001f03007819 */ /* 0x000fe200000006ff */
[----:B--2---:R-:W-:Y:S06]  /*142f0*/  @!P1 BRA `(.L_x_781) ;  /* 0x0000000800809947 */ /* 0x004fec0003800000 */
.L_x_812:
[----:B------:R-:W4:Y:S02]  /*14300*/  SYNCS.PHASECHK.TRANS64.TRYWAIT P1, [R9+URZ], R0 ;  /* 0x00000000090075a7 */ /* 0x000f24000802017f */
[----:B----4-:R-:W-:Y:S05]  /*14310*/  @!P1 BRA `(.L_x_782) ;  /* 0x00000008008c9947 */ /* 0x010fea0003800000 */
.L_x_813:
[----:B------:R-:W-:Y:S05]  /*14320*/  @!P0 BRA `(.L_x_783) ;  /* 0x0000000000048947 */ /* 0x000fea0003800000 */
[----:B------:R-:W-:Y:S01]  /*14330*/  BPT.TRAP 0x1 ;  /* 0x000000040000795c */ /* 0x000fe20000300000 */
.L_x_783:
[----:B------:R-:W-:-:S04]  /*14340*/  IMAD R17, R17, 0x8, R6 ;  /* 0x0000000811117824 */ /* 0x000fc800078e0206 */
[----:B------:R-:W5:Y:S02]  /*14350*/  SYNCS.PHASECHK.TRANS64.TRYWAIT P1, [R17+URZ+0x13260], R4 ;  /* 0x01326004110075a7 */ /* 0x000f64000802017f */
[----:B-----5:R-:W-:Y:S05]  /*14360*/  @!P1 BRA `(.L_x_784) ;  /* 0x00000008008c9947 */ /* 0x020fea0003800000 */
.L_x_814:
[----:B------:R-:W-:Y:S05]  /*14370*/  @!P0 BRA `(.L_x_785) ;  /* 0x0000000000048947 */ /* 0x000fea0003800000 */
[----:B------:R-:W-:Y:S01]  /*14380*/  BPT.TRAP 0x1 ;  /* 0x000000040000795c */ /* 0x000fe20000300000 */
.L_x_785:
[----:B------:R-:W-:-:S04]  /*14390*/  IMAD R7, R7, 0x8, R6 ;  /* 0x0000000807077824 */ /* 0x000fc800078e0206 */
[----:B------:R-:W5:Y:S02]  /*143a0*/  SYNCS.PHASECHK.TRANS64.TRYWAIT P1, [R7+URZ+0x13260], R0 ;  /* 0x01326000070075a7 */ /* 0x000f64000802017f */
[----:B-----5:R-:W-:Y:S05]  /*143b0*/  @!P1 BRA `(.L_x_786) ;  /* 0x00000008008c9947 */ /* 0x020fea0003800000 */
.L_x_815:
[----:B------:R-:W-:Y:S05]  /*143c0*/  @!P0 BRA `(.L_x_787) ;  /* 0x0000000000048947 */ /* 0x000fea0003800000 */
[----:B------:R-:W-:Y:S01]  /*143d0*/  BPT.TRAP 0x1 ;  /* 0x000000040000795c */ /* 0x000fe20000300000 */
.L_x_787:
[----:B------:R-:W5:Y:S02]  /*143e0*/  SYNCS.PHASECHK.TRANS64.TRYWAIT P0, [R17+URZ+0x13280], R4 ;  /* 0x01328004110075a7 */ /* 0x000f64000800017f */
[----:B-----5:R-:W-:Y:S05]  /*143f0*/  @!P0 BRA `(.L_x_788) ;  /* 0x0000000800908947 */ /* 0x020fea0003800000 */
.L_x_789:
[----:B------:R1:W1:Y:S02]  /*14400*/  SYNCS.PHASECHK.TRANS64.TRYWAIT P0, [R7+URZ+0x13280], R0 ;  /* 0x01328000070075a7 */ /* 0x000264000800017f */
[----:B-1----:R-:W-:Y:S05]  /*14410*/  @!P0 NANOSLEEP.SYNCS 0x989680 ;  /* 0x009896800000895d */ /* 0x002fea0003900000 */
[----:B------:R-:W1:Y:S02]  /*14420*/  @!P0 SYNCS.PHASECHK.TRANS64 P0, [R7+URZ+0x13280], R0 ;  /* 0x01328000070085a7 */ /* 0x000e64000800007f */
[----:B-1----:R-:W-:Y:S05]  /*14430*/  @!P0 BRA `(.L_x_789) ;  /* 0xfffffffc00f08947 */ /* 0x002fea000383ffff */
.L_x_778:
[----:B------:R-:W-:Y:S05]  /*14440*/  BSYNC B0 ;  /* 0x0000000000007941 */ /* 0x000fea0003800000 */
.L_x_777:
[----:B------:R-:W-:Y:S05]  /*14450*/  EXIT ;  /* 0x000000000000794d */ /* 0x000fea0003800000 */
.L_x_628:
[----:B-1----:R-:W-:-:S04]  /*14460*/  IMAD.U32 R3, RZ, RZ, UR40 ;  /* 0x00000028ff037e24 */ /* 0x002fc8000f8e00ff */
[----:B------:R1:W2:Y:S03]  /*14470*/  SYNCS.PHASECHK.TRANS64.TRYWAIT P1, [R3+URZ+0x13200], R0 ;  /* 0x01320000030075a7 */ /* 0x0002a6000802017f */
[----:B--2---:R-:W-:Y:S05]  /*14480*/  @!P1 NANOSLEEP.SYNCS 0x989680 ;  /* 0x009896800000995d */ /* 0x004fea0003900000 */
[----:B------:R-:W2:Y:S02]  /*14490*/  @!P1 SYNCS.PHASECHK.TRANS64 P1, [R3+URZ+0x13200], R0 ;  /* 0x01320000030095a7 */ /* 0x000ea4000802007f */
[----:B--2---:R-:W-:Y:S05]  /*144a0*/  @!P1 BRA `(.L_x_628) ;  /* 0xfffffffc00ec9947 */ /* 0x004fea000383ffff */
[----:B------:R-:W-:Y:S05]  /*144b0*/  BRA `(.L_x_790) ;  /* 0xfffffed400d47947 */ /* 0x000fea000383ffff */
.L_x_632:
[----:B--2---:R2:W3:Y:S02]  /*144c0*/  SYNCS.PHASECHK.TRANS64.TRYWAIT P1, [R5+URZ+0x13230], R0 ;  /* 0x01323000050075a7 */ /* 0x0044e4000802017f */
[----:B---3--:R-:W-:Y:S05]  /*144d0*/  @!P1 NANOSLEEP.SYNCS 0x989680 ;  /* 0x009896800000995d */ /* 0x008fea0003900000 */
[----:B------:R-:W3:Y:S02]  /*144e0*/  @!P1 SYNCS.PHASECHK.TRANS64 P1, [R5+URZ+0x13230], R0 ;  /* 0x01323000050095a7 */ /* 0x000ee4000802007f */
[----:B---3--:R-:W-:Y:S05]  /*144f0*/  @!P1 BRA `(.L_x_632) ;  /* 0xfffffffc00f09947 */ /* 0x008fea000383ffff */
[----:B------:R-:W-:Y:S05]  /*14500*/  BRA `(.L_x_631) ;  /* 0xfffffed400f07947 */ /* 0x000fea000383ffff */
.L_x_648:
[----:B--2---:R-:W-:-:S04]  /*14510*/  IMAD.U32 R12, RZ, RZ, UR23 ;  /* 0x00000017ff0c7e24 */ /* 0x004fc8000f8e00ff */
[----:B------:R2:W3:Y:S03]  /*14520*/  SYNCS.PHASECHK.TRANS64.TRYWAIT P1, [R12+URZ+0x13230], R11 ;  /* 0x0132300b0c0075a7 */ /* 0x0004e6000802017f */
[----:B---3--:R-:W-:Y:S05]  /*14530*/  @!P1 NANOSLEEP.SYNCS 0x989680 ;  /* 0x009896800000995d */ /* 0x008fea0003900000 */
[----:B------:R-:W3:Y:S02]  /*14540*/  @!P1 SYNCS.PHASECHK.TRANS64 P1, [R12+URZ+0x13230], R11 ;  /* 0x0132300b0c0095a7 */ /* 0x000ee4000802007f */
[----:B---3--:R-:W-:Y:S05]  /*14550*/  @!P1 BRA `(.L_x_648) ;  /* 0xfffffffc00ec9947 */ /* 0x008fea000383ffff */
[----:B------:R-:W-:Y:S05]  /*14560*/  BRA `(.L_x_647) ;  /* 0xffffff1400147947 */ /* 0x000fea000383ffff */
.L_x_652:
[----:B--2---:R-:W-:-:S04]  /*14570*/  IMAD.U32 R12, RZ, RZ, UR11 ;  /* 0x0000000bff0c7e24 */ /* 0x004fc8000f8e00ff */
[----:B------:R2:W3:Y:S03]  /*14580*/  SYNCS.PHASECHK.TRANS64.TRYWAIT P1, [R12+URZ+0x13250], R11 ;  /* 0x0132500b0c0075a7 */ /* 0x0004e6000802017f */
[----:B---3--:R-:W-:Y:S05]  /*14590*/  @!P1 NANOSLEEP.SYNCS 0x989680 ;  /* 0x009896800000995d */ /* 0x008fea0003900000 */
[----:B------:R-:W3:Y:S02]  /*145a0*/  @!P1 SYNCS.PHASECHK.TRANS64 P1, [R12+URZ+0x13250], R11 ;  /* 0x0132500b0c0095a7 */ /* 0x000ee4000802007f */
[----:B---3--:R-:W-:Y:S05]  /*145b0*/  @!P1 BRA `(.L_x_652) ;  /* 0xfffffffc00ec9947 */ /* 0x008fea000383ffff */
[----:B------:R-:W-:Y:S05]  /*145c0*/  BRA `(.L_x_651) ;  /* 0xffffff1800207947 */ /* 0x000fea000383ffff */
.L_x_670:
[----:B--2---:R-:W-:-:S04]  /*145d0*/  IMAD.U32 R3, RZ, RZ, UR6 ;  /* 0x00000006ff037e24 */ /* 0x004fc8000f8e00ff */
[----:B------:R2:W3:Y:S03]  /*145e0*/  SYNCS.PHASECHK.TRANS64.TRYWAIT P1, [R3+URZ+0x13230], R0 ;  /* 0x01323000030075a7 */ /* 0x0004e6000802017f */
[----:B---3--:R-:W-:Y:S05]  /*145f0*/  @!P1 NANOSLEEP.SYNCS 0x989680 ;  /* 0x009896800000995d */ /* 0x008fea0003900000 */
[----:B------:R-:W3:Y:S02]  /*14600*/  @!P1 SYNCS.PHASECHK.TRANS64 P1, [R3+URZ+0x13230], R0 ;  /* 0x01323000030095a7 */ /* 0x000ee4000802007f */
[----:B---3--:R-:W-:Y:S05]  /*14610*/  @!P1 BRA `(.L_x_670) ;  /* 0xfffffffc00ec9947 */ /* 0x008fea000383ffff */
[----:B------:R-:W-:Y:S05]  /*14620*/  BRA `(.L_x_669) ;  /* 0xffffff5400207947 */ /* 0x000fea000383ffff */
.L_x_674:
[----:B--2---:R-:W-:-:S04]  /*14630*/  IMAD.U32 R3, RZ, RZ, UR11 ;  /* 0x0000000bff037e24 */ /* 0x004fc8000f8e00ff */
[----:B------:R2:W3:Y:S03]  /*14640*/  SYNCS.PHASECHK.TRANS64.TRYWAIT P1, [R3+URZ+0x13250], R0 ;  /* 0x01325000030075a7 */ /* 0x0004e6000802017f */
[----:B---3--:R-:W-:Y:S05]  /*14650*/  @!P1 NANOSLEEP.SYNCS 0x989680 ;  /* 0x009896800000995d */ /* 0x008fea0003900000 */
[----:B------:R-:W3:Y:S02]  /*14660*/  @!P1 SYNCS.PHASECHK.TRANS64 P1, [R3+URZ+0x13250], R0 ;  /* 0x01325000030095a7 */ /* 0x000ee4000802007f */
[----:B---3--:R-:W-:Y:S05]  /*14670*/  @!P1 BRA `(.L_x_674) ;  /* 0xfffffffc00ec9947 */ /* 0x008fea000383ffff */
[----:B------:R-:W-:Y:S05]  /*14680*/  BRA `(.L_x_673) ;  /* 0xffffff58002c7947 */ /* 0x000fea000383ffff */
.L_x_681:
[----:B--2---:R-:W-:-:S04]  /*14690*/  IMAD.U32 R3, RZ, RZ, UR24 ;  /* 0x00000018ff037e24 */ /* 0x004fc8000f8e00ff */
[----:B------:R2:W3:Y:S03]  /*146a0*/  SYNCS.PHASECHK.TRANS64.TRYWAIT P1, [R3+URZ+0x13230], R0 ;  /* 0x01323000030075a7 */ /* 0x0004e6000802017f */
[----:B---3--:R-:W-:Y:S05]  /*146b0*/  @!P1 NANOSLEEP.SYNCS 0x989680 ;  /* 0x009896800000995d */ /* 0x008fea0003900000 */
[----:B------:R-:W3:Y:S02]  /*146c0*/  @!P1 SYNCS.PHASECHK.TRANS64 P1, [R3+URZ+0x13230], R0 ;  /* 0x01323000030095a7 */ /* 0x000ee4000802007f */
[----:B---3--:R-:W-:Y:S05]  /*146d0*/  @!P1 BRA `(.L_x_681) ;  /* 0xfffffffc00ec9947 */ /* 0x008fea000383ffff */
[----:B------:R-:W-:Y:S05]  /*146e0*/  BRA `(.L_x_680) ;  /* 0xffffff7400b47947 */ /* 0x000fea000383ffff */
.L_x_685:
[----:B--2---:R-:W-:-:S04]  /*146f0*/  IMAD.U32 R3, RZ, RZ, UR11 ;  /* 0x0000000bff037e24 */ /* 0x004fc8000f8e00ff */
[----:B------:R2:W3:Y:S03]  /*14700*/  SYNCS.PHASECHK.TRANS64.TRYWAIT P1, [R3+URZ+0x13250], R0 ;  /* 0x01325000030075a7 */ /* 0x0004e6000802017f */
[----:B---3--:R-:W-:Y:S05]  /*14710*/  @!P1 NANOSLEEP.SYNCS 0x989680 ;  /* 0x009896800000995d */ /* 0x008fea0003900000 */
[----:B------:R-:W3:Y:S02]  /*14720*/  @!P1 SYNCS.PHASECHK.TRANS64 P1, [R3+URZ+0x13250], R0 ;  /* 0x01325000030095a7 */ /* 0x000ee4000802007f */
[----:B---3--:R-:W-:Y:S05]  /*14730*/  @!P1 BRA `(.L_x_685) ;  /* 0xfffffffc00ec9947 */ /* 0x008fea000383ffff */
[----:B------:R-:W-:Y:S05]  /*14740*/  BRA `(.L_x_684) ;  /* 0xffffff7800c07947 */ /* 0x000fea000383ffff */
.L_x_699:
[----:B--2---:R-:W-:-:S04]  /*14750*/  IMAD.U32 R7, RZ, RZ, UR14 ;  /* 0x0000000eff077e24 */ /* 0x004fc8000f8e00ff */
[----:B------:R2:W3:Y:S03]  /*14760*/  SYNCS.PHASECHK.TRANS64.TRYWAIT P1, [R7+URZ+0x13250], R4 ;  /* 0x01325004070075a7 */ /* 0x0004e6000802017f */
[----:B---3--:R-:W-:Y:S05]  /*14770*/  @!P1 NANOSLEEP.SYNCS 0x989680 ;  /* 0x009896800000995d */ /* 0x008fea0003900000 */
[----:B------:R-:W3:Y:S02]  /*14780*/  @!P1 SYNCS.PHASECHK.TRANS64 P1, [R7+URZ+0x13250], R4 ;  /* 0x01325004070095a7 */ /* 0x000ee4000802007f */
[----:B---3--:R-:W-:Y:S05]  /*14790*/  @!P1 BRA `(.L_x_699) ;  /* 0xfffffffc00ec9947 */ /* 0x008fea000383ffff */
[----:B------:R-:W-:Y:S05]  /*147a0*/  BRA `(.L_x_698) ;  /* 0xffffffb4000c7947 */ /* 0x000fea000383ffff */
.L_x_731:
[----:B------:R-:W-:Y:S02]  /*147b0*/  IMAD.MOV.U32 R13, RZ, RZ, R28 ;  /* 0x000000ffff0d7224 */ /* 0x000fe400078e001c */
[----:B------:R-:W-:Y:S02]  /*147c0*/  IMAD.MOV.U32 R12, RZ, RZ, RZ ;  /* 0x000000ffff0c7224 */ /* 0x000fe400078e00ff */
[----:B------:R-:W-:Y:S02]  /*147d0*/  IMAD.MOV.U32 R11, RZ, RZ, 0x1f ;  /* 0x0000001fff0b7424 */ /* 0x000fe400078e00ff */
[----:B------:R-:W-:-:S07]  /*147e0*/  IMAD.MOV.U32 R15, RZ, RZ, -0x1 ;  /* 0xffffffffff0f7424 */ /* 0x000fce00078e00ff */
[----:B------:R-:W-:Y:S05]  /*147f0*/  WARPSYNC.COLLECTIVE R15, `(.L_x_791) ;  /* 0x000000000f087348 */ /* 0x000fea0003c00000 */
[----:B------:R1:W2:Y:S02]  /*14800*/  SHFL.IDX P6, R14, R13, R12, R11 ;  /* 0x0000000c0d0e7389 */ /* 0x0002a400000c000b */
[----:B-12---:R-:W-:Y:S01]  /*14810*/  ENDCOLLECTIVE ;  /* 0x000000000000791b */ /* 0x006fe20003800000 */
.L_x_791:
[----:B------:R-:W-:Y:S05]  /*14820*/  BRA `(.L_x_792) ;  /* 0xffffffe000047947 */ /* 0x000fea000383ffff */
.L_x_733:
[----:B------:R-:W-:Y:S01]  /*14830*/  BSSY B0, `(.L_x_793) ;  /* 0x0000006000007945 */ /* 0x000fe20003800000 */
[----:B------:R-:W-:-:S07]  /*14840*/  IMAD.MOV.U32 R15, RZ, RZ, -0x1 ;  /* 0xffffffffff0f7424 */ /* 0x000fce00078e00ff */
[----:B-1----:R-:W-:Y:S05]  /*14850*/  WARPSYNC.COLLECTIVE R15, `(.L_x_794) ;  /* 0x000000000f0c7348 */ /* 0x002fea0003c00000 */
[----:B------:R-:W-:Y:S02]  /*14860*/  ELECT P6, UR62, PT ;  /* 0x00000000003e782f */ /* 0x000fe400038c0000 */
[----:B------:R-:W-:Y:S01]  /*14870*/  MOV R14, UR62 ;  /* 0x0000003e000e7c02 */ /* 0x000fe20008000f00 */
[----:B-1----:R-:W-:Y:S10]  /*14880*/  ENDCOLLECTIVE ;  /* 0x000000000000791b */ /* 0x002ff40003800000 */
.L_x_794:
[----:B------:R-:W-:Y:S05]  /*14890*/  BSYNC B0 ;  /* 0x0000000000007941 */ /* 0x000fea0003800000 */
.L_x_793:
[----:B------:R-:W-:Y:S05]  /*148a0*/  BRA `(.L_x_795) ;  /* 0xffffffe000047947 */ /* 0x000fea000383ffff */
.L_x_736:
[----:B--2---:R2:W3:Y:S02]  /*148b0*/  SYNCS.PHASECHK.TRANS64.TRYWAIT P3, [R5+URZ+0x13280], R2 ;  /* 0x01328002050075a7 */ /* 0x0044e4000806017f */
[----:B---3--:R-:W-:Y:S05]  /*148c0*/  @!P3 NANOSLEEP.SYNCS 0x989680 ;  /* 0x009896800000b95d */ /* 0x008fea0003900000 */
[----:B------:R-:W3:Y:S02]  /*148d0*/  @!P3 SYNCS.PHASECHK.TRANS64 P3, [R5+URZ+0x13280], R2 ;  /* 0x013280020500b5a7 */ /* 0x000ee4000806007f */
[----:B---3--:R-:W-:Y:S05]  /*148e0*/  @!P3 BRA `(.L_x_736) ;  /* 0xfffffffc00f0b947 */ /* 0x008fea000383ffff */
[----:B------:R-:W-:Y:S05]  /*148f0*/  BRA `(.L_x_796) ;  /* 0xffffffe000587947 */ /* 0x000fea000383ffff */
.L_x_738:
[----:B---3--:R3:W4:Y:S02]  /*14900*/  SYNCS.PHASECHK.TRANS64.TRYWAIT P3, [R5+URZ+0x13240], R2 ;  /* 0x01324002050075a7 */ /* 0x008724000806017f */
[----:B----4-:R-:W-:Y:S05]  /*14910*/  @!P3 NANOSLEEP.SYNCS 0x989680 ;  /* 0x009896800000b95d */ /* 0x010fea0003900000 */
[----:B------:R-:W4:Y:S02]  /*14920*/  @!P3 SYNCS.PHASECHK.TRANS64 P3, [R5+URZ+0x13240], R2 ;  /* 0x013240020500b5a7 */ /* 0x000f24000806007f */
[----:B----4-:R-:W-:Y:S05]  /*14930*/  @!P3 BRA `(.L_x_738) ;  /* 0xfffffffc00f0b947 */ /* 0x010fea000383ffff */
[----:B------:R-:W-:Y:S05]  /*14940*/  BRA `(.L_x_797) ;  /* 0xffffffe000a47947 */ /* 0x000fea000383ffff */
.L_x_741:
[----:B--2---:R-:W-:-:S04]  /*14950*/  IMAD.U32 R3, RZ, RZ, UR40 ;  /* 0x00000028ff037e24 */ /* 0x004fc8000f8e00ff */
[----:B------:R2:W3:Y:S03]  /*14960*/  SYNCS.PHASECHK.TRANS64.TRYWAIT P0, [R3+URZ+0x13220], R2 ;  /* 0x01322002030075a7 */ /* 0x0004e6000800017f */
[----:B---3--:R-:W-:Y:S05]  /*14970*/  @!P0 NANOSLEEP.SYNCS 0x989680 ;  /* 0x009896800000895d */ /* 0x008fea0003900000 */
[----:B------:R-:W3:Y:S02]  /*14980*/  @!P0 SYNCS.PHASECHK.TRANS64 P0, [R3+URZ+0x13220], R2 ;  /* 0x01322002030085a7 */ /* 0x000ee4000800007f */
[----:B---3--:R-:W-:Y:S05]  /*14990*/  @!P0 BRA `(.L_x_741) ;  /* 0xfffffffc00ec8947 */ /* 0x008fea000383ffff */
[----:B------:R-:W-:Y:S05]  /*149a0*/  BRA `(.L_x_798) ;  /* 0xffffffe400407947 */ /* 0x000fea000383ffff */
.L_x_747:
[----:B---3--:R3:W4:Y:S02]  /*149b0*/  SYNCS.PHASECHK.TRANS64.TRYWAIT P0, [R9+URZ+0x13280], R10 ;  /* 0x0132800a090075a7 */ /* 0x008724000800017f */
[----:B----4-:R-:W-:Y:S05]  /*149c0*/  @!P0 NANOSLEEP.SYNCS 0x989680 ;  /* 0x009896800000895d */ /* 0x010fea0003900000 */
[----:B------:R-:W4:Y:S02]  /*149d0*/  @!P0 SYNCS.PHASECHK.TRANS64 P0, [R9+URZ+0x13280], R10 ;  /* 0x0132800a090085a7 */ /* 0x000f24000800007f */
[----:B----4-:R-:W-:Y:S05]  /*149e0*/  @!P0 BRA `(.L_x_747) ;  /* 0xfffffffc00f08947 */ /* 0x010fea000383ffff */
[----:B------:R-:W-:Y:S05]  /*149f0*/  BRA `(.L_x_799) ;  /* 0xffffffe400d87947 */ /* 0x000fea000383ffff */
.L_x_752:
[----:B--2---:R2:W4:Y:S02]  /*14a00*/  SYNCS.PHASECHK.TRANS64.TRYWAIT P0, [R9+URZ+0x13240], R10 ;  /* 0x0132400a090075a7 */ /* 0x004524000800017f */
[----:B----4-:R-:W-:Y:S05]  /*14a10*/  @!P0 NANOSLEEP.SYNCS 0x989680 ;  /* 0x009896800000895d */ /* 0x010fea0003900000 */
[----:B------:R-:W4:Y:S02]  /*14a20*/  @!P0 SYNCS.PHASECHK.TRANS64 P0, [R9+URZ+0x13240], R10 ;  /* 0x0132400a090085a7 */ /* 0x000f24000800007f */
[----:B----4-:R-:W-:Y:S05]  /*14a30*/  @!P0 BRA `(.L_x_752) ;  /* 0xfffffffc00f08947 */ /* 0x010fea000383ffff */
[----:B------:R-:W-:Y:S05]  /*14a40*/  BRA `(.L_x_800) ;  /* 0xffffffe8004c7947 */ /* 0x000fea000383ffff */
.L_x_758:
[----:B--2---:R2:W3:Y:S02]  /*14a50*/  SYNCS.PHASECHK.TRANS64.TRYWAIT P3, [R12+URZ+0x13270], R5 ;  /* 0x013270050c0075a7 */ /* 0x0044e4000806017f */
[----:B---3--:R-:W-:Y:S05]  /*14a60*/  @!P3 NANOSLEEP.SYNCS 0x989680 ;  /* 0x009896800000b95d */ /* 0x008fea0003900000 */
[----:B------:R-:W3:Y:S02]  /*14a70*/  @!P3 SYNCS.PHASECHK.TRANS64 P3, [R12+URZ+0x13270], R5 ;  /* 0x013270050c00b5a7 */ /* 0x000ee4000806007f */
[----:B---3--:R-:W-:Y:S05]  /*14a80*/  @!P3 BRA `(.L_x_758) ;  /* 0xfffffffc00f0b947 */ /* 0x008fea000383ffff */
[----:B------:R-:W-:Y:S05]  /*14a90*/  BRA `(.L_x_801) ;  /* 0xffffffe800e07947 */ /* 0x000fea000383ffff */
.L_x_760:
[----:B---3--:R3:W4:Y:S02]  /*14aa0*/  SYNCS.PHASECHK.TRANS64.TRYWAIT P3, [R12+URZ+0x13260], R3 ;  /* 0x013260030c0075a7 */ /* 0x008724000806017f */
[----:B----4-:R-:W-:Y:S05]  /*14ab0*/  @!P3 NANOSLEEP.SYNCS 0x989680 ;  /* 0x009896800000b95d */ /* 0x010fea0003900000 */
[----:B------:R-:W4:Y:S02]  /*14ac0*/  @!P3 SYNCS.PHASECHK.TRANS64 P3, [R12+URZ+0x13260], R3 ;  /* 0x013260030c00b5a7 */ /* 0x000f24000806007f */
[----:B----4-:R-:W-:Y:S05]  /*14ad0*/  @!P3 BRA `(.L_x_760) ;  /* 0xfffffffc00f0b947 */ /* 0x010fea000383ffff */
[----:B------:R-:W-:Y:S05]  /*14ae0*/  BRA `(.L_x_802) ;  /* 0xffffffe800e87947 */ /* 0x000fea000383ffff */
.L_x_767:
[----:B--2---:R2:W3:Y:S02]  /*14af0*/  SYNCS.PHASECHK.TRANS64.TRYWAIT P0, [R2+URZ+0x13270], R3 ;  /* 0x01327003020075a7 */ /* 0x0044e4000800017f */
[----:B---3--:R-:W-:Y:S05]  /*14b00*/  @!P0 NANOSLEEP.SYNCS 0x989680 ;  /* 0x009896800000895d */ /* 0x008fea0003900000 */
[----:B------:R-:W3:Y:S02]  /*14b10*/  @!P0 SYNCS.PHASECHK.TRANS64 P0, [R2+URZ+0x13270], R3 ;  /* 0x01327003020085a7 */ /* 0x000ee4000800007f */
[----:B---3--:R-:W-:Y:S05]  /*14b20*/  @!P0 BRA `(.L_x_767) ;  /* 0xfffffffc00f08947 */ /* 0x008fea000383ffff */
[----:B------:R-:W-:Y:S05]  /*14b30*/  BRA `(.L_x_803) ;  /* 0xfffffff000107947 */ /* 0x000fea000383ffff */
.L_x_769:
[----:B--2---:R2:W3:Y:S02]  /*14b40*/  SYNCS.PHASECHK.TRANS64.TRYWAIT P0, [R2+URZ+0x13260], R5 ;  /* 0x01326005020075a7 */ /* 0x0044e4000800017f */
[----:B---3--:R-:W-:Y:S05]  /*14b50*/  @!P0 NANOSLEEP.SYNCS 0x989680 ;  /* 0x009896800000895d */ /* 0x008fea0003900000 */
[----:B------:R-:W3:Y:S02]  /*14b60*/  @!P0 SYNCS.PHASECHK.TRANS64 P0, [R2+URZ+0x13260], R5 ;  /* 0x01326005020085a7 */ /* 0x000ee4000800007f */
[----:B---3--:R-:W-:Y:S05]  /*14b70*/  @!P0 BRA `(.L_x_769) ;  /* 0xfffffffc00f08947 */ /* 0x008fea000383ffff */
[----:B------:R-:W-:Y:S05]  /*14b80*/  BRA `(.L_x_804) ;  /* 0xfffffff0001c7947 */ /* 0x000fea000383ffff */
.L_x_775:
[----:B--2---:R2:W3:Y:S02]  /*14b90*/  SYNCS.PHASECHK.TRANS64.TRYWAIT P0, [R6+URZ+0x13220], R0 ;  /* 0x01322000060075a7 */ /* 0x0044e4000800017f */
[----:B---3--:R-:W-:Y:S05]  /*14ba0*/  @!P0 NANOSLEEP.SYNCS 0x989680 ;  /* 0x009896800000895d */ /* 0x008fea0003900000 */
[----:B------:R-:W3:Y:S02]  /*14bb0*/  @!P0 SYNCS.PHASECHK.TRANS64 P0, [R6+URZ+0x13220], R0 ;  /* 0x01322000060085a7 */ /* 0x000ee4000800007f */
[----:B---3--:R-:W-:Y:S05]  /*14bc0*/  @!P0 BRA `(.L_x_775) ;  /* 0xfffffffc00f08947 */ /* 0x008fea000383ffff */
[----:B------:R-:W-:Y:S05]  /*14bd0*/  BRA `(.L_x_805) ;  /* 0xfffffff400587947 */ /* 0x000fea000383ffff */
.L_x_776:
[----:B------:R-:W-:Y:S01]  /*14be0*/  BSSY B0, `(.L_x_806) ;  /* 0x0000008000007945 */ /* 0x000fe20003800000 */
[----:B------:R-:W-:Y:S02]  /*14bf0*/  IMAD.MOV.U32 R13, RZ, RZ, R28 ;  /* 0x000000ffff0d7224 */ /* 0x000fe400078e001c */
[----:B------:R-:W-:Y:S02]  /*14c00*/  IMAD.MOV.U32 R12, RZ, RZ, RZ ;  /* 0x000000ffff0c7224 */ /* 0x000fe400078e00ff */
[----:B------:R-:W-:Y:S02]  /*14c10*/  IMAD.MOV.U32 R11, RZ, RZ, 0x1f ;  /* 0x0000001fff0b7424 */ /* 0x000fe400078e00ff */
[----:B------:R-:W-:-:S07]  /*14c20*/  IMAD.MOV.U32 R15, RZ, RZ, -0x1 ;  /* 0xffffffffff0f7424 */ /* 0x000fce00078e00ff */
[----:B-12---:R-:W-:Y:S05]  /*14c30*/  WARPSYNC.COLLECTIVE R15, `(.L_x_807) ;  /* 0x000000000f087348 */ /* 0x006fea0003c00000 */
[----:B------:R3:W4:Y:S02]  /*14c40*/  SHFL.IDX P6, R14, R13, R12, R11 ;  /* 0x0000000c0d0e7389 */ /* 0x00072400000c000b */
[----:B-1234-:R-:W-:Y:S01]  /*14c50*/  ENDCOLLECTIVE ;  /* 0x000000000000791b */ /* 0x01efe20003800000 */
.L_x_807:
[----:B------:R-:W-:Y:S05]  /*14c60*/  BSYNC B0 ;  /* 0x0000000000007941 */ /* 0x000fea0003800000 */
.L_x_806:
[----:B------:R-:W-:Y:S05]  /*14c70*/  BRA `(.L_x_808) ;  /* 0xfffffff400407947 */ /* 0x000fea000383ffff */
.L_x_779:
[----:B------:R-:W-:Y:S01]  /*14c80*/  BSSY B1, `(.L_x_809) ;  /* 0x0000006000017945 */ /* 0x000fe20003800000 */
[----:B------:R-:W-:-:S07]  /*14c90*/  IMAD.MOV.U32 R15, RZ, RZ, -0x1 ;  /* 0xffffffffff0f7424 */ /* 0x000fce00078e00ff */
[----:B-123--:R-:W-:Y:S05]  /*14ca0*/  WARPSYNC.COLLECTIVE R15, `(.L_x_810) ;  /* 0x000000000f0c7348 */ /* 0x00efea0003c00000 */
[----:B------:R-:W-:Y:S02]  /*14cb0*/  ELECT P6, UR62, PT ;  /* 0x00000000003e782f */ /* 0x000fe400038c0000 */
[----:B------:R-:W-:Y:S01]  /*14cc0*/  MOV R14, UR62 ;  /* 0x0000003e000e7c02 */ /* 0x000fe20008000f00 */
[----:B-123--:R-:W-:Y:S10]  /*14cd0*/  ENDCOLLECTIVE ;  /* 0x000000000000791b */ /* 0x00eff40003800000 */
.L_x_810:
[----:B------:R-:W-:Y:S05]  /*14ce0*/  BSYNC B1 ;  /* 0x0000000000017941 */ /* 0x000fea0003800000 */
.L_x_809:
[----:B------:R-:W-:Y:S05]  /*14cf0*/  BRA `(.L_x_811) ;  /* 0xfffffff400387947 */ /* 0x000fea000383ffff */
.L_x_781:
[----:B--2---:R2:W4:Y:S02]  /*14d00*/  SYNCS.PHASECHK.TRANS64.TRYWAIT P1, [R5+URZ], R4 ;  /* 0x00000004050075a7 */ /* 0x004524000802017f */
[----:B----4-:R-:W-:Y:S05]  /*14d10*/  @!P1 NANOSLEEP.SYNCS 0x989680 ;  /* 0x009896800000995d */ /* 0x010fea0003900000 */
[----:B------:R-:W4:Y:S02]  /*14d20*/  @!P1 SYNCS.PHASECHK.TRANS64 P1, [R5+URZ], R4 ;  /* 0x00000004050095a7 */ /* 0x000f24000802007f */
[----:B----4-:R-:W-:Y:S05]  /*14d30*/  @!P1 BRA `(.L_x_781) ;  /* 0xfffffffc00f09947 */ /* 0x010fea000383ffff */
[----:B------:R-:W-:Y:S05]  /*14d40*/  BRA `(.L_x_812) ;  /* 0xfffffff4006c7947 */ /* 0x000fea000383ffff */
.L_x_782:
[----:B----4-:R4:W1:Y:S02]  /*14d50*/  SYNCS.PHASECHK.TRANS64.TRYWAIT P1, [R9+URZ], R0 ;  /* 0x00000000090075a7 */ /* 0x010864000802017f */
[----:B-1----:R-:W-:Y:S05]  /*14d60*/  @!P1 NANOSLEEP.SYNCS 0x989680 ;  /* 0x009896800000995d */ /* 0x002fea0003900000 */
[----:B------:R-:W1:Y:S02]  /*14d70*/  @!P1 SYNCS.PHASECHK.TRANS64 P1, [R9+URZ], R0 ;  /* 0x00000000090095a7 */ /* 0x000e64000802007f */
[----:B-1----:R-:W-:Y:S05]  /*14d80*/  @!P1 BRA `(.L_x_782) ;  /* 0xfffffffc00f09947 */ /* 0x002fea000383ffff */
[----:B------:R-:W-:Y:S05]  /*14d90*/  BRA `(.L_x_813) ;  /* 0xfffffff400607947 */ /* 0x000fea000383ffff */
.L_x_784:
[----:B------:R1:W1:Y:S02]  /*14da0*/  SYNCS.PHASECHK.TRANS64.TRYWAIT P1, [R17+URZ+0x13260], R4 ;  /* 0x01326004110075a7 */ /* 0x000264000802017f */
[----:B-1----:R-:W-:Y:S05]  /*14db0*/  @!P1 NANOSLEEP.SYNCS 0x989680 ;  /* 0x009896800000995d */ /* 0x002fea0003900000 */
[----:B------:R-:W1:Y:S02]  /*14dc0*/  @!P1 SYNCS.PHASECHK.TRANS64 P1, [R17+URZ+0x13260], R4 ;  /* 0x01326004110095a7 */ /* 0x000e64000802007f */
[----:B-1----:R-:W-:Y:S05]  /*14dd0*/  @!P1 BRA `(.L_x_784) ;  /* 0xfffffffc00f09947 */ /* 0x002fea000383ffff */
[----:B------:R-:W-:Y:S05]  /*14de0*/  BRA `(.L_x_814) ;  /* 0xfffffff400607947 */ /* 0x000fea000383ffff */
.L_x_786:
[----:B------:R1:W1:Y:S02]  /*14df0*/  SYNCS.PHASECHK.TRANS64.TRYWAIT P1, [R7+URZ+0x13260], R0 ;  /* 0x01326000070075a7 */ /* 0x000264000802017f */
[----:B-1----:R-:W-:Y:S05]  /*14e00*/  @!P1 NANOSLEEP.SYNCS 0x989680 ;  /* 0x009896800000995d */ /* 0x002fea0003900000 */
[----:B------:R-:W1:Y:S02]  /*14e10*/  @!P1 SYNCS.PHASECHK.TRANS64 P1, [R7+URZ+0x13260], R0 ;  /* 0x01326000070095a7 */ /* 0x000e64000802007f */
[----:B-1----:R-:W-:Y:S05]  /*14e20*/  @!P1 BRA `(.L_x_786) ;  /* 0xfffffffc00f09947 */ /* 0x002fea000383ffff */
[----:B------:R-:W-:Y:S05]  /*14e30*/  BRA `(.L_x_815) ;  /* 0xfffffff400607947 */ /* 0x000fea000383ffff */
.L_x_788:
[----:B------:R1:W1:Y:S02]  /*14e40*/  SYNCS.PHASECHK.TRANS64.TRYWAIT P0, [R17+URZ+0x13280], R4 ;  /* 0x01328004110075a7 */ /* 0x000264000800017f */
[----:B-1----:R-:W-:Y:S05]  /*14e50*/  @!P0 NANOSLEEP.SYNCS 0x989680 ;  /* 0x009896800000895d */ /* 0x002fea0003900000 */
[----:B------:R-:W1:Y:S02]  /*14e60*/  @!P0 SYNCS.PHASECHK.TRANS64 P0, [R17+URZ+0x13280], R4 ;  /* 0x01328004110085a7 */ /* 0x000e64000800007f */
[----:B-1----:R-:W-:Y:S05]  /*14e70*/  @!P0 BRA `(.L_x_788) ;  /* 0xfffffffc00f08947 */ /* 0x002fea000383ffff */
[----:B------:R-:W-:Y:S05]  /*14e80*/  BRA `(.L_x_789) ;  /* 0xfffffff4005c7947 */ /* 0x000fea000383ffff */
.L_x_816:
        /* <DEDUP_REMOVED lines=15> */
.L_x_2166:


//--------------------- .text._ZN7cutlass13device_kernelIN5flash11enable_sm90INS1_16FlashAttnFwdSm90INS1_25CollectiveMainloopFwdSm90ILi2EN4cute5tupleIJNS5_1CILi1EEES8_S8_EEENS6_IJNS7_ILi192EEENS7_ILi160EEENS7_ILi64EEEEEELi64ENS_12float_e4m3_tEfNS_4arch4Sm90ELb0ELb1ELb0ELb1ELb0ELb0ELb0ELb1ELb1ELb0ELb0ELb0EEENS1_21CollectiveEpilogueFwdINS6_IJSA_SC_SB_EEES9_NS_10bfloat16_tESG_Li384ELb1ELb0ELb0ELb1EEENS1_36VarlenDynamicPersistentTileSchedulerILi192ELi160ELi384ELi128ELb0ELb0ELb1ELb1ELb0ELb1EEEEEEEEEvNT_6ParamsE --------------------------
	.section	.text._ZN7cutlass13device_kernelIN5flash11enable_sm90INS1_16FlashAttnFwdSm90INS1_25CollectiveMainloopFwdSm90ILi2EN4cute5tupleIJNS5_1CILi1EEES8_S8_EEENS6_IJNS7_ILi192EEENS7_ILi160EEENS7_ILi64EEEEEELi64ENS_12float_e4m3_tEfNS_4arch4Sm90ELb0ELb1ELb0ELb1ELb0ELb0ELb0ELb1ELb1ELb0ELb0ELb0EEENS1_21CollectiveEpilogueFwdINS6_IJSA_SC_SB_EEES9_NS_10bfloat16_tESG_Li384ELb1ELb0ELb0ELb1EEENS1_36VarlenDynamicPersistentTileSchedulerILi192ELi160ELi384ELi128ELb0ELb0ELb1ELb1ELb0ELb1EEEEEEEEEvNT_6ParamsE,"ax",@progbits
	.align	128
.text._ZN7cutlass13device_kernelIN5flash11enable_sm90INS1_16FlashAttnFwdSm90INS1_25CollectiveMainloopFwdSm90ILi2EN4cute5tupleIJNS5_1CILi1EEES8_S8_EEENS6_IJNS7_ILi192EEENS7_ILi160EEENS7_ILi64EEEEEELi64ENS_12float_e4m3_tEfNS_4arch4Sm90ELb0ELb1ELb0ELb1ELb0ELb0ELb0ELb1ELb1ELb0ELb0ELb0EEENS1_21CollectiveEpilogueFwdINS6_IJSA_SC_SB_EEES9_NS_10bfloat16_tESG_Li384ELb1ELb0ELb0ELb1EEENS1_36VarlenDynamicPersistentTileSchedulerILi192ELi160ELi384ELi128ELb0ELb0ELb1ELb1ELb0ELb1EEEEEEEEEvNT_6ParamsE:
        .type           _ZN7cutlass13device_kernelIN5flash11enable_sm90INS1_16FlashAttnFwdSm90INS1_25CollectiveMainloopFwdSm90ILi2EN4cute5tupleIJNS5_1CILi1EEES8_S8_EEENS6_IJNS7_ILi192EEENS7_ILi160EEENS7_ILi64EEEEEELi64ENS_12float_e4m3_tEfNS_4arch4Sm90ELb0ELb1ELb0ELb1ELb0ELb0ELb0ELb1ELb1ELb0ELb0ELb0EEENS1_21CollectiveEpilogueFwdINS6_IJSA_SC_SB_EEES9_NS_10bfloat16_tESG_Li384ELb1ELb0ELb0ELb1EEENS1_36VarlenDynamicPersistentTileSchedulerILi192ELi160ELi384ELi128ELb0ELb0ELb1ELb1ELb0ELb1EEEEEEEEEvNT_6ParamsE,@function
        .size           _ZN7cutlass13device_kernelIN5flash11enable_sm90INS1_16FlashAttnFwdSm90INS1_25CollectiveMainloopFwdSm90ILi2EN4cute5tupleIJNS5_1CILi1EEES8_S8_EEENS6_IJNS7_ILi192EEENS7_ILi160EEENS7_ILi64EEEEEELi64ENS_12float_e4m3_tEfNS_4arch4Sm90ELb0ELb1ELb0ELb1ELb0ELb0ELb0ELb1ELb1ELb0ELb0ELb0EEENS1_21CollectiveEpilogueFwdINS6_IJSA_SC_SB_EEES9_NS_10bfloat16_tESG_Li384ELb1ELb0ELb0ELb1EEENS1_36VarlenDynamicPersistentTileSchedulerILi192ELi160ELi384ELi128ELb0ELb0ELb1ELb1ELb0ELb1EEEEEEEEEvNT_6ParamsE,(.L_x_2167 - _ZN7cutlass13device_kernelIN5flash11enable_sm90INS1_16FlashAttnFwdSm90INS1_25CollectiveMainloopFwdSm90ILi2EN4cute5tupleIJNS5_1CILi1EEES8_S8_EEENS6_IJNS7_ILi192EEENS7_ILi160EEENS7_ILi64EEEEEELi64ENS_12float_e4m3_tEfNS_4arch4Sm90ELb0ELb1ELb0ELb1ELb0ELb0ELb0ELb1ELb1ELb0ELb0ELb0EEENS1_21CollectiveEpilogueFwdINS6_IJSA_SC_SB_EEES9_NS_10bfloat16_tESG_Li384ELb1ELb0ELb0ELb1EEENS1_36VarlenDynamicPersistentTileSchedulerILi192ELi160ELi384ELi128ELb0ELb0ELb1ELb1ELb0ELb1EEEEEEEEEvNT_6ParamsE)
        .other          _ZN7cutlass13device_kernelIN5flash11enable_sm90INS1_16FlashAttnFwdSm90INS1_25CollectiveMainloopFwdSm90ILi2EN4cute5tupleIJNS5_1CILi1EEES8_S8_EEENS6_IJNS7_ILi192EEENS7_ILi160EEENS7_ILi64EEEEEELi64ENS_12float_e4m3_tEfNS_4arch4Sm90ELb0ELb1ELb0ELb1ELb0ELb0ELb0ELb1ELb1ELb0ELb0ELb0EEENS1_21CollectiveEpilogueFwdINS6_IJSA_SC_SB_EEES9_NS_10bfloat16_tESG_Li384ELb1ELb0ELb0ELb1EEENS1_36VarlenDynamicPersistentTileSchedulerILi192ELi160ELi384ELi128ELb0ELb0ELb1ELb1ELb0ELb1EEEEEEEEEvNT_6ParamsE,@"STO_CUDA_ENTRY STV_DEFAULT"
_ZN7cutlass13device_kernelIN5flash11enable_sm90INS1_16FlashAttnFwdSm90INS1_25CollectiveMainloopFwdSm90ILi2EN4cute5tupleIJNS5_1CILi1EEES8_S8_EEENS6_IJNS7_ILi192EEENS7_ILi160EEENS7_ILi64EEEEEELi64ENS_12float_e4m3_tEfNS_4arch4Sm90ELb0ELb1ELb0ELb1ELb0ELb0ELb0ELb1ELb1ELb0ELb0ELb0EEENS1_21CollectiveEpilogueFwdINS6_IJSA_SC_SB_EEES9_NS_10bfloat16_tESG_Li384ELb1ELb0ELb0ELb1EEENS1_36VarlenDynamicPersistentTileSchedulerILi192ELi160ELi384ELi128ELb0ELb0ELb1ELb1ELb0ELb1EEEEEEEEEvNT_6ParamsE:
        /* <DEDUP_REMOVED lines=21> */
.L_x_818:
[----:B------:R-:W-:Y:S05]  /*0150*/  BSYNC B0 ;  /* 0x0000000000007941 */ /* 0x000fea0003800000 */
.L_x_817:
        /* <DEDUP_REMOVED lines=41> */
.L_x_819:
        /* <DEDUP_REMOVED lines=22> */
.L_x_820:
        /* <DEDUP_REMOVED lines=18> */
.L_x_821:
        /* <DEDUP_REMOVED lines=22> */
.L_x_822:
        /* <DEDUP_REMOVED lines=22> */
.L_x_823:
[----:B------:R-:W-:Y:S01]  /*0930*/  PLOP3.LUT P0, PT, PT, PT, UP0, 0x80, 0x0 ;  /* 0x000000000000781c */ /* 0x000fe20003f0f008 */
[----:B------:R-:W-:Y:S01]  /*0940*/  UMOV UR40, 0x1 ;  /* 0x0000000100287882 */ /* 0x000fe20000000000 */
[----:B------:R-:W-:Y:S01]  /*0950*/  NOP ;  /* 0x0000000000007918 */ /* 0x000fe20000000000 */
[----:B------:R-:W-:Y:S01]  /*0960*/  USEL UR40, UR40, 0x2, !UP0 ;  /* 0x0000000228287887 */ /* 0x000fe2000c000000 */
[----:B------:R-:W-:Y:S01]  /*0970*/  ULDC.64 UR50, c[0x0][0x208] ;  /* 0x0000820000327ab9 */ /* 0x000fe20000000a00 */
[----:B012-4-:R-:W-:Y:S08]  /*0980*/  BAR.SYNC.DEFER_BLOCKING 0x0 ;  /* 0x0000000000007b1d */ /* 0x017ff00000010000 */
[----:B------:R-:W-:Y:S05]  /*0990*/  @!P0 BRA `(.L_x_824) ;  /* 0x0000011400e88947 */ /* 0x000fea0003800000 */
.L_x_825:
        /* <DEDUP_REMOVED lines=16> */
[----:B------:R-:W-:Y:S01]  /*0aa0*/  ULOP3.LUT UR47, UR40, 0x1, URZ, 0xfc, !UPT ;  /* 0x00000001282f7892 */ /* 0x000fe2000f8efc3f */
[----:B------:R-:W-:Y:S01]  /*0ab0*/  R2UR UR48, R107 ;  /* 0x000000006b3072ca */ /* 0x000fe200000e0000 */
[----:B------:R-:W-:Y:S01]  /*0ac0*/  UMOV UR46, URZ ;  /* 0x0000003f002e7c82 */ /* 0x000fe20008000000 */
[----:B------:R-:W-:Y:S01]  /*0ad0*/  UMOV UR36, URZ ;  /* 0x0000003f00247c82 */ /* 0x000fe20008000000 */
[----:B------:R-:W-:Y:S01]  /*0ae0*/  UMOV UR37, URZ ;  /* 0x0000003f00257c82 */ /* 0x000fe20008000000 */
[----:B0-----:R-:W-:-:S05]  /*0af0*/  VIADD R0, R0, 0xffffff80 ;  /* 0xffffff8000007836 */ /* 0x001fca0000000000 */
[----:B------:R-:W-:-:S04]  /*0b00*/  SHF.R.S32.HI R3, RZ, 0x1f, R0 ;  /* 0x0000001fff037819 */ /* 0x000fc80000011400 */
[CC--:B------:R-:W-:Y:S02]  /*0b10*/  LEA.HI R2, R3.reuse, R0.reuse, RZ, 0x7 ;  /* 0x0000000003027211 */ /* 0x0c0fe400078f38ff */
[CC--:B------:R-:W-:Y:S02]  /*0b20*/  LEA.HI R4, R3.reuse, R0.reuse, RZ, 0x4 ;  /* 0x0000000003047211 */ /* 0x0c0fe400078f20ff */
[----:B------:R-:W-:Y:S02]  /*0b30*/  LOP3.LUT R5, R2, 0xffffff80, RZ, 0xc0, !PT ;  /* 0xffffff8002057812 */ /* 0x000fe400078ec0ff */
[----:B------:R-:W-:Y:S02]  /*0b40*/  SHF.R.S32.HI R2, RZ, 0x7, R2 ;  /* 0x00000007ff027819 */ /* 0x000fe40000011402 */
[----:B------:R-:W-:Y:S01]  /*0b50*/  SHF.R.S32.HI R7, RZ, 0x4, R4 ;  /* 0x00000004ff077819 */ /* 0x000fe20000011404 */
[----:B------:R-:W-:Y:S01]  /*0b60*/  IMAD.IADD R17, R0, 0x1, -R5 ;  /* 0x0000000100117824 */ /* 0x000fe200078e0a05 */
[----:B------:R-:W-:Y:S01]  /*0b70*/  LEA.HI R5, R3, R0, RZ, 0x5 ;  /* 0x0000000003057211 */ /* 0x000fe200078f28ff */
[----:B------:R-:W-:Y:S01]  /*0b80*/  IMAD.HI R6, R2, 0x55555556, RZ ;  /* 0x5555555602067827 */ /* 0x000fe200078e02ff */
[----:B------:R-:W-:-:S02]  /*0b90*/  LOP3.LUT R3, R4, 0x3fffff0, RZ, 0xc0, !PT ;  /* 0x03fffff004037812 */ /* 0x000fc400078ec0ff */
[----:B------:R-:W-:Y:S01]  /*0ba0*/  SHF.R.S32.HI R8, RZ, 0x1f, R17 ;  /* 0x0000001fff087819 */ /* 0x000fe20000011411 */
[----:B------:R-:W-:Y:S01]  /*0bb0*/  IMAD.SHL.U32 R5, R5, 0x20, RZ ;  /* 0x0000002005057824 */ /* 0x000fe200078e00ff */
[----:B------:R-:W-:Y:S01]  /*0bc0*/  LEA.HI R4, R4, R7, RZ, 0x1 ;  /* 0x0000000704047211 */ /* 0x000fe200078f08ff */
[----:B------:R-:W-:Y:S01]  /*0bd0*/  IMAD.IADD R3, R0, 0x1, -R3 ;  /* 0x0000000100037824 */ /* 0x000fe200078e0a03 */
[CC--:B------:R-:W-:Y:S02]  /*0be0*/  LEA.HI R9, R8.reuse, R17.reuse, RZ, 0x2 ;  /* 0x0000001108097211 */ /* 0x0c0fe400078f10ff */
[----:B------:R-:W-:Y:S02]  /*0bf0*/  LEA.HI R8, R8, R17, RZ, 0x5 ;  /* 0x0000001108087211 */ /* 0x000fe400078f28ff */
[--C-:B------:R-:W-:Y:S02]  /*0c00*/  SHF.R.S32.HI R10, RZ, 0x2, R9.reuse ;  /* 0x00000002ff0a7819 */ /* 0x100fe40000011409 */
[----:B------:R-:W-:-:S02]  /*0c10*/  SHF.R.S32.HI R11, RZ, 0x1f, R9 ;  /* 0x0000001fff0b7819 */ /* 0x000fc40000011409 */
[----:B------:R-:W-:Y:S02]  /*0c20*/  LOP3.LUT R0, R5, 0xfffffc00, RZ, 0xc0, !PT ;  /* 0xfffffc0005007812 */ /* 0x000fe400078ec0ff */
[----:B------:R-:W-:Y:S02]  /*0c30*/  LEA.HI R11, R11, R10, RZ, 0x3 ;  /* 0x0000000a0b0b7211 */ /* 0x000fe400078f18ff */
[----:B------:R-:W-:Y:S01]  /*0c40*/  LOP3.LUT R4, R4, 0x1ffffffe, RZ, 0xc0, !PT ;  /* 0x1ffffffe04047812 */ /* 0x000fe200078ec0ff */
[----:B------:R-:W-:Y:S01]  /*0c50*/  IMAD R3, R3, 0x40, R0 ;  /* 0x0000004003037824 */ /* 0x000fe200078e0200 */
[----:B------:R-:W-:Y:S02]  /*0c60*/  LOP3.LUT R11, R11, 0xfffffff8, RZ, 0xc0, !PT ;  /* 0xfffffff80b0b7812 */ /* 0x000fe400078ec0ff */
[----:B------:R-:W-:Y:S01]  /*0c70*/  LEA.HI R5, R6, R6, RZ, 0x1 ;  /* 0x0000000606057211 */ /* 0x000fe200078f08ff */
[----:B------:R-:W-:Y:S01]  /*0c80*/  IMAD.IADD R4, R7, 0x1, -R4 ;  /* 0x0000000107047824 */ /* 0x000fe200078e0a04 */
[----:B------:R-:W-:Y:S01]  /*0c90*/  SHF.R.S32.HI R8, RZ, 0x5, R8 ;  /* 0x00000005ff087819 */ /* 0x000fe20000011408 */
[----:B------:R-:W-:Y:S01]  /*0ca0*/  IMAD.IADD R11, R10, 0x1, -R11 ;  /* 0x000000010a0b7824 */ /* 0x000fe200078e0a0b */
[----:B------:R-:W-:Y:S01]  /*0cb0*/  LOP3.LUT R0, R9, 0x7ffffffc, RZ, 0xc0, !PT ;  /* 0x7ffffffc09007812 */ /* 0x000fe200078ec0ff */
[----:B------:R-:W-:-:S02]  /*0cc0*/  IMAD R5, R5, -0x3, R2 ;  /* 0xfffffffd05057824 */ /* 0x000fc400078e0202 */
[----:B------:R-:W-:Y:S02]  /*0cd0*/  IMAD R8, R8, 0x10, R11 ;  /* 0x0000001008087824 */ /* 0x000fe400078e020b */
[----:B------:R-:W-:Y:S02]  /*0ce0*/  IMAD R157, R4, 0x8, R3 ;  /* 0x00000008049d7824 */ /* 0x000fe400078e0203 */
[----:B------:R-:W-:Y:S02]  /*0cf0*/  IMAD.IADD R17, R17, 0x1, -R0 ;  /* 0x0000000111117824 */ /* 0x000fe400078e0a00 */
[----:B------:R-:W-:-:S07]  /*0d00*/  IMAD R156, R5, 0x40, R8 ;  /* 0x00000040059c7824 */ /* 0x000fce00078e0208 */
.L_x_929:
[----:B------:R-:W-:Y:S01]  /*0d10*/  ULDC.64 UR4, c[0x0][0xa28] ;  /* 0x00028a0000047ab9 */ /* 0x000fe20000000a00 */
[----:B0-----:R-:W0:Y:S01]  /*0d20*/  LDC R19, c[0x0][0x288] ;  /* 0x0000a200ff137b82 */ /* 0x001e220000000800 */
[----:B------:R-:W-:Y:S01]  /*0d30*/  UISETP.NE.U32.AND UP0, UPT, UR4, URZ, UPT ;  /* 0x0000003f0400728c */ /* 0x000fe2000bf05070 */
[----:B------:R-:W-:-:S03]  /*0d40*/  IMAD.MOV.U32 R3, RZ, RZ, RZ ;  /* 0x000000ffff037224 */ /* 0x000fc600078e00ff */
[----:B------:R-:W-:-:S03]  /*0d50*/  UISETP.NE.AND.EX UP0, UPT, UR5, URZ, UPT, UP0 ;  /* 0x0000003f0500728c */ /* 0x000fc6000bf05300 */
[----:B------:R-:W-:Y:S01]  /*0d60*/  ULDC.64 UR4, c[0x0][0xa18] ;  /* 0x0002860000047ab9 */ /* 0x000fe20000000a00 */
[----:B-1--45:R-:W1:Y:S01]  /*0d70*/  LDC.64 R8, c[0x0][0x3f8] ;  /* 0x0000fe00ff087b82 */ /* 0x032e620000000a00 */
[----:B------:R-:W-:Y:S01]  /*0d80*/  UISETP.NE.U32.AND UP1, UPT, UR4, URZ, UPT ;  /* 0x0000003f0400728c */ /* 0x000fe2000bf25070 */
[----:B------:R-:W-:-:S03]  /*0d90*/  PLOP3.LUT P0, PT, PT, PT, UP0, 0x80, 0x0 ;  /* 0x000000000000781c */ /* 0x000fc60003f0f008 */
[----:B------:R-:W-:-:S03]  /*0da0*/  UISETP.NE.AND.EX UP1, UPT, UR5, URZ, UPT, UP1 ;  /* 0x0000003f0500728c */ /* 0x000fc6000bf25310 */
[----:B------:R-:W-:Y:S01]  /*0db0*/  @UP0 ULDC.64 UR4, c[0x0][0xa28] ;  /* 0x00028a0000040ab9 */ /* 0x000fe20000000a00 */
[----:B--2---:R-:W2:Y:S01]  /*0dc0*/  LDC R0, c[0x0][0x404] ;  /* 0x00010100ff007b82 */ /* 0x004ea20000000800 */
[----:B------:R-:W-:Y:S01]  /*0dd0*/  @UP0 UIMAD.WIDE UR4, UR48, 0x4, UR4 ;  /* 0x00000004300408a5 */ /* 0x000fe2000f8e0204 */
[----:B------:R-:W-:-:S05]  /*0de0*/  PLOP3.LUT P2, PT, PT, PT, UP1, 0x80, 0x0 ;  /* 0x000000000000781c */ /* 0x000fca0003f4f018 */
[----:B------:R-:W-:Y:S01]  /*0df0*/  @UP1 ULDC.64 UR6, c[0x0][0xa18] ;  /* 0x0002860000061ab9 */ /* 0x000fe20000000a00 */
[----:B------:R-:W-:Y:S01]  /*0e00*/  IMAD.U32 R4, RZ, RZ, UR4 ;  /* 0x00000004ff047e24 */ /* 0x000fe2000f8e00ff */
[----:B---3--:R-:W3:Y:S01]  /*0e10*/  LDC R11, c[0x0][0x2e0] ;  /* 0x0000b800ff0b7b82 */ /* 0x008ee20000000800 */
[----:B------:R-:W-:Y:S01]  /*0e20*/  IMAD.U32 R5, RZ, RZ, UR5 ;  /* 0x00000005ff057e24 */ /* 0x000fe2000f8e00ff */
[----:B------:R-:W-:-:S04]  /*0e30*/  @UP1 UIMAD.WIDE UR4, UR48, 0x4, UR6 ;  /* 0x00000004300418a5 */ /* 0x000fc8000f8e0206 */
[----:B------:R4:W5:Y:S02]  /*0e40*/  @P0 LDG.E R3, desc[UR50][R4.64] ;  /* 0x0000003204030981 */ /* 0x000964000c1e1900 */
[----:B------:R-:W-:Y:S02]  /*0e50*/  IMAD.U32 R6, RZ, RZ, UR4 ;  /* 0x00000004ff067e24 */ /* 0x000fe4000f8e00ff */
[----:B------:R-:W-:Y:S01]  /*0e60*/  IMAD.U32 R7, RZ, RZ, UR5 ;  /* 0x00000005ff077e24 */ /* 0x000fe2000f8e00ff */
[----:B------:R-:W-:-:S04]  /*0e70*/  ULDC.64 UR4, c[0x0][0xa20] ;  /* 0x0002880000047ab9 */ /* 0x000fc80000000a00 */
[----:B0-----:R4:W5:Y:S01]  /*0e80*/  @P2 LDG.E R19, desc[UR50][R6.64] ;  /* 0x0000003206132981 */ /* 0x001962000c1e1900 */
[----:B-1----:R-:W-:Y:S02]  /*0e90*/  ISETP.NE.U32.AND P0, PT, R8, RZ, PT ;  /* 0x000000ff0800720c */ /* 0x002fe40003f05070 */
[----:B------:R-:W-:Y:S02]  /*0ea0*/  ISETP.NE.U32.AND P1, PT, RZ, UR4, PT ;  /* 0x00000004ff007c0c */ /* 0x000fe4000bf25070 */
[----:B------:R-:W-:Y:S02]  /*0eb0*/  ISETP.NE.AND.EX P0, PT, R9, RZ, PT, P0 ;  /* 0x000000ff0900720c */ /* 0x000fe40003f05300 */
[----:B------:R-:W-:Y:S02]  /*0ec0*/  ISETP.NE.AND.EX P1, PT, RZ, UR5, PT, P1 ;  /* 0x00000005ff007c0c */ /* 0x000fe4000bf25310 */
[----:B--2---:R-:W-:Y:S01]  /*0ed0*/  SEL R0, R0, 0x1, P0 ;  /* 0x0000000100007807 */ /* 0x004fe20000000000 */
[----:B----4-:R-:W-:Y:S10]  /*0ee0*/  @P2 BRA `(.L_x_826) ;  /* 0x00000000002c2947 */ /* 0x010ff40003800000 */
        /* <DEDUP_REMOVED lines=8> */
[----:B-----5:R-:W2:Y:S04]  /*0f70*/  LDG.E R19, desc[UR50][R4.64] ;  /* 0x0000003204137981 */ /* 0x020ea8000c1e1900 */
[----:B------:R-:W2:Y:S02]  /*0f80*/  LDG.E R6, desc[UR50][R4.64+0x4] ;  /* 0x0000043204067981 */ /* 0x000ea4000c1e1900 */
[----:B--2---:R-:W-:-:S07]  /*0f90*/  IMAD.IADD R19, R6, 0x1, -R19 ;  /* 0x0000000106137824 */ /* 0x004fce00078e0a13 */
.L_x_826:
[----:B------:R-:W-:Y:S01]  /*0fa0*/  UMOV UR38, UR42 ;  /* 0x0000002a00267c82 */ /* 0x000fe20008000000 */
[----:B------:R-:W-:Y:S01]  /*0fb0*/  UMOV UR39, UR48 ;  /* 0x0000003000277c82 */ /* 0x000fe20008000000 */
[----:B---3--:R-:W-:Y:S02]  /*0fc0*/  IMAD R18, R0, R11, RZ ;  /* 0x0000000b00127224 */ /* 0x008fe400078e02ff */
[----:B------:R-:W-:Y:S01]  /*0fd0*/  IMAD.MOV.U32 R23, RZ, RZ, R105 ;  /* 0x000000ffff177224 */ /* 0x000fe200078e0069 */
[----:B------:R-:W-:Y:S06]  /*0fe0*/  @!P1 BRA `(.L_x_827) ;  /* 0x0000000000189947 */ /* 0x000fec0003800000 */
[----:B------:R-:W-:Y:S02]  /*0ff0*/  ULDC.64 UR4, c[0x0][0xa20] ;  /* 0x0002880000047ab9 */ /* 0x000fe40000000a00 */
[----:B------:R-:W-:-:S06]  /*1000*/  UIMAD.WIDE UR4, UR48, 0x4, UR4 ;  /* 0x00000004300478a5 */ /* 0x000fcc000f8e0204 */
[----:B------:R-:W-:Y:S02]  /*1010*/  IMAD.U32 R4, RZ, RZ, UR4 ;  /* 0x00000004ff047e24 */ /* 0x000fe4000f8e00ff */
[----:B------:R-:W-:-:S05]  /*1020*/  IMAD.U32 R5, RZ, RZ, UR5 ;  /* 0x00000005ff057e24 */ /* 0x000fca000f8e00ff */
[----:B------:R0:W5:Y:S01]  /*1030*/  LDG.E R18, desc[UR50][R4.64] ;  /* 0x0000003204127981 */ /* 0x000162000c1e1900 */
[----:B------:R-:W-:Y:S05]  /*1040*/  BRA `(.L_x_828) ;  /* 0x00000000002c7947 */ /* 0x000fea0003800000 */
.L_x_827:
        /* <DEDUP_REMOVED lines=9> */
[----:B------:R-:W2:Y:S02]  /*10e0*/  LDG.E R7, desc[UR50][R4.64+0x4] ;  /* 0x0000043204077981 */ /* 0x000ea4000c1e1900 */
[----:B--2---:R-:W-:-:S07]  /*10f0*/  IMAD.IADD R18, R7, 0x1, -R18 ;  /* 0x0000000107127824 */ /* 0x004fce00078e0a12 */
.L_x_828:
[----:B------:R-:W-:Y:S01]  /*1100*/  ULDC.64 UR6, c[0x0][0x990] ;  /* 0x0002640000067ab9 */ /* 0x000fe20000000a00 */
[----:B------:R-:W-:Y:S01]  /*1110*/  ULDC.64 UR4, c[0x0][0x998] ;  /* 0x0002660000047ab9 */ /* 0x000fe20000000a00 */
[----:B------:R-:W-:Y:S01]  /*1120*/  UISETP.NE.U32.AND UP0, UPT, UR6, URZ, UPT ;  /* 0x0000003f0600728c */ /* 0x000fe2000bf05070 */
[----:B------:R-:W-:Y:S01]  /*1130*/  IMAD.MOV.U32 R9, RZ, RZ, 0x3f800000 ;  /* 0x3f800000ff097424 */ /* 0x000fe200078e00ff */
[----:B------:R-:W-:Y:S01]  /*1140*/  UISETP.NE.U32.AND UP1, UPT, UR4, URZ, UPT ;  /* 0x0000003f0400728c */ /* 0x000fe2000bf25070 */
[----:B------:R-:W-:Y:S01]  /*1150*/  IMAD.MOV.U32 R0, RZ, RZ, 0x3f800000 ;  /* 0x3f800000ff007424 */ /* 0x000fe200078e00ff */
[----:B------:R-:W-:Y:S01]  /*1160*/  UISETP.NE.AND.EX UP0, UPT, UR7, URZ, UPT, UP0 ;  /* 0x0000003f0700728c */ /* 0x000fe2000bf05300 */
[----:B------:R-:W1:Y:S01]  /*1170*/  LDC.64 R10, c[0x0][0x9e0] ;  /* 0x00027800ff0a7b82 */ /* 0x000e620000000a00 */
[----:B------:R-:W-:Y:S01]  /*1180*/  UISETP.NE.AND.EX UP1, UPT, UR5, URZ, UPT, UP1 ;  /* 0x0000003f0500728c */ /* 0x000fe2000bf25310 */
[----:B------:R-:W-:Y:S02]  /*1190*/  ULDC UR8, c[0x0][0x428] ;  /* 0x00010a0000087ab9 */ /* 0x000fe40000000800 */
[----:B------:R-:W-:Y:S01]  /*11a0*/  UISETP.NE.AND UP2, UPT, UR8, 0x1, UPT ;  /* 0x000000010800788c */ /* 0x000fe2000bf45270 */
[----:B------:R-:W-:-:S02]  /*11b0*/  PLOP3.LUT P0, PT, PT, PT, UP0, 0x80, 0x0 ;  /* 0x000000000000781c */ /* 0x000fc40003f0f008 */
[----:B------:R-:W-:-:S03]  /*11c0*/  PLOP3.LUT P1, PT, PT, PT, UP1, 0x80, 0x0 ;  /* 0x000000000000781c */ /* 0x000fc60003f2f018 */
[----:B------:R-:W-:Y:S01]  /*11d0*/  @UP0 USHF.R.S32.HI UR8, URZ, 0x1f, UR48 ;  /* 0x0000001f3f080899 */ /* 0x000fe20008011430 */
[----:B------:R-:W-:Y:S01]  /*11e0*/  @UP0 ULDC.64 UR14, c[0x0][0x9a8] ;  /* 0x00026a00000e0ab9 */ /* 0x000fe20000000a00 */
[----:B------:R-:W-:Y:S02]  /*11f0*/  @UP1 ULDC.64 UR16, c[0x0][0x9b8] ;  /* 0x00026e0000101ab9 */ /* 0x000fe40000000a00 */
[----:B------:R-:W-:Y:S02]  /*1200*/  @UP0 UIMAD UR10, UR8, UR14, URZ ;  /* 0x0000000e080a02a4 */ /* 0x000fe4000f8e023f */
[----:B------:R-:W-:Y:S02]  /*1210*/  @UP0 UIMAD.WIDE.U32 UR8, UR48, UR14, URZ ;  /* 0x0000000e300802a5 */ /* 0x000fe4000f8e003f */
[----:B------:R-:W-:Y:S01]  /*1220*/  @UP1 USHF.R.S32.HI UR14, URZ, 0x1f, UR48 ;  /* 0x0000001f3f0e1899 */ /* 0x000fe20008011430 */
[----:B------:R-:W-:Y:S01]  /*1230*/  @UP2 ULDC UR12, c[0x0][0x42c] ;  /* 0x00010b00000c2ab9 */ /* 0x000fe20000000800 */
[----:B------:R-:W-:-:S02]  /*1240*/  @UP0 UIMAD UR15, UR48, UR15, UR10 ;  /* 0x0000000f300f02a4 */ /* 0x000fc4000f8e020a */
[----:B------:R-:W-:Y:S02]  /*1250*/  @UP1 UIMAD UR14, UR14, UR16, URZ ;  /* 0x000000100e0e12a4 */ /* 0x000fe4000f8e023f */
[----:B------:R-:W-:Y:S02]  /*1260*/  UIMAD.WIDE.U32 UR12, UR42, UR12, URZ ;  /* 0x0000000c2a0c72a5 */ /* 0x000fe4000f8e003f */
[----:B------:R-:W-:Y:S02]  /*1270*/  @UP1 UIMAD.WIDE.U32 UR10, UR48, UR16, URZ ;  /* 0x00000010300a12a5 */ /* 0x000fe4000f8e003f */
[----:B------:R-:W-:Y:S01]  /*1280*/  @UP1 UIMAD UR16, UR48, UR17, UR14 ;  /* 0x00000011301012a4 */ /* 0x000fe2000f8e020e */
[----:B------:R-:W-:Y:S02]  /*1290*/  @UP0 ULDC.64 UR18, c[0x0][0x9b0] ;  /* 0x00026c0000120ab9 */ /* 0x000fe40000000a00 */
[----:B------:R-:W-:Y:S01]  /*12a0*/  @UP2 ULDC UR17, c[0x0][0x430] ;  /* 0x00010c0000112ab9 */ /* 0x000fe20000000800 */
[----:B------:R-:W-:Y:S01]  /*12b0*/  UMOV UR14, UR42 ;  /* 0x0000002a000e7c82 */ /* 0x000fe20008000000 */
[----:B------:R-:W-:Y:S01]  /*12c0*/  @UP2 USHF.R.U32.HI UR14, URZ, UR17, UR13 ;  /* 0x000000113f0e2299 */ /* 0x000fe2000801160d */
[----:B------:R-:W-:Y:S01]  /*12d0*/  @UP1 ULDC.64 UR20, c[0x0][0x9c0] ;  /* 0x0002700000141ab9 */ /* 0x000fe20000000a00 */
[----:B------:R-:W-:-:S02]  /*12e0*/  @UP0 UIADD3 UR9, UR9, UR15, URZ ;  /* 0x0000000f09090290 */ /* 0x000fc4000fffe03f */
[----:B------:R-:W-:Y:S02]  /*12f0*/  @UP0 USHF.R.S32.HI UR12, URZ, 0x1f, UR14 ;  /* 0x0000001f3f0c0899 */ /* 0x000fe4000801140e */
[----:B------:R-:W-:Y:S02]  /*1300*/  @UP1 USHF.R.S32.HI UR13, URZ, 0x1f, UR14 ;  /* 0x0000001f3f0d1899 */ /* 0x000fe4000801140e */
[----:B------:R-:W-:Y:S02]  /*1310*/  @UP0 UIMAD UR12, UR12, UR18, URZ ;  /* 0x000000120c0c02a4 */ /* 0x000fe4000f8e023f */
[----:B------:R-:W-:Y:S02]  /*1320*/  @UP1 UIADD3 UR11, UR11, UR16, URZ ;  /* 0x000000100b0b1290 */ /* 0x000fe4000fffe03f */
[----:B------:R-:W-:Y:S02]  /*1330*/  @UP1 UIMAD UR13, UR13, UR20, URZ ;  /* 0x000000140d0d12a4 */ /* 0x000fe4000f8e023f */
[----:B------:R-:W-:-:S02]  /*1340*/  @UP0 UIMAD.WIDE.U32 UR8, UR14, UR18, UR8 ;  /* 0x000000120e0802a5 */ /* 0x000fc4000f8e0008 */
[----:B------:R-:W-:Y:S02]  /*1350*/  @UP0 UIMAD UR12, UR14, UR19, UR12 ;  /* 0x000000130e0c02a4 */ /* 0x000fe4000f8e020c */
[----:B------:R-:W-:Y:S02]  /*1360*/  @UP1 UIMAD.WIDE.U32 UR10, UR14, UR20, UR10 ;  /* 0x000000140e0a12a5 */ /* 0x000fe4000f8e000a */
[----:B------:R-:W-:Y:S02]  /*1370*/  @UP1 UIMAD UR13, UR14, UR21, UR13 ;  /* 0x000000150e0d12a4 */ /* 0x000fe4000f8e020d */
[----:B------:R-:W-:Y:S02]  /*1380*/  @UP0 UIADD3 UR12, UR9, UR12, URZ ;  /* 0x0000000c090c0290 */ /* 0x000fe4000fffe03f */
[----:B------:R-:W-:Y:S02]  /*1390*/  @UP0 ULEA UR6, UP3, UR8, UR6, 0x2 ;  /* 0x0000000608060291 */ /* 0x000fe4000f86103f */
[----:B------:R-:W-:-:S02]  /*13a0*/  @UP1 UIADD3 UR9, UR11, UR13, URZ ;  /* 0x0000000d0b091290 */ /* 0x000fc4000fffe03f */
[----:B------:R-:W-:Y:S02]  /*13b0*/  @UP1 ULEA UR4, UP4, UR10, UR4, 0x2 ;  /* 0x000000040a041291 */ /* 0x000fe4000f88103f */
[----:B------:R-:W-:Y:S01]  /*13c0*/  @UP0 ULEA.HI.X UR7, UR8, UR7, UR12, 0x2, UP3 ;  /* 0x0000000708070291 */ /* 0x000fe200098f140c */
[----:B0-----:R-:W-:Y:S01]  /*13d0*/  IMAD.U32 R4, RZ, RZ, UR6 ;  /* 0x00000006ff047e24 */ /* 0x001fe2000f8e00ff */
[----:B------:R-:W-:Y:S02]  /*13e0*/  @UP1 ULEA.HI.X UR5, UR10, UR5, UR9, 0x2, UP4 ;  /* 0x000000050a051291 */ /* 0x000fe4000a0f1409 */
[----:B------:R-:W-:Y:S01]  /*13f0*/  IMAD.U32 R6, RZ, RZ, UR4 ;  /* 0x00000004ff067e24 */ /* 0x000fe2000f8e00ff */
[----:B------:R-:W-:Y:S01]  /*1400*/  ULDC UR4, c[0x0][0x988] ;  /* 0x0002620000047ab9 */ /* 0x000fe20000000800 */
[----:B------:R-:W-:Y:S01]  /*1410*/  IMAD.U32 R5, RZ, RZ, UR7 ;  /* 0x00000007ff057e24 */ /* 0x000fe2000f8e00ff */
[----:B------:R-:W-:Y:S01]  /*1420*/  @UP2 ULDC UR6, c[0x0][0x430] ;  /* 0x00010c0000062ab9 */ /* 0x000fe20000000800 */
[----:B------:R-:W-:-:S03]  /*1430*/  IMAD.U32 R7, RZ, RZ, UR5 ;  /* 0x00000005ff077e24 */ /* 0x000fc6000f8e00ff */
[----:B------:R-:W2:Y:S04]  /*1440*/  @P0 LDG.E R9, desc[UR50][R4.64] ;  /* 0x0000003204090981 */ /* 0x000ea8000c1e1900 */
[----:B------:R-:W2:Y:S01]  /*1450*/  @P1 LDG.E R0, desc[UR50][R6.64] ;  /* 0x0000003206001981 */ /* 0x000ea2000c1e1900 */
[----:B-1----:R-:W-:Y:S01]  /*1460*/  ISETP.GE.AND P1, PT, R11, 0x1, PT ;  /* 0x000000010b00780c */ /* 0x002fe20003f26270 */
[----:B-----5:R-:W-:-:S05]  /*1470*/  IMAD.IADD R18, R18, 0x1, -R3 ;  /* 0x0000000112127824 */ /* 0x020fca00078e0a03 */
[----:B------:R-:W-:-:S05]  /*1480*/  IADD3 R22, R18, 0xc0, -R19 ;  /* 0x000000c012167810 */ /* 0x000fca0007ffe813 */
[----:B------:R-:W-:Y:S02]  /*1490*/  IMAD R22, R105, 0xc0, R22 ;  /* 0x000000c069167824 */ /* 0x000fe400078e0216 */
[----:B--2---:R-:W-:-:S04]  /*14a0*/  FMUL.FTZ R0, R9, R0 ;  /* 0x0000000009007220 */ /* 0x004fc80000410000 */
[----:B------:R-:W-:Y:S01]  /*14b0*/  FMUL.FTZ R0, R0, UR4 ;  /* 0x0000000400007c20 */ /* 0x000fe20008410000 */
[----:B------:R-:W-:Y:S02]  /*14c0*/  @UP2 ULDC UR4, c[0x0][0x42c] ;  /* 0x00010b0000042ab9 */ /* 0x000fe40000000800 */
[----:B------:R-:W-:Y:S02]  /*14d0*/  UIMAD.WIDE.U32 UR4, UR42, UR4, URZ ;  /* 0x000000042a0472a5 */ /* 0x000fe4000f8e003f */
[----:B------:R-:W-:Y:S01]  /*14e0*/  R2UR UR41, R0 ;  /* 0x00000000002972ca */ /* 0x000fe200000e0000 */
[----:B------:R-:W-:Y:S01]  /*14f0*/  IMAD.IADD R0, R22, 0x1, R10 ;  /* 0x0000000116007824 */ /* 0x000fe200078e020a */
[----:B------:R-:W-:Y:S01]  /*1500*/  @UP2 USHF.R.U32.HI UR42, URZ, UR6, UR5 ;  /* 0x000000063f2a2299 */ /* 0x000fe20008011605 */
[----:B------:R-:W-:-:S12]  /*1510*/  @!P1 BRA `(.L_x_829) ;  /* 0x0000000000409947 */ /* 0x000fd80003800000 */
[C---:B------:R-:W-:Y:S01]  /*1520*/  ISETP.GT.AND P0, PT, R22.reuse, RZ, PT ;  /* 0x000000ff1600720c */ /* 0x040fe20003f04270 */
[----:B------:R-:W-:-:S12]  /*1530*/  VIADD R3, R22, 0xffffffff ;  /* 0xffffffff16037836 */ /* 0x000fd80000000000 */
[----:B------:R-:W-:Y:S05]  /*1540*/  @P0 BRA `(.L_x_830) ;  /* 0x00000000001c0947 */ /* 0x000fea0003800000 */
[----:B------:R-:W-:Y:S01]  /*1550*/  ISETP.NE.AND P0, PT, R11, 0x1, PT ;  /* 0x000000010b00780c */ /* 0x000fe20003f05270 */
[----:B------:R-:W-:-:S12]  /*1560*/  IMAD.MOV R3, RZ, RZ, -R22 ;  /* 0x000000ffff037224 */ /* 0x000fd800078e0a16 */
[----:B------:R-:W0:Y:S02]  /*1570*/  @P0 LDC.64 R4, c[0x0][0x9e8] ;  /* 0x00027a00ff040b82 */ /* 0x000e240000000a00 */
[----:B0-----:R-:W-:-:S05]  /*1580*/  @P0 IMAD.HI.U32 R4, R3, R4, RZ ;  /* 0x0000000403040227 */ /* 0x001fca00078e00ff */
[----:B------:R-:W-:-:S04]  /*1590*/  @P0 SHF.R.U32.HI R3, RZ, R5, R4 ;  /* 0x00000005ff030219 */ /* 0x000fc80000011604 */
[----:B------:R-:W-:Y:S01]  /*15a0*/  LOP3.LUT R3, RZ, R3, RZ, 0x33, !PT ;  /* 0x00000003ff037212 */ /* 0x000fe200078e33ff */
[----:B------:R-:W-:Y:S06]  /*15b0*/  BRA `(.L_x_831) ;  /* 0x0000000000107947 */ /* 0x000fec0003800000 */
.L_x_830:
[----:B------:R-:W-:-:S13]  /*15c0*/  ISETP.NE.AND P0, PT, R11, 0x1, PT ;  /* 0x000000010b00780c */ /* 0x000fda0003f05270 */
[----:B------:R-:W0:Y:S02]  /*15d0*/  @P0 LDC.64 R4, c[0x0][0x9e8] ;  /* 0x00027a00ff040b82 */ /* 0x000e240000000a00 */
[----:B0-----:R-:W-:-:S05]  /*15e0*/  @P0 IMAD.HI.U32 R4, R3, R4, RZ ;  /* 0x0000000403040227 */ /* 0x001fca00078e00ff */
[----:B------:R-:W-:-:S07]  /*15f0*/  @P0 SHF.R.U32.HI R3, RZ, R5, R4 ;  /* 0x00000005ff030219 */ /* 0x000fce0000011604 */
.L_x_831:
[----:B------:R-:W-:-:S05]  /*1600*/  IMAD R3, R3, R11, R11 ;  /* 0x0000000b03037224 */ /* 0x000fca00078e020b */
[----:B------:R-:W-:-:S07]  /*1610*/  VIMNMX R0, R0, R3, PT ;  /* 0x0000000300007248 */ /* 0x000fce0003fe0100 */
.L_x_829:
[----:B------:R-:W-:Y:S01]  /*1620*/  IMAD.IADD R4, R18, 0x1, -R19 ;  /* 0x0000000112047824 */ /* 0x000fe200078e0a13 */
[----:B------:R-:W-:Y:S01]  /*1630*/  ULDC UR4, c[0x0][0x9dc] ;  /* 0x0002770000047ab9 */ /* 0x000fe20000000800 */
[----:B------:R-:W-:Y:S02]  /*1640*/  VIADD R3, R0, 0x9f ;  /* 0x0000009f00037836 */ /* 0x000fe40000000000 */
[----:B------:R-:W-:Y:S02]  /*1650*/  VIADD R0, R18, 0x9f ;  /* 0x0000009f12007836 */ /* 0x000fe40000000000 */
[----:B------:R-:W-:Y:S02]  /*1660*/  IMAD R107, R105, 0xc0, R4 ;  /* 0x000000c0696b7824 */ /* 0x000fe400078e0204 */
[----:B------:R-:W-:-:S04]  /*1670*/  IMAD.HI R4, R3, 0x66666667, RZ ;  /* 0x6666666703047827 */ /* 0x000fc800078e02ff */
[----:B------:R-:W-:Y:S01]  /*1680*/  IMAD.HI R0, R0, 0x66666667, RZ ;  /* 0x6666666700007827 */ /* 0x000fe200078e02ff */
[----:B------:R-:W-:-:S03]  /*1690*/  SHF.R.U32.HI R5, RZ, 0x1f, R4 ;  /* 0x0000001fff057819 */ /* 0x000fc60000011604 */
[----:B------:R-:W-:Y:S01]  /*16a0*/  VIADD R6, R107, -UR4 ;  /* 0x800000046b067c36 */ /* 0x000fe20008000000 */
[----:B------:R-:W-:Y:S02]  /*16b0*/  SHF.R.U32.HI R3, RZ, 0x1f, R0 ;  /* 0x0000001fff037819 */ /* 0x000fe40000011600 */
[----:B------:R-:W-:Y:S02]  /*16c0*/  LEA.HI.SX32 R104, R4, R5, 0x1a ;  /* 0x0000000504687211 */ /* 0x000fe400078fd2ff */
[----:B------:R-:W-:Y:S02]  /*16d0*/  LEA.HI.SX32 R3, R0, R3, 0x1a ;  /* 0x0000000300037211 */ /* 0x000fe400078fd2ff */
[----:B------:R-:W-:Y:S02]  /*16e0*/  R2UR UR4, R6 ;  /* 0x00000000060472ca */ /* 0x000fe400000e0000 */
[----:B------:R-:W-:Y:S01]  /*16f0*/  VIMNMX R104, R3, R104, PT ;  /* 0x0000006803687248 */ /* 0x000fe20003fe0100 */
[----:B------:R-:W-:-:S12]  /*1700*/  @!P1 BRA `(.L_x_832) ;  /* 0x0000000000489947 */ /* 0x000fd80003800000 */
[----:B------:R-:W-:-:S13]  /*1710*/  ISETP.GT.AND P0, PT, R107, -0x1, PT ;  /* 0xffffffff6b00780c */ /* 0x000fda0003f04270 */
[----:B------:R-:W-:Y:S05]  /*1720*/  @P0 BRA `(.L_x_833) ;  /* 0x00000000001c0947 */ /* 0x000fea0003800000 */
[----:B------:R-:W-:Y:S02]  /*1730*/  ISETP.NE.AND P0, PT, R11, 0x1, PT ;  /* 0x000000010b00780c */ /* 0x000fe40003f05270 */
[----:B------:R-:W-:-:S11]  /*1740*/  LOP3.LUT R3, RZ, R107, RZ, 0x33, !PT ;  /* 0x0000006bff037212 */ /* 0x000fd600078e33ff */
[----:B------:R-:W0:Y:S02]  /*1750*/  @P0 LDC.64 R4, c[0x0][0x9e8] ;  /* 0x00027a00ff040b82 */ /* 0x000e240000000a00 */
[----:B0-----:R-:W-:-:S05]  /*1760*/  @P0 IMAD.HI.U32 R0, R3, R4, RZ ;  /* 0x0000000403000227 */ /* 0x001fca00078e00ff */
[----:B------:R-:W-:-:S04]  /*1770*/  @P0 SHF.R.U32.HI R3, RZ, R5, R0 ;  /* 0x00000005ff030219 */ /* 0x000fc80000011600 */
[----:B------:R-:W-:Y:S01]  /*1780*/  LOP3.LUT R0, RZ, R3, RZ, 0x33, !PT ;  /* 0x00000003ff007212 */ /* 0x000fe200078e33ff */
[----:B------:R-:W-:Y:S06]  /*1790*/  BRA `(.L_x_834) ;  /* 0x0000000000147947 */ /* 0x000fec0003800000 */
.L_x_833:
[----:B------:R-:W-:Y:S01]  /*17a0*/  ISETP.NE.AND P0, PT, R11, 0x1, PT ;  /* 0x000000010b00780c */ /* 0x000fe20003f05270 */
[----:B------:R-:W-:-:S12]  /*17b0*/  IMAD.MOV.U32 R0, RZ, RZ, R107 ;  /* 0x000000ffff007224 */ /* 0x000fd800078e006b */
[----:B------:R-:W0:Y:S02]  /*17c0*/  @P0 LDC.64 R4, c[0x0][0x9e8] ;  /* 0x00027a00ff040b82 */ /* 0x000e240000000a00 */
[----:B0-----:R-:W-:-:S05]  /*17d0*/  @P0 IMAD.HI.U32 R4, R107, R4, RZ ;  /* 0x000000046b040227 */ /* 0x001fca00078e00ff */
[----:B------:R-:W-:-:S07]  /*17e0*/  @P0 SHF.R.U32.HI R0, RZ, R5, R4 ;  /* 0x00000005ff000219 */ /* 0x000fce0000011604 */
.L_x_834:
[----:B------:R-:W-:-:S05]  /*17f0*/  IMAD R0, R0, R11, RZ ;  /* 0x0000000b00007224 */ /* 0x000fca00078e02ff */
[----:B------:R-:W-:-:S13]  /*1800*/  R2UR UR5, R0 ;  /* 0x00000000000572ca */ /* 0x000fda00000e0000 */
[----:B------:R-:W-:-:S04]  /*1810*/  UISETP.LT.AND UP0, UPT, UR4, UR5, UPT ;  /* 0x000000050400728c */ /* 0x000fc8000bf01270 */
[----:B------:R-:W-:-:S12]  /*1820*/  USEL UR4, UR4, UR5, !UP0 ;  /* 0x0000000504047287 */ /* 0x000fd8000c000000 */
.L_x_832:
[----:B------:R-:W-:Y:S01]  /*1830*/  UIMAD.WIDE UR4, UR4, 0x66666667, URZ ;  /* 0x66666667040478a5 */ /* 0x000fe2000f8e023f */
[----:B------:R-:W-:Y:S01]  /*1840*/  PLOP3.LUT P0, PT, PT, PT, PT, 0x80, 0x0 ;  /* 0x000000000000781c */ /* 0x000fe20003f0f070 */
[----:B------:R-:W-:Y:S01]  /*1850*/  IMAD.MOV.U32 R5, RZ, RZ, RZ ;  /* 0x000000ffff057224 */ /* 0x000fe200078e00ff */
[----:B------:R-:W-:Y:S01]  /*1860*/  CS2R R54, SRZ ;  /* 0x0000000000367805 */ /* 0x000fe2000001ff00 */
[----:B------:R-:W-:Y:S01]  /*1870*/  USHF.R.U32.HI UR4, URZ, 0x1f, UR5 ;  /* 0x0000001f3f047899 */ /* 0x000fe20008011605 */
[----:B------:R-:W-:Y:S01]  /*1880*/  IMAD.MOV.U32 R6, RZ, RZ, RZ ;  /* 0x000000ffff067224 */ /* 0x000fe200078e00ff */
[----:B------:R-:W-:Y:S02]  /*1890*/  CS2R R12, SRZ ;  /* 0x00000000000c7805 */ /* 0x000fe4000001ff00 */
[----:B------:R-:W-:Y:S01]  /*18a0*/  CS2R R52, SRZ ;  /* 0x0000000000347805 */ /* 0x000fe2000001ff00 */
[----:B------:R-:W-:Y:S01]  /*18b0*/  ULEA.HI.SX32 UR4, UR5, UR4, 0x1a ;  /* 0x0000000405047291 */ /* 0x000fe2000f8fd23f */
[----:B------:R-:W-:Y:S01]  /*18c0*/  CS2R R14, SRZ ;  /* 0x00000000000e7805 */ /* 0x000fe2000001ff00 */
[----:B------:R-:W-:Y:S01]  /*18d0*/  IMAD.MOV.U32 R11, RZ, RZ, RZ ;  /* 0x000000ffff0b7224 */ /* 0x000fe200078e00ff */
[----:B------:R-:W-:Y:S01]  /*18e0*/  CS2R R46, SRZ ;  /* 0x00000000002e7805 */ /* 0x000fe2000001ff00 */
[----:B------:R-:W-:Y:S01]  /*18f0*/  UISETP.LT.AND UP0, UPT, URZ, UR4, UPT ;  /* 0x000000043f00728c */ /* 0x000fe2000bf01270 */
[----:B------:R-:W-:-:S02]  /*1900*/  CS2R R20, SRZ ;  /* 0x0000000000147805 */ /* 0x000fc4000001ff00 */
[----:B------:R-:W-:Y:S02]  /*1910*/  CS2R R44, SRZ ;  /* 0x00000000002c7805 */ /* 0x000fe4000001ff00 */
[----:B------:R-:W-:Y:S01]  /*1920*/  CS2R R24, SRZ ;  /* 0x0000000000187805 */ /* 0x000fe2000001ff00 */
[----:B------:R-:W-:Y:S01]  /*1930*/  USEL UR43, URZ, UR4, !UP0 ;  /* 0x000000043f2b7287 */ /* 0x000fe2000c000000 */
[----:B------:R-:W-:Y:S01]  /*1940*/  CS2R R38, SRZ ;  /* 0x0000000000267805 */ /* 0x000fe2000001ff00 */
[----:B------:R-:W-:Y:S01]  /*1950*/  IMAD.MOV.U32 R26, RZ, RZ, RZ ;  /* 0x000000ffff1a7224 */ /* 0x000fe200078e00ff */
[----:B------:R-:W-:Y:S02]  /*1960*/  CS2R R36, SRZ ;  /* 0x0000000000247805 */ /* 0x000fe4000001ff00 */
[----:B------:R-:W-:Y:S02]  /*1970*/  CS2R R28, SRZ ;  /* 0x00000000001c7805 */ /* 0x000fe4000001ff00 */
[----:B------:R-:W-:-:S02]  /*1980*/  CS2R R30, SRZ ;  /* 0x00000000001e7805 */ /* 0x000fc4000001ff00 */
[----:B------:R-:W-:Y:S02]  /*1990*/  ISETP.GT.AND P1, PT, R104, UR43, PT ;  /* 0x0000002b68007c0c */ /* 0x000fe4000bf24270 */
[----:B------:R-:W-:Y:S02]  /*19a0*/  CS2R R32, SRZ ;  /* 0x0000000000207805 */ /* 0x000fe4000001ff00 */
[----:B------:R-:W-:Y:S02]  /*19b0*/  CS2R R56, SRZ ;  /* 0x0000000000387805 */ /* 0x000fe4000001ff00 */
[----:B------:R-:W-:-:S07]  /*19c0*/  CS2R R58, SRZ ;  /* 0x00000000003a7805 */ /* 0x000fce000001ff00 */
[----:B------:R-:W-:Y:S05]  /*19d0*/  @!P1 BRA `(.L_x_835) ;  /* 0x000000e800a09947 */ /* 0x000fea0003800000 */
[----:B------:R-:W0:Y:S01]  /*19e0*/  S2R R0, SR_TID.X ;  /* 0x0000000000007919 */ /* 0x000e220000002100 */
[----:B------:R-:W1:Y:S01]  /*19f0*/  S2UR UR44, SR_CgaCtaId ;  /* 0x00000000002c79c3 */ /* 0x000e620000008800 */
[----:B------:R-:W-:Y:S02]  /*1a00*/  UMOV UR45, 0x400 ;  /* 0x00000400002d7882 */ /* 0x000fe40000000000 */
[----:B-1----:R-:W-:Y:S01]  /*1a10*/  ULEA UR45, UR44, UR45, 0x18 ;  /* 0x0000002d2c2d7291 */ /* 0x002fe2000f8ec03f */
[----:B0-----:R-:W-:-:S05]  /*1a20*/  VIADD R0, R0, 0xffffff80 ;  /* 0xffffff8000007836 */ /* 0x001fca0000000000 */
[----:B------:R-:W-:-:S04]  /*1a30*/  SHF.R.S32.HI R3, RZ, 0x1f, R0 ;  /* 0x0000001fff037819 */ /* 0x000fc80000011400 */
[----:B------:R-:W-:-:S04]  /*1a40*/  LEA.HI R3, R3, R0, RZ, 0x7 ;  /* 0x0000000003037211 */ /* 0x000fc800078f38ff */
[----:B------:R-:W-:-:S06]  /*1a50*/  SHF.R.S32.HI R3, RZ, 0x7, R3 ;  /* 0x00000007ff037819 */ /* 0x000fcc0000011403 */
[----:B------:R-:W0:Y:S02]  /*1a60*/  SHFL.IDX PT, R3, R3, RZ, 0x1f ;  /* 0x00001fff03037589 */ /* 0x000e2400000e0000 */
[----:B0-----:R-:W-:-:S13]  /*1a70*/  R2UR UR6, R3 ;  /* 0x00000000030672ca */ /* 0x001fda00000e0000 */
        /* <DEDUP_REMOVED lines=26> */
.L_x_836:
[----:B------:R-:W-:Y:S01]  /*1c20*/  ULEA.HI UR4, UR46, UR46, URZ, 0x1 ;  /* 0x0000002e2e047291 */ /* 0x000fe2000f8f083f */
[----:B------:R-:W-:-:S03]  /*1c30*/  IMAD.U32 R3, RZ, RZ, UR47 ;  /* 0x0000002fff037e24 */ /* 0x000fc6000f8e00ff */
[----:B------:R-:W-:Y:S02]  /*1c40*/  ULOP3.LUT UR4, UR4, 0xfffffffe, URZ, 0xc0, !UPT ;  /* 0xfffffffe04047892 */ /* 0x000fe4000f8ec03f */
[----:B------:R-:W-:Y:S02]  /*1c50*/  ISETP.NE.AND P0, PT, R3, 0x3, PT ;  /* 0x000000030300780c */ /* 0x000fe40003f05270 */
[----:B------:R-:W-:-:S06]  /*1c60*/  UIADD3 UR4, UR46, -UR4, URZ ;  /* 0x800000042e047290 */ /* 0x000fcc000fffe03f */
[----:B------:R-:W-:-:S05]  /*1c70*/  IMAD.U32 R0, RZ, RZ, UR4 ;  /* 0x00000004ff007e24 */ /* 0x000fca000f8e00ff */
[----:B------:R-:W-:-:S04]  /*1c80*/  SHF.L.U32 R0, R0, 0x1f, RZ ;  /* 0x0000001f00007819 */ /* 0x000fc800000006ff */
[----:B------:R-:W0:Y:S02]  /*1c90*/  SYNCS.PHASECHK.TRANS64.TRYWAIT P1, [UR45+0x13200], R0 ;  /* 0x01320000ff0075a7 */ /* 0x000e24000802016d */
[----:B0-----:R-:W-:Y:S05]  /*1ca0*/  @!P1 BRA `(.L_x_837) ;  /* 0x0000014800f09947 */ /* 0x001fea0003800000 */
.L_x_1022:
[----:B------:R-:W-:Y:S05]  /*1cb0*/  @!P0 BRA `(.L_x_838) ;  /* 0x0000000000048947 */ /* 0x000fea0003800000 */
[----:B------:R-:W-:Y:S01]  /*1cc0*/  BPT.TRAP 0x1 ;  /* 0x000000040000795c */ /* 0x000fe20000300000 */
.L_x_838:
[----:B0-----:R-:W-:Y:S02]  /*1cd0*/  IMAD.U32 R3, RZ, RZ, UR37 ;  /* 0x00000025ff037e24 */ /* 0x001fe4000f8e00ff */
[----:B------:R-:W-:-:S03]  /*1ce0*/  IMAD.U32 R0, RZ, RZ, UR36 ;  /* 0x00000024ff007e24 */ /* 0x000fc6000f8e00ff */
[----:B------:R-:W-:Y:S02]  /*1cf0*/  LEA R3, R3, UR45, 0x3 ;  /* 0x0000002d03037c11 */ /* 0x000fe4000f8e18ff */
[----:B------:R-:W-:-:S04]  /*1d00*/  SHF.L.U32 R0, R0, 0x1f, RZ ;  /* 0x0000001f00007819 */ /* 0x000fc800000006ff */
[----:B------:R0:W1:Y:S01]  /*1d10*/  SYNCS.PHASECHK.TRANS64.TRYWAIT P1, [R3+URZ+0x13230], R0 ;  /* 0x01323000030075a7 */ /* 0x000062000802017f */
[----:B------:R-:W-:Y:S05]  /*1d20*/  @!P0 BRA `(.L_x_839) ;  /* 0x0000000000048947 */ /* 0x000fea0003800000 */
[----:B------:R-:W-:Y:S01]  /*1d30*/  BPT.TRAP 0x1 ;  /* 0x000000040000795c */ /* 0x000fe20000300000 */
.L_x_839:
[----:B-1----:R-:W-:Y:S05]  /*1d40*/  @P1 BRA `(.L_x_840) ;  /* 0x0000000000081947 */ /* 0x002fea0003800000 */
[----:B------:R-:W1:Y:S02]  /*1d50*/  SYNCS.PHASECHK.TRANS64.TRYWAIT P1, [R3+URZ+0x13230], R0 ;  /* 0x01323000030075a7 */ /* 0x000e64000802017f */
[----:B-1----:R-:W-:Y:S05]  /*1d60*/  @!P1 BRA `(.L_x_841) ;  /* 0x0000014800d89947 */ /* 0x002fea0003800000 */
.L_x_840:
[----:B------:R-:W2:Y:S01]  /*1d70*/  S2R R4, SR_TID.X ;  /* 0x0000000000047919 */ /* 0x000ea20000002100 */
[----:B------:R-:W-:Y:S01]  /*1d80*/  UIADD3 UR4, UR45, 0xe000, URZ ;  /* 0x0000e0002d047890 */ /* 0x000fe2000fffe03f */
[----:B------:R-:W-:-:S03]  /*1d90*/  LOP3.LUT R2, R2, 0xfffffff7, RZ, 0xc0, !PT ;  /* 0xfffffff702027812 */ /* 0x000fc600078ec0ff */
[----:B------:R-:W-:-:S04]  /*1da0*/  USHF.R.U32.HI UR4, URZ, 0x4, UR4 ;  /* 0x000000043f047899 */ /* 0x000fc80008011604 */
[----:B------:R-:W-:-:S06]  /*1db0*/  ULOP3.LUT UR4, UR4, 0x3fff, URZ, 0xc0, !UPT ;  /* 0x00003fff04047892 */ /* 0x000fcc000f8ec03f */
[----:B------:R-:W-:Y:S01]  /*1dc0*/  IMAD.U32 R9, RZ, RZ, UR4 ;  /* 0x00000004ff097e24 */ /* 0x000fe2000f8e00ff */
[----:B------:R-:W-:Y:S05]  /*1dd0*/  WARPSYNC.ALL ;  /* 0x0000000000007948 */ /* 0x000fea0003800000 */
[----:B------:R-:W-:Y:S02]  /*1de0*/  LOP3.LUT R9, R9, 0x10000, RZ, 0xfc, !PT ;  /* 0x0001000009097812 */ /* 0x000fe400078efcff */
[----:B--2---:R-:W-:-:S13]  /*1df0*/  LOP3.LUT P1, RZ, R4, 0x7f, RZ, 0xc0, !PT ;  /* 0x0000007f04ff7812 */ /* 0x004fda000782c0ff */
[----:B------:R-:W-:Y:S02]  /*1e00*/  @P1 LOP3.LUT R2, R2, 0x8, RZ, 0xfc, !PT ;  /* 0x0000000802021812 */ /* 0x000fe400078efcff */
[----:B------:R-:W-:Y:S01]  /*1e10*/  R2UR UR12, R9 ;  /* 0x00000000090c72ca */ /* 0x000fe200000e0000 */
[----:B------:R-:W-:Y:S01]  /*1e20*/  ULOP3.LUT UR49, UR49, 0x10000, URZ, 0xfc, !UPT ;  /* 0x0001000031317892 */ /* 0x000fe2000f8efc3f */
[----:B------:R-:W-:Y:S01]  /*1e30*/  WARPGROUP.ARRIVE ;  /* 0x00000000000079c5 */ /* 0x000fe20000000000 */
[----:B------:R-:W-:Y:S01]  /*1e40*/  UMOV UR9, 0x80000020 ;  /* 0x8000002000097882 */ /* 0x000fe20000000000 */
[----:B------:R-:W-:Y:S01]  /*1e50*/  UMOV UR11, 0x80000020 ;  /* 0x80000020000b7882 */ /* 0x000fe20000000000 */
[----:B------:R-:W-:Y:S01]  /*1e60*/  UMOV UR7, 0x80000020 ;  /* 0x8000002000077882 */ /* 0x000fe20000000000 */
[----:B------:R-:W-:Y:S01]  /*1e70*/  IMAD.MOV.U32 R5, RZ, RZ, -0xa0 ;  /* 0xffffff60ff057424 */ /* 0x000fe200078e00ff */
[----:B------:R-:W-:Y:S01]  /*1e80*/  ULDC UR21, c[0x0][0x9dc] ;  /* 0x0002770000157ab9 */ /* 0x000fe20000000800 */
[----:B------:R-:W-:Y:S01]  /*1e90*/  UMOV UR8, UR49 ;  /* 0x0000003100087c82 */ /* 0x000fe20008000000 */
[----:B01----:R-:W-:-:S02]  /*1ea0*/  @!P1 VIADD R0, R3, 0x13240 ;  /* 0x0001324003009836 */ /* 0x003fc40000000000 */
[----:B------:R-:W-:Y:S02]  /*1eb0*/  IMAD R6, R104, R5, 0xa0 ;  /* 0x000000a068067424 */ /* 0x000fe400078e0205 */
[----:B------:R-:W-:Y:S01]  /*1ec0*/  UIMAD UR12, UR37, 0x280, UR12 ;  /* 0x00000280250c78a4 */ /* 0x000fe2000f8e020c */
[----:B------:R-:W-:Y:S01]  /*1ed0*/  @!P1 PRMT R0, RZ, 0x654, R0 ;  /* 0x00000654ff009816 */ /* 0x000fe20000000000 */
[----:B------:R-:W-:Y:S02]  /*1ee0*/  IMAD.IADD R4, R18, 0x1, R6 ;  /* 0x0000000112047824 */ /* 0x000fe400078e0206 */
[----:B------:R-:W-:Y:S01]  /*1ef0*/  UIADD3 UR4, UR12, 0x80, URZ ;  /* 0x000000800c047890 */ /* 0x000fe2000fffe03f */
[----:B------:R-:W-:Y:S01]  /*1f00*/  IMAD R8, R105, 0xc0, R156 ;  /* 0x000000c069087824 */ /* 0x000fe200078e029c */
[----:B------:R-:W-:Y:S01]  /*1f10*/  UIADD3 UR5, UR12, 0x100, URZ ;  /* 0x000001000c057890 */ /* 0x000fe2000fffe03f */
[C---:B------:R-:W-:Y:S01]  /*1f20*/  IMAD R10, R17.reuse, -0x2, R4 ;  /* 0xfffffffe110a7824 */ /* 0x040fe200078e0204 */
[----:B------:R-:W-:Y:S01]  /*1f30*/  UMOV UR10, UR12 ;  /* 0x0000000c000a7c82 */ /* 0x000fe20008000000 */
[----:B------:R-:W-:Y:S01]  /*1f40*/  UIADD3 UR6, UR12, 0x180, URZ ;  /* 0x000001800c067890 */ /* 0x000fe2000fffe03f */
[----:B------:R-:W-:Y:S01]  /*1f50*/  QGMMA.64x32x32.F32.E4M3.E4M3 R88, gdesc[UR8], RZ, !UPT, gsb0 ;  /* 0x00600000085879f3 */ /* 0x000fe2000c0008ff */
[----:B------:R-:W-:Y:S01]  /*1f60*/  UMOV UR10, UR4 ;  /* 0x00000004000a7c82 */ /* 0x000fe20008000000 */
[----:B------:R-:W-:Y:S01]  /*1f70*/  UMOV UR11, 0x80000020 ;  /* 0x80000020000b7882 */ /* 0x000fe20000000000 */
[----:B------:R-:W-:Y:S01]  /*1f80*/  UIADD3 UR4, UR12, 0x200, URZ ;  /* 0x000002000c047890 */ /* 0x000fe2000fffe03f */
[----:B------:R-:W-:Y:S01]  /*1f90*/  IMAD R13, R17, -0x2, R6 ;  /* 0xfffffffe110d7824 */ /* 0x000fe200078e0206 */
[----:B------:R-:W-:Y:S01]  /*1fa0*/  UIADD3 UR13, UR12, 0x182, URZ ;  /* 0x000001820c0d7890 */ /* 0x000fe2000fffe03f */
[----:B------:R-:W-:-:S02]  /*1fb0*/  WARPGROUP.DEPBAR.LE gsb0, 0x0 ;  /* 0x00008000000079c5 */ /* 0x000fc40000010000 */
        /* <DEDUP_REMOVED lines=23> */
[----:B------:R-:W-:Y:S02]  /*2130*/  WARPGROUP.DEPBAR.LE gsb0, 0x0 ;  /* 0x00008000000079c5 */ /* 0x000fe40000010000 */
[----:B------:R-:W-:-:S06]  /*2140*/  WARPGROUP.ARRIVE ;  /* 0x00000000000079c5 */ /* 0x000fcc0000000000 */
[----:B------:R-:W-:Y:S01]  /*2150*/  QGMMA.64x32x32.F32.E4M3.E4M3 R88, gdesc[UR4], R88, gsb0 ;  /* 0x00600000045879f3 */ /* 0x000fe20008000858 */
[----:B------:R-:W-:Y:S01]  /*2160*/  UMOV UR6, UR10 ;  /* 0x0000000a00067c82 */ /* 0x000fe20008000000 */
[----:B------:R-:W-:Y:S01]  /*2170*/  UMOV UR7, 0x80000020 ;  /* 0x8000002000077882 */ /* 0x000fe20000000000 */
[----:B------:R-:W-:Y:S01]  /*2180*/  ULOP3.LUT UR10, URZ, UR21, URZ, 0x33, !UPT ;  /* 0x000000153f0a7292 */ /* 0x000fe2000f8e333f */
        /* <DEDUP_REMOVED lines=20> */
[----:B------:R-:W-:Y:S02]  /*22d0*/  WARPGROUP.DEPBAR.LE gsb0, 0x0 ;  /* 0x00008000000079c5 */ /* 0x000fe40000010000 */
[----:B------:R0:W-:Y:S03]  /*22e0*/  @!P1 SYNCS.ARRIVE.TRANS64.RED.A1T0 RZ, [R0+URZ], RZ ;  /* 0x000000ff00ff99a7 */ /* 0x0001e6000810043f */
[----:B------:R-:W-:Y:S02]  /*22f0*/  PLOP3.LUT P1, PT, PT, PT, UP0, 0x40, 0x0 ;  /* 0x000000000000781c */ /* 0x000fe40003f2e808 */
[----:B0-----:R-:W-:-:S05]  /*2300*/  IADD3 R0, -R19, 0x1, R4 ;  /* 0x0000000113007810 */ /* 0x001fca0007ffe104 */
[----:B------:R-:W-:-:S04]  /*2310*/  IMAD R0, R17, -0x2, R0 ;  /* 0xfffffffe11007824 */ /* 0x000fc800078e0200 */
[C---:B------:R-:W-:Y:S02]  /*2320*/  VIADD R11, R0.reuse, UR6 ;  /* 0x00000006000b7c36 */ /* 0x040fe40008000000 */
[----:B------:R-:W-:-:S03]  /*2330*/  VIADD R12, R0, UR10 ;  /* 0x0000000a000c7c36 */ /* 0x000fc60008000000 */
[----:B------:R-:W-:Y:S01]  /*2340*/  VIADDMNMX R0, R8, R11, R10, PT ;  /* 0x0000000b08007246 */ /* 0x000fe2000380010a */
[----:B------:R-:W-:Y:S01]  /*2350*/  IMAD.IADD R3, R12, 0x1, R8 ;  /* 0x000000010c037824 */ /* 0x000fe200078e0208 */
[----:B------:R-:W-:Y:S06]  /*2360*/  @P1 BRA `(.L_x_842) ;  /* 0x0000000000541947 */ /* 0x000fec0003800000 */
[----:B------:R-:W-:Y:S01]  /*2370*/  IADD3 R4, -R19, R18, R8 ;  /* 0x0000001213047210 */ /* 0x000fe20007ffe108 */
[----:B------:R-:W-:Y:S03]  /*2380*/  BSSY B0, `(.L_x_843) ;  /* 0x0000010000007945 */ /* 0x000fe60003800000 */
        /* <DEDUP_REMOVED lines=10> */
.L_x_844:
[----:B------:R-:W-:-:S06]  /*2430*/  UISETP.NE.AND UP1, UPT, UR7, 0x1, UPT ;  /* 0x000000010700788c */ /* 0x000fcc000bf25270 */
[----:B------:R-:W-:-:S05]  /*2440*/  PLOP3.LUT P1, PT, PT, PT, UP1, 0x80, 0x0 ;  /* 0x000000000000781c */ /* 0x000fca0003f2f018 */
[----:B------:R-:W-:-:S08]  /*2450*/  @UP1 ULDC.64 UR10, c[0x0][0x9e8] ;  /* 0x00027a00000a1ab9 */ /* 0x000fd00000000a00 */
[----:B------:R-:W-:-:S05]  /*2460*/  @P1 IMAD.HI.U32 R5, R4, UR10, RZ ;  /* 0x0000000a04051c27 */ /* 0x000fca000f8e00ff */
[----:B------:R-:W-:-:S07]  /*2470*/  @P1 SHF.R.U32.HI R4, RZ, UR11, R5 ;  /* 0x0000000bff041c19 */ /* 0x000fce0008011605 */
.L_x_845:
[----:B------:R-:W-:Y:S05]  /*2480*/  BSYNC B0 ;  /* 0x0000000000007941 */ /* 0x000fea0003800000 */
.L_x_843:
[----:B------:R-:W-:-:S05]  /*2490*/  IMAD R4, R4, UR7, R13 ;  /* 0x0000000704047c24 */ /* 0x000fca000f8e020d */
[----:B------:R-:W-:Y:S02]  /*24a0*/  VIMNMX R3, R3, R4, !PT ;  /* 0x0000000403037248 */ /* 0x000fe40007fe0100 */
[----:B------:R-:W-:-:S07]  /*24b0*/  VIADDMNMX R0, R4, UR7, R0, PT ;  /* 0x0000000704007c46 */ /* 0x000fce000b800100 */
.L_x_842:
        /* <DEDUP_REMOVED lines=8> */
[C---:B------:R-:W-:Y:S02]  /*2540*/  ISETP.GT.AND P1, PT, R3.reuse, 0x1, !P1 ;  /* 0x000000010300780c */ /* 0x040fe40004f24270 */
        /* <DEDUP_REMOVED lines=216> */
[----:B------:R-:W-:Y:S01]  /*32d0*/  FSEL R5, R88, -INF , !P6 ;  /* 0xff80000058057808 */ /* 0x000fe20007000000 */
[----:B------:R-:W-:Y:S01]  /*32e0*/  IMAD.IADD R88, R12, 0x1, R7 ;  /* 0x000000010c587824 */ /* 0x000fe200078e0207 */
[----:B------:R-:W-:-:S13]  /*32f0*/  ISETP.GE.AND P6, PT, R6, 0x9a, PT ;  /* 0x0000009a0600780c */ /* 0x000fda0003fc6270 */
[----:B------:R-:W-:Y:S02]  /*3300*/  @P6 LOP3.LUT R16, R16, 0x8000000, RZ, 0xfc, !PT ;  /* 0x0800000010106812 */ /* 0x000fe400078efcff */
[----:B------:R-:W-:-:S04]  /*3310*/  ISETP.GT.AND P6, PT, R3, 0x99, !P6 ;  /* 0x000000990300780c */ /* 0x000fc800077c4270 */
[----:B------:R-:W-:Y:S02]  /*3320*/  ISETP.LT.OR P6, PT, R0, 0x9a, P6 ;  /* 0x0000009a0000780c */ /* 0x000fe400037c1670 */
[----:B------:R-:W-:Y:S02]  /*3330*/  VIADDMNMX R0, R7, R11, R10, PT ;  /* 0x0000000b07007246 */ /* 0x000fe4000380010a */
[----:B------:R-:W-:Y:S02]  /*3340*/  FSEL R37, R37, -INF , !P6 ;  /* 0xff80000025257808 */ /* 0x000fe40007000000 */
[----:B------:R-:W-:-:S13]  /*3350*/  PLOP3.LUT P6, PT, PT, PT, UP0, 0x40, 0x0 ;  /* 0x000000000000781c */ /* 0x000fda0003fce808 */
[----:B------:R-:W-:Y:S05]  /*3360*/  @P6 BRA `(.L_x_846) ;  /* 0x0000000000606947 */ /* 0x000fea0003800000 */
[----:B------:R-:W-:Y:S01]  /*3370*/  IADD3 R4, R18, 0x8, R8 ;  /* 0x0000000812047810 */ /* 0x000fe20007ffe008 */
[----:B------:R-:W-:Y:S04]  /*3380*/  BSSY B0, `(.L_x_847) ;  /* 0x0000013000007945 */ /* 0x000fe80003800000 */
        /* <DEDUP_REMOVED lines=12> */
.L_x_848:
[----:B------:R-:W-:-:S06]  /*3450*/  UISETP.NE.AND UP1, UPT, UR7, 0x1, UPT ;  /* 0x000000010700788c */ /* 0x000fcc000bf25270 */
[----:B------:R-:W-:-:S05]  /*3460*/  PLOP3.LUT P6, PT, PT, PT, UP1, 0x80, 0x0 ;  /* 0x000000000000781c */ /* 0x000fca0003fcf018 */
[----:B------:R-:W-:-:S08]  /*3470*/  @UP1 ULDC.64 UR10, c[0x0][0x9e8] ;  /* 0x00027a00000a1ab9 */ /* 0x000fd00000000a00 */
[----:B------:R-:W-:Y:S01]  /*3480*/  @P6 IMAD.HI.U32 R3, R4, UR10, RZ ;  /* 0x0000000a04036c27 */ /* 0x000fe2000f8e00ff */
[----:B------:R-:W-:-:S13]  /*3490*/  PLOP3.LUT P6, PT, PT, PT, UP1, 0x80, 0x0 ;  /* 0x000000000000781c */ /* 0x000fda0003fcf018 */
[----:B------:R-:W-:-:S07]  /*34a0*/  @P6 SHF.R.U32.HI R4, RZ, UR11, R3 ;  /* 0x0000000bff046c19 */ /* 0x000fce0008011603 */
.L_x_849:
[----:B------:R-:W-:Y:S05]  /*34b0*/  BSYNC B0 ;  /* 0x0000000000007941 */ /* 0x000fea0003800000 */
.L_x_847:
[----:B------:R-:W-:-:S05]  /*34c0*/  IMAD R3, R4, UR7, R13 ;  /* 0x0000000704037c24 */ /* 0x000fca000f8e020d */
[----:B------:R-:W-:Y:S02]  /*34d0*/  VIMNMX R88, R88, R3, !PT ;  /* 0x0000000358587248 */ /* 0x000fe40007fe0100 */
[----:B------:R-:W-:-:S07]  /*34e0*/  VIADDMNMX R0, R3, UR7, R0, PT ;  /* 0x0000000703007c46 */ /* 0x000fce000b800100 */
.L_x_846:
        /* <DEDUP_REMOVED lines=111> */
[----:B------:R-:W0:Y:S01]  /*3be0*/  SHFL.BFLY PT, R3, R4, 0x2, 0x1f ;  /* 0x0c401f0004037f89 */ /* 0x000e2200000e0000 */
[----:B------:R-:W-:Y:S02]  /*3bf0*/  ISETP.LT.OR P1, PT, R0, 0x62, P1 ;  /* 0x000000620000780c */ /* 0x000fe40000f21670 */
[----:B------:R-:W-:Y:S02]  /*3c00*/  ISETP.GT.AND P4, PT, R88, 0x91, !P4 ;  /* 0x000000915800780c */ /* 0x000fe40006784270 */
[----:B------:R-:W-:Y:S02]  /*3c10*/  FSEL R43, R43, -INF , !P1 ;  /* 0xff8000002b2b7808 */ /* 0x000fe40004800000 */
[----:B------:R-:W-:-:S02]  /*3c20*/  LOP3.LUT P1, RZ, R16, 0x100, RZ, 0xc0, !PT ;  /* 0x0000010010ff7812 */ /* 0x000fc4000782c0ff */
[----:B------:R-:W-:Y:S02]  /*3c30*/  ISETP.LT.OR P3, PT, R0, 0x91, P3 ;  /* 0x000000910000780c */ /* 0x000fe40001f61670 */
[C---:B------:R-:W-:Y:S02]  /*3c40*/  ISETP.GT.AND P1, PT, R88.reuse, 0x68, !P1 ;  /* 0x000000685800780c */ /* 0x040fe40004f24270 */
[----:B------:R-:W-:Y:S02]  /*3c50*/  ISETP.GT.AND P5, PT, R88, 0x98, !P5 ;  /* 0x000000985800780c */ /* 0x000fe40006fa4270 */
[C---:B------:R-:W-:Y:S02]  /*3c60*/  ISETP.LT.OR P1, PT, R0.reuse, 0x69, P1 ;  /* 0x000000690000780c */ /* 0x040fe40000f21670 */
[----:B------:R-:W-:Y:S02]  /*3c70*/  ISETP.LT.OR P4, PT, R0, 0x92, P4 ;  /* 0x000000920000780c */ /* 0x000fe40002781670 */
[----:B------:R-:W-:-:S02]  /*3c80*/  FSEL R46, R46, -INF , !P1 ;  /* 0xff8000002e2e7808 */ /* 0x000fc40004800000 */
[----:B------:R-:W-:Y:S02]  /*3c90*/  LOP3.LUT P1, RZ, R16, 0x80, RZ, 0xc0, !PT ;  /* 0x0000008010ff7812 */ /* 0x000fe4000782c0ff */
[----:B------:R-:W-:Y:S02]  /*3ca0*/  FSEL R34, R34, -INF , !P3 ;  /* 0xff80000022227808 */ /* 0x000fe40005800000 */
[----:B------:R-:W-:Y:S02]  /*3cb0*/  ISETP.GT.AND P1, PT, R88, 0x69, !P1 ;  /* 0x000000695800780c */ /* 0x000fe40004f24270 */
[----:B0-----:R-:W-:Y:S02]  /*3cc0*/  FMNMX.FTZ R6, R4, R3, !PT ;  /* 0x0000000304067209 */ /* 0x001fe40007810000 */
[C---:B------:R-:W-:Y:S02]  /*3cd0*/  ISETP.LT.OR P1, PT, R0.reuse, 0x6a, P1 ;  /* 0x0000006a0000780c */ /* 0x040fe40000f21670 */
[----:B------:R-:W-:Y:S01]  /*3ce0*/  ISETP.LT.OR P5, PT, R0, 0x99, P5 ;  /* 0x000000990000780c */ /* 0x000fe20002fa1670 */
[----:B------:R-:W0:Y:S01]  /*3cf0*/  SHFL.BFLY PT, R3, R6, 0x1, 0x1f ;  /* 0x0c201f0006037f89 */ /* 0x000e2200000e0000 */
        /* <DEDUP_REMOVED lines=11> */
[----:B0-----:R-:W-:Y:S02]  /*3db0*/  FMNMX.FTZ R3, R6, R3, !PT ;  /* 0x0000000306037209 */ /* 0x001fe40007810000 */
        /* <DEDUP_REMOVED lines=46> */
[----:B------:R-:W-:Y:S02]  /*40a0*/  FMNMX.FTZ R20, R94, R21, !PT ;  /* 0x000000155e147209 */ /* 0x000fe40007810000 */
[----:B------:R-:W-:-:S02]  /*40b0*/  FSEL R26, R26, -INF , !P1 ;  /* 0xff8000001a1a7808 */ /* 0x000fc40004800000 */
[----:B------:R-:W-:Y:S02]  /*40c0*/  ISETP.GT.AND P1, PT, R88, 0x81, !P6 ;  /* 0x000000815800780c */ /* 0x000fe40007724270 */
[----:B------:R-:W-:Y:S02]  /*40d0*/  FMNMX.FTZ R21, R95, R20, !PT ;  /* 0x000000145f157209 */ /* 0x000fe40007810000 */
[----:B------:R-:W-:Y:S02]  /*40e0*/  ISETP.LT.OR P1, PT, R0, 0x82, P1 ;  /* 0x000000820000780c */ /* 0x000fe40000f21670 */
[----:B------:R-:W-:Y:S02]  /*40f0*/  FMNMX.FTZ R20, R98, R21, !PT ;  /* 0x0000001562147209 */ /* 0x000fe40007810000 */
[----:B------:R-:W-:Y:S02]  /*4100*/  FSEL R27, R27, -INF , !P1 ;  /* 0xff8000001b1b7808 */ /* 0x000fe40004800000 */
[----:B------:R-:W-:-:S02]  /*4110*/  FSETP.NEU.FTZ.AND P1, PT, R3, -INF , PT ;  /* 0xff8000000300780b */ /* 0x000fc40003f3d000 */
[----:B------:R-:W-:Y:S02]  /*4120*/  LOP3.LUT P6, RZ, R16, 0x4000000, RZ, 0xc0, !PT ;  /* 0x0400000010ff7812 */ /* 0x000fe400078cc0ff */
[----:B------:R-:W-:Y:S02]  /*4130*/  FSEL R106, R106, RZ, P1 ;  /* 0x000000ff6a6a7208 */ /* 0x000fe40000800000 */
[----:B------:R-:W-:Y:S02]  /*4140*/  ISETP.GT.AND P1, PT, R88, 0x88, !P6 ;  /* 0x000000885800780c */ /* 0x000fe40007724270 */
[----:B------:R-:W-:Y:S01]  /*4150*/  LOP3.LUT P2, RZ, R16, 0x800000, RZ, 0xc0, !PT ;  /* 0x0080000010ff7812 */ /* 0x000fe2000784c0ff */
[--C-:B------:R-:W-:Y:S01]  /*4160*/  FFMA.FTZ R4, R5, UR41, -R106.reuse ;  /* 0x0000002905047c23 */ /* 0x100fe2000801086a */
[----:B------:R-:W-:-:S01]  /*4170*/  FFMA.FTZ R5, R89, UR41, -R106 ;  /* 0x0000002959057c23 */ /* 0x000fc2000801086a */
        /* <DEDUP_REMOVED lines=8> */
[----:B------:R-:W-:Y:S01]  /*4200*/  ISETP.LT.OR P1, PT, R0, 0x89, P1 ;  /* 0x000000890000780c */ /* 0x000fe20000f21670 */
[--C-:B------:R-:W-:Y:S01]  /*4210*/  FFMA.FTZ R11, R93, UR41, -R106.reuse ;  /* 0x000000295d0b7c23 */ /* 0x100fe2000801086a */
[----:B------:R-:W-:Y:S01]  /*4220*/  FMNMX.FTZ R73, R103, R72, !PT ;  /* 0x0000004867497209 */ /* 0x000fe20007810000 */
[--C-:B------:R-:W-:Y:S01]  /*4230*/  FFMA.FTZ R10, R96, UR41, -R106.reuse ;  /* 0x00000029600a7c23 */ /* 0x100fe2000801086a */
[----:B------:R-:W-:Y:S01]  /*4240*/  FSEL R30, R30, -INF , !P1 ;  /* 0xff8000001e1e7808 */ /* 0x000fe20004800000 */
[--C-:B------:R-:W-:Y:S01]  /*4250*/  FFMA.FTZ R13, R97, UR41, -R106.reuse ;  /* 0x00000029610d7c23 */ /* 0x100fe2000801086a */
[----:B------:R-:W-:Y:S01]  /*4260*/  FMNMX.FTZ R72, R74, R73, !PT ;  /* 0x000000494a487209 */ /* 0x000fe20007810000 */
[----:B------:R-:W-:Y:S01]  /*4270*/  MUFU.EX2 R4, R4 ;  /* 0x0000000400047308 */ /* 0x000fe20000000800 */
[----:B0-----:R-:W-:-:S01]  /*4280*/  FFMA.FTZ R89, R81, UR41, -R106 ;  /* 0x0000002951597c23 */ /* 0x001fc2000801086a */
[----:B------:R-:W-:Y:S01]  /*4290*/  ISETP.GT.AND P1, PT, R88, 0x89, !P2 ;  /* 0x000000895800780c */ /* 0x000fe20005724270 */
        /* <DEDUP_REMOVED lines=11> */
[----:B------:R-:W-:Y:S01]  /*4350*/  LOP3.LUT P6, RZ, R16, 0x8000000, RZ, 0xc0, !PT ;  /* 0x0800000010ff7812 */ /* 0x000fe200078cc0ff */
[--C-:B------:R-:W-:Y:S01]  /*4360*/  FFMA.FTZ R60, R60, UR41, -R106.reuse ;  /* 0x000000293c3c7c23 */ /* 0x100fe2000801086a */
[----:B------:R-:W-:Y:S01]  /*4370*/  FMNMX.FTZ R76, R82, R77, !PT ;  /* 0x0000004d524c7209 */ /* 0x000fe20007810000 */
[----:B------:R-:W-:Y:S01]  /*4380*/  MUFU.EX2 R6, R6 ;  /* 0x0000000600067308 */ /* 0x000fe20000000800 */
[----:B------:R-:W-:Y:S01]  /*4390*/  ISETP.GT.AND P2, PT, R88, 0x99, !P6 ;  /* 0x000000995800780c */ /* 0x000fe20007744270 */
[--C-:B------:R-:W-:Y:S01]  /*43a0*/  FFMA.FTZ R61, R61, UR41, -R106.reuse ;  /* 0x000000293d3d7c23 */ /* 0x100fe2000801086a */
[----:B------:R-:W-:Y:S01]  /*43b0*/  FMNMX.FTZ R81, R83, R76, !PT ;  /* 0x0000004c53517209 */ /* 0x000fe20007810000 */
[--C-:B------:R-:W-:Y:S01]  /*43c0*/  FFMA.FTZ R76, R84, UR41, -R106.reuse ;  /* 0x00000029544c7c23 */ /* 0x100fe2000801086a */
        /* <DEDUP_REMOVED lines=9> */
[----:B------:R-:W-:-:S01]  /*4460*/  FFMA.FTZ R69, R69, UR41, -R106 ;  /* 0x0000002945457c23 */ /* 0x000fc2000801086a */
[--C-:B------:R-:W-:Y:S01]  /*4470*/  FFMA.FTZ R44, R44, UR41, -R106.reuse ;  /* 0x000000292c2c7c23 */ /* 0x100fe2000801086a */
[----:B------:R-:W-:Y:S01]  /*4480*/  FMNMX.FTZ R80, R58, R81, !PT ;  /* 0x000000513a507209 */ /* 0x000fe20007810000 */
[----:B------:R-:W0:Y:S01]  /*4490*/  MUFU.EX2 R11, R11 ;  /* 0x0000000b000b7308 */ /* 0x000e220000000800 */
        /* <DEDUP_REMOVED lines=16> */
[----:B0-----:R-:W-:Y:S01]  /*45a0*/  F2FP.SATFINITE.E4M3.F32.PACK_AB_MERGE_C R152, R11, R6, RZ ;  /* 0x000000060b98723e */ /* 0x001fe200048070ff */
[--C-:B------:R-:W-:Y:S01]  /*45b0*/  FFMA.FTZ R25, R25, UR41, -R106.reuse ;  /* 0x0000002919197c23 */ /* 0x100fe2000801086a */
[----:B------:R-:W-:Y:S01]  /*45c0*/  FMNMX.FTZ R85, R67, R80, !PT ;  /* 0x0000005043557209 */ /* 0x000fe20007810000 */
[----:B------:R-:W-:Y:S01]  /*45d0*/  FFMA.FTZ R36, R36, UR41, -R106 ;  /* 0x0000002924247c23 */ /* 0x000fe2000801086a */
[----:B------:R-:W-:Y:S01]  /*45e0*/  F2FP.SATFINITE.E4M3.F32.PACK_AB_MERGE_C R152, R5, R4, R152 ;  /* 0x000000040598723e */ /* 0x000fe20004807098 */
[--C-:B------:R-:W-:Y:S01]  /*45f0*/  FFMA.FTZ R32, R32, UR41, -R106.reuse ;  /* 0x0000002920207c23 */ /* 0x100fe2000801086a */
[----:B------:R-:W-:Y:S01]  /*4600*/  FMNMX.FTZ R80, R70, R85, !PT ;  /* 0x0000005546507209 */ /* 0x000fe20007810000 */
[----:B------:R-:W-:Y:S01]  /*4610*/  MUFU.EX2 R13, R13 ;  /* 0x0000000d000d7308 */ /* 0x000fe20000000800 */
[----:B------:R-:W-:-:S02]  /*4620*/  FFMA.FTZ R33, R33, UR41, -R106 ;  /* 0x0000002921217c23 */ /* 0x000fc4000801086a */
        /* <DEDUP_REMOVED lines=11> */
[----:B------:R-:W-:Y:S01]  /*46e0*/  MUFU.EX2 R73, R92 ;  /* 0x0000005c00497308 */ /* 0x000fe20000000800 */
[----:B0-----:R-:W-:Y:S02]  /*46f0*/  F2FP.SATFINITE.E4M3.F32.PACK_AB_MERGE_C R154, R15, R12, RZ ;  /* 0x0000000c0f9a723e */ /* 0x001fe400048070ff */
[----:B------:R-:W-:Y:S02]  /*4700*/  FMNMX.FTZ R85, R55, R80, !PT ;  /* 0x0000005037557209 */ /* 0x000fe40007810000 */
[----:B------:R-:W-:Y:S02]  /*4710*/  F2FP.SATFINITE.E4M3.F32.PACK_AB_MERGE_C R154, R13, R10, R154 ;  /* 0x0000000a0d9a723e */ /* 0x000fe4000480709a */
        /* <DEDUP_REMOVED lines=12> */
[----:B------:R-:W-:Y:S03]  /*47e0*/  MUFU.EX2 R56, R56 ;  /* 0x0000003800387308 */ /* 0x000fe60000000800 */
[----:B------:R-:W-:-:S05]  /*47f0*/  FMNMX.FTZ R0, R39, R0, !PT ;  /* 0x0000000027007209 */ /* 0x000fca0007810000 */
[----:B------:R-:W0:Y:S01]  /*4800*/  SHFL.BFLY PT, R85, R0, 0x2, 0x1f ;  /* 0x0c401f0000557f89 */ /* 0x000e2200000e0000 */
[----:B------:R-:W-:Y:S01]  /*4810*/  MUFU.EX2 R57, R57 ;  /* 0x0000003900397308 */ /* 0x000fe20000000800 */
[----:B-1----:R-:W-:-:S04]  /*4820*/  F2FP.SATFINITE.E4M3.F32.PACK_AB_MERGE_C R150, R81, R76, RZ ;  /* 0x0000004c5196723e */ /* 0x002fc800048070ff */
[----:B------:R-:W-:-:S03]  /*4830*/  F2FP.SATFINITE.E4M3.F32.PACK_AB_MERGE_C R150, R77, R72, R150 ;  /* 0x000000484d96723e */ /* 0x000fc60004807096 */
[----:B------:R-:W-:Y:S08]  /*4840*/  MUFU.EX2 R60, R60 ;  /* 0x0000003c003c7308 */ /* 0x000ff00000000800 */
[----:B------:R-:W1:Y:S01]  /*4850*/  MUFU.EX2 R61, R61 ;  /* 0x0000003d003d7308 */ /* 0x000e620000000800 */
[----:B0-----:R-:W-:-:S07]  /*4860*/  FMNMX.FTZ R85, R0, R85, !PT ;  /* 0x0000005500557209 */ /* 0x001fce0007810000 */
[----:B------:R-:W-:Y:S01]  /*4870*/  MUFU.EX2 R64, R64 ;  /* 0x0000004000407308 */ /* 0x000fe20000000800 */
[----:B------:R-:W0:Y:S07]  /*4880*/  SHFL.BFLY PT, R0, R85, 0x1, 0x1f ;  /* 0x0c201f0055007f89 */ /* 0x000e2e00000e0000 */
[----:B------:R-:W-:Y:S01]  /*4890*/  MUFU.EX2 R65, R65 ;  /* 0x0000004100417308 */ /* 0x000fe20000000800 */
[----:B-1----:R-:W-:-:S04]  /*48a0*/  F2FP.SATFINITE.E4M3.F32.PACK_AB_MERGE_C R144, R61, R60, RZ ;  /* 0x0000003c3d90723e */ /* 0x002fc800048070ff */
[----:B------:R-:W-:-:S03]  /*48b0*/  F2FP.SATFINITE.E4M3.F32.PACK_AB_MERGE_C R144, R57, R56, R144 ;  /* 0x000000383990723e */ /* 0x000fc60004807090 */
[----:B------:R-:W-:Y:S08]  /*48c0*/  MUFU.EX2 R68, R68 ;  /* 0x0000004400447308 */ /* 0x000ff00000000800 */
[----:B------:R-:W1:Y:S01]  /*48d0*/  MUFU.EX2 R69, R69 ;  /* 0x0000004500457308 */ /* 0x000e620000000800 */
[----:B0-----:R-:W-:Y:S01]  /*48e0*/  FMNMX.FTZ R0, R85, R0, !PT ;  /* 0x0000000055007209 */ /* 0x001fe20007810000 */
[----:B------:R-:W-:-:S03]  /*48f0*/  IMAD.U32 R85, RZ, RZ, UR41 ;  /* 0x00000029ff557e24 */ /* 0x000fc6000f8e00ff */
[C---:B------:R-:W-:Y:S01]  /*4900*/  FSETP.NEU.FTZ.AND P1, PT, R0.reuse, -INF , PT ;  /* 0xff8000000000780b */ /* 0x040fe20003f3d000 */
[----:B------:R-:W-:-:S01]  /*4910*/  FFMA.FTZ R80, R0, R85, -8 ;  /* 0xc100000000507423 */ /* 0x000fc20000010055 */
[----:B------:R-:W-:Y:S01]  /*4920*/  FFMA.FTZ R85, R37, UR41, -R106 ;  /* 0x0000002925557c23 */ /* 0x000fe2000801086a */
[----:B------:R-:W-:Y:S03]  /*4930*/  MUFU.EX2 R44, R44 ;  /* 0x0000002c002c7308 */ /* 0x000fe60000000800 */
[----:B------:R-:W-:Y:S02]  /*4940*/  FSEL R37, R80, RZ, P1 ;  /* 0x000000ff50257208 */ /* 0x000fe40000800000 */
[----:B------:R-:W-:Y:S02]  /*4950*/  PLOP3.LUT P1, PT, PT, PT, UP0, 0x40, 0x0 ;  /* 0x000000000000781c */ /* 0x000fe40003f2e808 */
[----:B-1----:R-:W-:Y:S01]  /*4960*/  F2FP.SATFINITE.E4M3.F32.PACK_AB_MERGE_C R146, R69, R68, RZ ;  /* 0x000000444592723e */ /* 0x002fe200048070ff */
[--C-:B------:R-:W-:Y:S01]  /*4970*/  FFMA.FTZ R80, R90, UR41, -R37.reuse ;  /* 0x000000295a507c23 */ /* 0x100fe20008010825 */
[----:B------:R-:W-:-:S01]  /*4980*/  FFMA.FTZ R89, R91, UR41, -R37 ;  /* 0x000000295b597c23 */ /* 0x000fc20008010825 */
[--C-:B------:R-:W-:Y:S01]  /*4990*/  FFMA.FTZ R84, R94, UR41, -R37.reuse ;  /* 0x000000295e547c23 */ /* 0x100fe20008010825 */
[----:B------:R-:W-:-:S01]  /*49a0*/  FFMA.FTZ R97, R79, UR41, -R37 ;  /* 0x000000294f617c23 */ /* 0x000fc20008010825 */
[--C-:B------:R-:W-:Y:S01]  /*49b0*/  FFMA.FTZ R79, R82, UR41, -R37.reuse ;  /* 0x00000029524f7c23 */ /* 0x100fe20008010825 */
[----:B------:R-:W-:-:S01]  /*49c0*/  FFMA.FTZ R82, R83, UR41, -R37 ;  /* 0x0000002953527c23 */ /* 0x000fc20008010825 */
        /* <DEDUP_REMOVED lines=8> */
[----:B------:R-:W0:Y:S01]  /*4a50*/  MUFU.EX2 R89, R89 ;  /* 0x0000005900597308 */ /* 0x000e220000000800 */
[----:B------:R-:W-:-:S01]  /*4a60*/  FFMA.FTZ R88, R98, UR41, -R37 ;  /* 0x0000002962587c23 */ /* 0x000fc20008010825 */
[--C-:B------:R-:W-:Y:S01]  /*4a70*/  FFMA.FTZ R66, R67, UR41, -R37.reuse ;  /* 0x0000002943427c23 */ /* 0x100fe20008010825 */
[----:B------:R-:W-:-:S01]  /*4a80*/  FFMA.FTZ R67, R70, UR41, -R37 ;  /* 0x0000002946437c23 */ /* 0x000fc20008010825 */
[----:B------:R-:W-:Y:S01]  /*4a90*/  FADD.FTZ R70, R6, R99 ;  /* 0x0000006306467221 */ /* 0x000fe20000010000 */
[----:B------:R-:W-:-:S01]  /*4aa0*/  FFMA.FTZ R90, R102, UR41, -R37 ;  /* 0x00000029665a7c23 */ /* 0x000fc20008010825 */
[--C-:B------:R-:W-:Y:S01]  /*4ab0*/  FFMA.FTZ R95, R103, UR41, -R37.reuse ;  /* 0x00000029675f7c23 */ /* 0x100fe20008010825 */
[----:B------:R-:W-:-:S01]  /*4ac0*/  FFMA.FTZ R74, R74, UR41, -R37 ;  /* 0x000000294a4a7c23 */ /* 0x000fc20008010825 */
[----:B------:R-:W1:Y:S01]  /*4ad0*/  MUFU.EX2 R84, R84 ;  /* 0x0000005400547308 */ /* 0x000e620000000800 */
[----:B------:R-:W-:-:S01]  /*4ae0*/  FADD.FTZ R99, R11, R70 ;  /* 0x000000460b637221 */ /* 0x000fc20000010000 */
[--C-:B------:R-:W-:Y:S01]  /*4af0*/  FFMA.FTZ R70, R71, UR41, -R37.reuse ;  /* 0x0000002947467c23 */ /* 0x100fe20008010825 */
[----:B------:R-:W-:-:S01]  /*4b00*/  FFMA.FTZ R75, R75, UR41, -R37 ;  /* 0x000000294b4b7c23 */ /* 0x000fc20008010825 */
[----:B------:R-:W-:Y:S01]  /*4b10*/  FFMA.FTZ R78, R78, UR41, -R37 ;  /* 0x000000294e4e7c23 */ /* 0x000fe20008010825 */
[----:B------:R-:W-:-:S01]  /*4b20*/  FADD.FTZ R92, R10, R99 ;  /* 0x000000630a5c7221 */ /* 0x000fc20000010000 */
[--C-:B------:R-:W-:Y:S01]  /*4b30*/  FFMA.FTZ R58, R58, UR41, -R37.reuse ;  /* 0x000000293a3a7c23 */ /* 0x100fe20008010825 */
[----:B------:R-:W-:-:S01]  /*4b40*/  FFMA.FTZ R59, R59, UR41, -R37 ;  /* 0x000000293b3b7c23 */ /* 0x000fc20008010825 */
[----:B------:R-:W2:Y:S01]  /*4b50*/  MUFU.EX2 R91, R91 ;  /* 0x0000005b005b7308 */ /* 0x000ea20000000800 */
[----:B0-----:R-:W-:-:S01]  /*4b60*/  FADD.FTZ R71, R80, R89 ;  /* 0x0000005950477221 */ /* 0x001fc20000010000 */
[----:B------:R-:W-:Y:S01]  /*4b70*/  FADD.FTZ R99, R13, R92 ;  /* 0x0000005c0d637221 */ /* 0x000fe20000010000 */
[----:B------:R-:W-:-:S01]  /*4b80*/  FFMA.FTZ R62, R62, UR41, -R37 ;  /* 0x000000293e3e7c23 */ /* 0x000fc20008010825 */
[--C-:B------:R-:W-:Y:S01]  /*4b90*/  FFMA.FTZ R42, R42, UR41, -R37.reuse ;  /* 0x000000292a2a7c23 */ /* 0x100fe20008010825 */
[----:B------:R-:W-:-:S01]  /*4ba0*/  FFMA.FTZ R43, R43, UR41, -R37 ;  /* 0x000000292b2b7c23 */ /* 0x000fc20008010825 */
[----:B------:R-:W-:Y:S01]  /*4bb0*/  FADD.FTZ R94, R12, R99 ;  /* 0x000000630c5e7221 */ /* 0x000fe20000010000 */
[----:B------:R-:W-:-:S01]  /*4bc0*/  FFMA.FTZ R46, R46, UR41, -R37 ;  /* 0x000000292e2e7c23 */ /* 0x000fc20008010825 */
[----:B------:R-:W0:Y:S01]  /*4bd0*/  MUFU.EX2 R88, R88 ;  /* 0x0000005800587308 */ /* 0x000e220000000800 */
[----:B-1----:R-:W-:-:S01]  /*4be0*/  FADD.FTZ R92, R84, R71 ;  /* 0x00000047545c7221 */ /* 0x002fc20000010000 */
[----:B------:R-:W-:Y:S01]  /*4bf0*/  FADD.FTZ R99, R15, R94 ;  /* 0x0000005e0f637221 */ /* 0x000fe20000010000 */
[----:B------:R-:W-:-:S01]  /*4c00*/  FFMA.FTZ R4, R50, UR41, -R37 ;  /* 0x0000002932047c23 */ /* 0x000fc20008010825 */
[--C-:B------:R-:W-:Y:S01]  /*4c10*/  FFMA.FTZ R5, R51, UR41, -R37.reuse ;  /* 0x0000002933057c23 */ /* 0x100fe20008010825 */
[----:B------:R-:W-:-:S01]  /*4c20*/  FFMA.FTZ R54, R54, UR41, -R37 ;  /* 0x0000002936367c23 */ /* 0x000fc20008010825 */
[----:B------:R-:W-:Y:S01]  /*4c30*/  FADD.FTZ R94, R14, R99 ;  /* 0x000000630e5e7221 */ /* 0x000fe20000010000 */
[----:B------:R-:W-:-:S01]  /*4c40*/  FFMA.FTZ R55, R55, UR41, -R37 ;  /* 0x0000002937377c23 */ /* 0x000fc20008010825 */
        /* <DEDUP_REMOVED lines=9> */
[----:B0-----:R-:W-:-:S01]  /*4ce0*/  FADD.FTZ R92, R88, R71 ;  /* 0x00000047585c7221 */ /* 0x001fc20000010000 */
[--C-:B------:R-:W-:Y:S01]  /*4cf0*/  FFMA.FTZ R35, R35, UR41, -R37.reuse ;  /* 0x0000002923237c23 */ /* 0x100fe20008010825 */
[----:B------:R-:W-:-:S01]  /*4d00*/  FFMA.FTZ R38, R38, UR41, -R37 ;  /* 0x0000002926267c23 */ /* 0x000fc20008010825 */
[----:B------:R-:W-:-:S02]  /*4d10*/  F2FP.SATFINITE.E4M3.F32.PACK_AB_MERGE_C R84, R91, R84, RZ ;  /* 0x000000545b54723e */ /* 0x000fc400048070ff */
[----:B------:R-:W-:Y:S02]  /*4d20*/  F2FP.SATFINITE.E4M3.F32.PACK_AB_MERGE_C R146, R65, R64, R146 ;  /* 0x000000404192723e */ /* 0x000fe40004807092 */
[----:B------:R-:W0:Y:S01]  /*4d30*/  MUFU.EX2 R95, R95 ;  /* 0x0000005f005f7308 */ /* 0x000e220000000800 */
[----:B-1----:R-:W-:-:S01]  /*4d40*/  FADD.FTZ R71, R93, R92 ;  /* 0x0000005c5d477221 */ /* 0x002fc20000010000 */
[----:B------:R-:W-:-:S06]  /*4d50*/  F2FP.SATFINITE.E4M3.F32.PACK_AB_MERGE_C R153, R89, R80, R84 ;  /* 0x000000505999723e */ /* 0x000fcc0004807054 */
[----:B------:R-:W1:Y:S01]  /*4d60*/  MUFU.EX2 R74, R74 ;  /* 0x0000004a004a7308 */ /* 0x000e620000000800 */
[----:B--2---:R-:W-:-:S01]  /*4d70*/  FADD.FTZ R92, R90, R71 ;  /* 0x000000475a5c7221 */ /* 0x004fc20000010000 */
[----:B------:R-:W-:-:S06]  /*4d80*/  FADD.FTZ R71, R73, R94 ;  /* 0x0000005e49477221 */ /* 0x000fcc0000010000 */
[----:B------:R-:W2:Y:S01]  /*4d90*/  MUFU.EX2 R75, R75 ;  /* 0x0000004b004b7308 */ /* 0x000ea20000000800 */
[----:B0-----:R-:W-:-:S01]  /*4da0*/  FADD.FTZ R11, R95, R92 ;  /* 0x0000005c5f0b7221 */ /* 0x001fc20000010000 */
[----:B------:R-:W-:Y:S01]  /*4db0*/  FADD.FTZ R92, R72, R71 ;  /* 0x00000047485c7221 */ /* 0x000fe20000010000 */
[----:B------:R-:W-:-:S04]  /*4dc0*/  F2FP.SATFINITE.E4M3.F32.PACK_AB_MERGE_C R90, R95, R90, RZ ;  /* 0x0000005a5f5a723e */ /* 0x000fc800048070ff */
[----:B------:R-:W-:Y:S01]  /*4dd0*/  F2FP.SATFINITE.E4M3.F32.PACK_AB_MERGE_C R155, R93, R88, R90 ;  /* 0x000000585d9b723e */ /* 0x000fe2000480705a */
[----:B------:R-:W0:Y:S01]  /*4de0*/  MUFU.EX2 R78, R78 ;  /* 0x0000004e004e7308 */ /* 0x000e220000000800 */
[----:B-1----:R-:W-:-:S01]  /*4df0*/  FADD.FTZ R12, R74, R11 ;  /* 0x0000000b4a0c7221 */ /* 0x002fc20000010000 */
[----:B------:R-:W-:Y:S01]  /*4e00*/  FFMA.FTZ R11, R47, UR41, -R37 ;  /* 0x000000292f0b7c23 */ /* 0x000fe20008010825 */
[----:B------:R-:W-:-:S04]  /*4e10*/  FADD.FTZ R47, R77, R92 ;  /* 0x0000005c4d2f7221 */ /* 0x000fc80000010000 */
[----:B------:R-:W-:Y:S01]  /*4e20*/  FADD.FTZ R20, R76, R47 ;  /* 0x0000002f4c147221 */ /* 0x000fe20000010000 */
[----:B------:R-:W1:Y:S01]  /*4e30*/  MUFU.EX2 R97, R97 ;  /* 0x0000006100617308 */ /* 0x000e620000000800 */
[----:B--2---:R-:W-:-:S02]  /*4e40*/  FADD.FTZ R15, R75, R12 ;  /* 0x0000000c4b0f7221 */ /* 0x004fc40000010000 */
[----:B------:R-:W-:-:S05]  /*4e50*/  FADD.FTZ R81, R81, R20 ;  /* 0x0000001451517221 */ /* 0x000fca0000010000 */
[----:B------:R-:W2:Y:S01]  /*4e60*/  MUFU.EX2 R79, R79 ;  /* 0x0000004f004f7308 */ /* 0x000ea20000000800 */
[----:B0-----:R-:W-:-:S07]  /*4e70*/  FADD.FTZ R12, R78, R15 ;  /* 0x0000000f4e0c7221 */ /* 0x001fce0000010000 */
[----:B------:R-:W0:Y:S01]  /*4e80*/  MUFU.EX2 R82, R82 ;  /* 0x0000005200527308 */ /* 0x000e220000000800 */
[----:B-1----:R-:W-:-:S01]  /*4e90*/  FADD.FTZ R12, R97, R12 ;  /* 0x0000000c610c7221 */ /* 0x002fc20000010000 */
[----:B------:R-:W-:-:S04]  /*4ea0*/  F2FP.SATFINITE.E4M3.F32.PACK_AB_MERGE_C R78, R97, R78, RZ ;  /* 0x0000004e614e723e */ /* 0x000fc800048070ff */
[----:B------:R-:W-:Y:S02]  /*4eb0*/  F2FP.SATFINITE.E4M3.F32.PACK_AB_MERGE_C R149, R75, R74, R78 ;  /* 0x0000004a4b95723e */ /* 0x000fe4000480704e */
[----:B------:R-:W1:Y:S01]  /*4ec0*/  MUFU.EX2 R83, R83 ;  /* 0x0000005300537308 */ /* 0x000e620000000800 */
[----:B--2---:R-:W-:-:S01]  /*4ed0*/  FADD.FTZ R13, R79, R12 ;  /* 0x0000000c4f0d7221 */ /* 0x004fc20000010000 */
[----:B------:R-:W-:-:S04]  /*4ee0*/  FADD.FTZ R12, R56, R81 ;  /* 0x00000051380c7221 */ /* 0x000fc80000010000 */
[----:B------:R-:W-:Y:S02]  /*4ef0*/  FADD.FTZ R15, R57, R12 ;  /* 0x0000000c390f7221 */ /* 0x000fe40000010000 */
[----:B------:R-:W2:Y:S01]  /*4f00*/  MUFU.EX2 R86, R86 ;  /* 0x0000005600567308 */ /* 0x000ea20000000800 */
[----:B0-----:R-:W-:-:S07]  /*4f10*/  FADD.FTZ R10, R82, R13 ;  /* 0x0000000d520a7221 */ /* 0x001fce0000010000 */
[----:B------:R-:W0:Y:S01]  /*4f20*/  MUFU.EX2 R58, R58 ;  /* 0x0000003a003a7308 */ /* 0x000e220000000800 */
[----:B-1----:R-:W-:-:S01]  /*4f30*/  FADD.FTZ R13, R83, R10 ;  /* 0x0000000a530d7221 */ /* 0x002fc20000010000 */
[----:B------:R-:W-:-:S04]  /*4f40*/  FADD.FTZ R10, R60, R15 ;  /* 0x0000000f3c0a7221 */ /* 0x000fc80000010000 */
[----:B------:R-:W-:Y:S02]  /*4f50*/  FADD.FTZ R61, R61, R10 ;  /* 0x0000000a3d3d7221 */ /* 0x000fe40000010000 */
[----:B------:R-:W1:Y:S01]  /*4f60*/  MUFU.EX2 R59, R59 ;  /* 0x0000003b003b7308 */ /* 0x000e620000000800 */
[----:B--2---:R-:W-:-:S01]  /*4f70*/  FADD.FTZ R13, R86, R13 ;  /* 0x0000000d560d7221 */ /* 0x004fc20000010000 */
[----:B------:R-:W-:Y:S01]  /*4f80*/  FADD.FTZ R12, R64, R61 ;  /* 0x0000003d400c7221 */ /* 0x000fe20000010000 */
[----:B------:R-:W-:-:S03]  /*4f90*/  F2FP.SATFINITE.E4M3.F32.PACK_AB_MERGE_C R83, R86, R83, RZ ;  /* 0x000000535653723e */ /* 0x000fc600048070ff */
[----:B------:R-:W-:Y:S01]  /*4fa0*/  FADD.FTZ R15, R65, R12 ;  /* 0x0000000c410f7221 */ /* 0x000fe20000010000 */
[----:B------:R-:W-:Y:S01]  /*4fb0*/  F2FP.SATFINITE.E4M3.F32.PACK_AB_MERGE_C R151, R82, R79, R83 ;  /* 0x0000004f5297723e */ /* 0x000fe20004807053 */
[----:B------:R-:W2:Y:S01]  /*4fc0*/  MUFU.EX2 R62, R62 ;  /* 0x0000003e003e7308 */ /* 0x000ea20000000800 */
[----:B0-----:R-:W-:-:S01]  /*4fd0*/  FADD.FTZ R10, R58, R13 ;  /* 0x0000000d3a0a7221 */ /* 0x001fc20000010000 */
[----:B------:R-:W-:-:S04]  /*4fe0*/  FADD.FTZ R68, R68, R15 ;  /* 0x0000000f44447221 */ /* 0x000fc80000010000 */
[----:B------:R-:W-:Y:S02]  /*4ff0*/  FADD.FTZ R69, R69, R68 ;  /* 0x0000004445457221 */ /* 0x000fe40000010000 */
[----:B------:R-:W0:Y:S01]  /*5000*/  MUFU.EX2 R87, R87 ;  /* 0x0000005700577308 */ /* 0x000e220000000800 */
[----:B-1----:R-:W-:-:S01]  /*5010*/  FADD.FTZ R13, R59, R10 ;  /* 0x0000000a3b0d7221 */ /* 0x002fc20000010000 */
[--C-:B------:R-:W-:Y:S01]  /*5020*/  FFMA.FTZ R10, R26, UR41, -R37.reuse ;  /* 0x000000291a0a7c23 */ /* 0x100fe20008010825 */
[----:B------:R-:W-:-:S05]  /*5030*/  FFMA.FTZ R37, R39, UR41, -R37 ;  /* 0x0000002927257c23 */ /* 0x000fca0008010825 */
[----:B------:R-:W1:Y:S01]  /*5040*/  MUFU.EX2 R63, R63 ;  /* 0x0000003f003f7308 */ /* 0x000e620000000800 */
[----:B--2---:R-:W-:-:S07]  /*5050*/  FADD.FTZ R12, R62, R13 ;  /* 0x0000000d3e0c7221 */ /* 0x004fce0000010000 */
[----:B------:R-:W2:Y:S01]  /*5060*/  MUFU.EX2 R66, R66 ;  /* 0x0000004200427308 */ /* 0x000ea20000000800 */
[----:B0-----:R-:W-:-:S01]  /*5070*/  FADD.FTZ R12, R87, R12 ;  /* 0x0000000c570c7221 */ /* 0x001fc20000010000 */
[----:B------:R-:W-:-:S04]  /*5080*/  F2FP.SATFINITE.E4M3.F32.PACK_AB_MERGE_C R62, R87, R62, RZ ;  /* 0x0000003e573e723e */ /* 0x000fc800048070ff */
[----:B------:R-:W-:Y:S02]  /*5090*/  F2FP.SATFINITE.E4M3.F32.PACK_AB_MERGE_C R145, R59, R58, R62 ;  /* 0x0000003a3b91723e */ /* 0x000fe4000480703e */
[----:B------:R-:W0:Y:S01]  /*50a0*/  MUFU.EX2 R67, R67 ;  /* 0x0000004300437308 */ /* 0x000e220000000800 */
[----:B-1----:R-:W-:-:S07]  /*50b0*/  FADD.FTZ R13, R63, R12 ;  /* 0x0000000c3f0d7221 */ /* 0x002fce0000010000 */
[----:B------:R-:W1:Y:S01]  /*50c0*/  MUFU.EX2 R45, R45 ;  /* 0x0000002d002d7308 */ /* 0x000e620000000800 */
[----:B--2---:R-:W-:-:S07]  /*50d0*/  FADD.FTZ R12, R66, R13 ;  /* 0x0000000d420c7221 */ /* 0x004fce0000010000 */
[----:B------:R-:W2:Y:S01]  /*50e0*/  MUFU.EX2 R70, R70 ;  /* 0x0000004600467308 */ /* 0x000ea20000000800 */
[----:B0-----:R-:W-:-:S07]  /*50f0*/  FADD.FTZ R13, R67, R12 ;  /* 0x0000000c430d7221 */ /* 0x001fce0000010000 */
[----:B------:R-:W-:Y:S01]  /*5100*/  MUFU.EX2 R40, R40 ;  /* 0x0000002800287308 */ /* 0x000fe20000000800 */
[----:B-1----:R-:W-:-:S07]  /*5110*/  F2FP.SATFINITE.E4M3.F32.PACK_AB_MERGE_C R140, R45, R44, RZ ;  /* 0x0000002c2d8c723e */ /* 0x002fce00048070ff */
[----:B------:R-:W0:Y:S01]  /*5120*/  MUFU.EX2 R41, R41 ;  /* 0x0000002900297308 */ /* 0x000e220000000800 */
[----:B--2---:R-:W-:-:S01]  /*5130*/  FADD.FTZ R13, R70, R13 ;  /* 0x0000000d460d7221 */ /* 0x004fc20000010000 */
[----:B------:R-:W-:-:S04]  /*5140*/  F2FP.SATFINITE.E4M3.F32.PACK_AB_MERGE_C R67, R70, R67, RZ ;  /* 0x000000434643723e */ /* 0x000fc800048070ff */
[----:B------:R-:W-:Y:S02]  /*5150*/  F2FP.SATFINITE.E4M3.F32.PACK_AB_MERGE_C R147, R66, R63, R67 ;  /* 0x0000003f4293723e */ /* 0x000fe40004807043 */
[----:B------:R-:W1:Y:S08]  /*5160*/  MUFU.EX2 R42, R42 ;  /* 0x0000002a002a7308 */ /* 0x000e700000000800 */
[----:B------:R-:W2:Y:S01]  /*5170*/  MUFU.EX2 R43, R43 ;  /* 0x0000002b002b7308 */ /* 0x000ea20000000800 */
[----:B0-----:R-:W-:Y:S01]  /*5180*/  F2FP.SATFINITE.E4M3.F32.PACK_AB_MERGE_C R140, R41, R40, R140 ;  /* 0x00000028298c723e */ /* 0x001fe2000480708c */
[----:B------:R-:W-:-:S04]  /*5190*/  FADD.FTZ R40, R40, R69 ;  /* 0x0000004528287221 */ /* 0x000fc80000010000 */
[----:B------:R-:W-:Y:S02]  /*51a0*/  FADD.FTZ R41, R41, R40 ;  /* 0x0000002829297221 */ /* 0x000fe40000010000 */
[----:B------:R-:W0:Y:S01]  /*51b0*/  MUFU.EX2 R6, R46 ;  /* 0x0000002e00067308 */ /* 0x000e220000000800 */
[----:B-1----:R-:W-:-:S01]  /*51c0*/  FADD.FTZ R12, R42, R13 ;  /* 0x0000000d2a0c7221 */ /* 0x002fc20000010000 */
[----:B------:R-:W-:-:S04]  /*51d0*/  FADD.FTZ R44, R44, R41 ;  /* 0x000000292c2c7221 */ /* 0x000fc80000010000 */
[----:B------:R-:W-:Y:S02]  /*51e0*/  FADD.FTZ R45, R45, R44 ;  /* 0x0000002c2d2d7221 */ /* 0x000fe40000010000 */
[----:B------:R-:W-:Y:S01]  /*51f0*/  MUFU.EX2 R52, R52 ;  /* 0x0000003400347308 */ /* 0x000fe20000000800 */
[----:B--2---:R-:W-:-:S07]  /*5200*/  FADD.FTZ R13, R43, R12 ;  /* 0x0000000c2b0d7221 */ /* 0x004fce0000010000 */
[----:B------:R-:W1:Y:S01]  /*5210*/  MUFU.EX2 R53, R53 ;  /* 0x0000003500357308 */ /* 0x000e620000000800 */
[----:B0-----:R-:W-:-:S07]  /*5220*/  FADD.FTZ R12, R6, R13 ;  /* 0x0000000d060c7221 */ /* 0x001fce0000010000 */
[----:B------:R-:W0:Y:S08]  /*5230*/  MUFU.EX2 R11, R11 ;  /* 0x0000000b000b7308 */ /* 0x000e300000000800 */
[----:B------:R-:W-:Y:S01]  /*5240*/  MUFU.EX2 R48, R48 ;  /* 0x0000003000307308 */ /* 0x000fe20000000800 */
[----:B-1----:R-:W-:-:S07]  /*5250*/  F2FP.SATFINITE.E4M3.F32.PACK_AB_MERGE_C R14, R53, R52, RZ ;  /* 0x00000034350e723e */ /* 0x002fce00048070ff */
[----:B------:R-:W1:Y:S01]  /*5260*/  MUFU.EX2 R49, R49 ;  /* 0x0000003100317308 */ /* 0x000e620000000800 */
[----:B0-----:R-:W-:-:S07]  /*5270*/  FADD.FTZ R13, R11, R12 ;  /* 0x0000000c0b0d7221 */ /* 0x001fce0000010000 */
[----:B------:R-:W0:Y:S08]  /*5280*/  MUFU.EX2 R4, R4 ;  /* 0x0000000400047308 */ /* 0x000e300000000800 */
[----:B------:R-:W2:Y:S01]  /*5290*/  MUFU.EX2 R5, R5 ;  /* 0x0000000500057308 */ /* 0x000ea20000000800 */
[----:B-1----:R-:W-:Y:S01]  /*52a0*/  F2FP.SATFINITE.E4M3.F32.PACK_AB_MERGE_C R142, R49, R48, R14 ;  /* 0x00000030318e723e */ /* 0x002fe2000480700e */
[----:B------:R-:W-:-:S04]  /*52b0*/  FADD.FTZ R48, R48, R45 ;  /* 0x0000002d30307221 */ /* 0x000fc80000010000 */
[----:B------:R-:W-:Y:S02]  /*52c0*/  FADD.FTZ R49, R49, R48 ;  /* 0x0000003031317221 */ /* 0x000fe40000010000 */
[----:B------:R-:W1:Y:S01]  /*52d0*/  MUFU.EX2 R54, R54 ;  /* 0x0000003600367308 */ /* 0x000e620000000800 */
[----:B0-----:R-:W-:-:S01]  /*52e0*/  FADD.FTZ R12, R4, R13 ;  /* 0x0000000d040c7221 */ /* 0x001fc20000010000 */
[----:B------:R-:W-:-:S04]  /*52f0*/  FADD.FTZ R52, R52, R49 ;  /* 0x0000003134347221 */ /* 0x000fc80000010000 */
[----:B------:R-:W-:Y:S02]  /*5300*/  FADD.FTZ R53, R53, R52 ;  /* 0x0000003435357221 */ /* 0x000fe40000010000 */
[----:B------:R-:W-:Y:S01]  /*5310*/  MUFU.EX2 R28, R28 ;  /* 0x0000001c001c7308 */ /* 0x000fe20000000800 */
[----:B--2---:R-:W-:-:S01]  /*5320*/  FADD.FTZ R13, R5, R12 ;  /* 0x0000000c050d7221 */ /* 0x004fc20000010000 */
[----:B------:R-:W-:-:S04]  /*5330*/  F2FP.SATFINITE.E4M3.F32.PACK_AB_MERGE_C R12, R11, R6, RZ ;  /* 0x000000060b0c723e */ /* 0x000fc800048070ff */
[----:B------:R-:W-:Y:S02]  /*5340*/  F2FP.SATFINITE.E4M3.F32.PACK_AB_MERGE_C R141, R43, R42, R12 ;  /* 0x0000002a2b8d723e */ /* 0x000fe4000480700c */
[----:B------:R-:W0:Y:S01]  /*5350*/  MUFU.EX2 R29, R29 ;  /* 0x0000001d001d7308 */ /* 0x000e220000000800 */
[----:B-1----:R-:W-:-:S07]  /*5360*/  FADD.FTZ R6, R54, R13 ;  /* 0x0000000d36067221 */ /* 0x002fce0000010000 */
[----:B------:R-:W1:Y:S08]  /*5370*/  MUFU.EX2 R55, R55 ;  /* 0x0000003700377308 */ /* 0x000e700000000800 */
[----:B------:R-:W-:Y:S01]  /*5380*/  MUFU.EX2 R24, R24 ;  /* 0x0000001800187308 */ /* 0x000fe20000000800 */
[----:B0-----:R-:W-:-:S07]  /*5390*/  F2FP.SATFINITE.E4M3.F32.PACK_AB_MERGE_C R14, R29, R28, RZ ;  /* 0x0000001c1d0e723e */ /* 0x001fce00048070ff */
[----:B------:R-:W0:Y:S01]  /*53a0*/  MUFU.EX2 R25, R25 ;  /* 0x0000001900197308 */ /* 0x000e220000000800 */
[C---:B-1----:R-:W-:Y:S01]  /*53b0*/  F2FP.SATFINITE.E4M3.F32.PACK_AB_MERGE_C R54, R55.reuse, R54, RZ ;  /* 0x000000363736723e */ /* 0x042fe200048070ff */
[----:B------:R-:W-:-:S03]  /*53c0*/  FADD.FTZ R55, R55, R6 ;  /* 0x0000000637377221 */ /* 0x000fc60000010000 */
[----:B------:R-:W-:-:S03]  /*53d0*/  F2FP.SATFINITE.E4M3.F32.PACK_AB_MERGE_C R143, R5, R4, R54 ;  /* 0x00000004058f723e */ /* 0x000fc60004807036 */
        /* <DEDUP_REMOVED lines=17> */
[C---:B0-----:R-:W-:Y:S01]  /*54f0*/  F2FP.SATFINITE.E4M3.F32.PACK_AB_MERGE_C R30, R31.reuse, R30, RZ ;  /* 0x0000001e1f1e723e */ /* 0x041fe200048070ff */
[----:B------:R-:W-:-:S03]  /*5500*/  FADD.FTZ R31, R31, R6 ;  /* 0x000000061f1f7221 */ /* 0x000fc60000010000 */
[----:B------:R-:W-:-:S03]  /*5510*/  F2FP.SATFINITE.E4M3.F32.PACK_AB_MERGE_C R137, R27, R10, R30 ;  /* 0x0000000a1b89723e */ /* 0x000fc6000480701e */
[----:B------:R-:W0:Y:S08]  /*5520*/  MUFU.EX2 R34, R34 ;  /* 0x0000002200227308 */ /* 0x000e300000000800 */
[----:B------:R-:W2:Y:S01]  /*5530*/  MUFU.EX2 R35, R35 ;  /* 0x0000002300237308 */ /* 0x000ea20000000800 */
[----:B-1----:R-:W-:Y:S01]  /*5540*/  F2FP.SATFINITE.E4M3.F32.PACK_AB_MERGE_C R138, R33, R32, R11 ;  /* 0x00000020218a723e */ /* 0x002fe2000480700b */
[----:B------:R-:W-:-:S04]  /*5550*/  FADD.FTZ R32, R32, R29 ;  /* 0x0000001d20207221 */ /* 0x000fc80000010000 */
[----:B------:R-:W-:Y:S02]  /*5560*/  FADD.FTZ R33, R33, R32 ;  /* 0x0000002021217221 */ /* 0x000fe40000010000 */
[----:B------:R-:W-:Y:S01]  /*5570*/  MUFU.EX2 R38, R38 ;  /* 0x0000002600267308 */ /* 0x000fe20000000800 */
[----:B0-----:R-:W-:-:S07]  /*5580*/  FADD.FTZ R6, R34, R31 ;  /* 0x0000001f22067221 */ /* 0x001fce0000010000 */
[----:B------:R-:W0:Y:S01]  /*5590*/  MUFU.EX2 R37, R37 ;  /* 0x0000002500257308 */ /* 0x000e220000000800 */
[----:B--2---:R-:W-:-:S01]  /*55a0*/  FADD.FTZ R11, R35, R6 ;  /* 0x00000006230b7221 */ /* 0x004fc20000010000 */
[----:B------:R-:W-:-:S04]  /*55b0*/  FADD.FTZ R6, R36, R33 ;  /* 0x0000002124067221 */ /* 0x000fc80000010000 */
[----:B------:R-:W-:Y:S01]  /*55c0*/  FADD.FTZ R6, R85, R6 ;  /* 0x0000000655067221 */ /* 0x000fe20000010000 */
[----:B0-----:R-:W-:Y:S01]  /*55d0*/  F2FP.SATFINITE.E4M3.F32.PACK_AB_MERGE_C R4, R37, R38, RZ ;  /* 0x000000262504723e */ /* 0x001fe200048070ff */
[----:B------:R-:W-:-:S03]  /*55e0*/  FADD.FTZ R38, R38, R11 ;  /* 0x0000000b26267221 */ /* 0x000fc60000010000 */
[----:B------:R-:W-:Y:S01]  /*55f0*/  F2FP.SATFINITE.E4M3.F32.PACK_AB_MERGE_C R139, R35, R34, R4 ;  /* 0x00000022238b723e */ /* 0x000fe20004807004 */
[----:B------:R-:W-:-:S01]  /*5600*/  FADD.FTZ R5, R37, R38 ;  /* 0x0000002625057221 */ /* 0x000fc20000010000 */
        /* <DEDUP_REMOVED lines=13> */
.L_x_851:
[----:B------:R-:W-:-:S11]  /*56e0*/  UISETP.NE.AND UP1, UPT, UR7, 0x1, UPT ;  /* 0x000000010700788c */ /* 0x000fd6000bf25270 */
[----:B------:R-:W-:Y:S02]  /*56f0*/  @UP1 ULDC.64 UR14, c[0x0][0x9e8] ;  /* 0x00027a00000e1ab9 */ /* 0x000fe40000000a00 */
[----:B------:R-:W-:-:S04]  /*5700*/  UIMAD.WIDE.U32 UR10, UR12, UR14, URZ ;  /* 0x0000000e0c0a72a5 */ /* 0x000fc8000f8e003f */
[----:B------:R-:W-:-:S12]  /*5710*/  @UP1 USHF.R.U32.HI UR12, URZ, UR15, UR11 ;  /* 0x0000000f3f0c1299 */ /* 0x000fd8000801160b */
.L_x_852:
[----:B------:R-:W-:-:S04]  /*5720*/  UIMAD UR7, UR12, UR7, UR7 ;  /* 0x000000070c0772a4 */ /* 0x000fc8000f8e0207 */
[----:B------:R-:W-:-:S04]  /*5730*/  UISETP.LT.AND UP1, UPT, UR6, UR7, UPT ;  /* 0x000000070600728c */ /* 0x000fc8000bf21270 */
[----:B------:R-:W-:-:S12]  /*5740*/  USEL UR6, UR6, UR7, UP1 ;  /* 0x0000000706067287 */ /* 0x000fd80008800000 */
.L_x_850:
        /* <DEDUP_REMOVED lines=23> */
[----:B------:R-:W-:Y:S01]  /*58c0*/  IADD3 R10, R8, R18, -R19 ;  /* 0x00000012080a7210 */ /* 0x000fe20007ffe813 */
[----:B------:R-:W-:Y:S01]  /*58d0*/  IMAD.MOV.U32 R55, RZ, RZ, RZ ;  /* 0x000000ffff377224 */ /* 0x000fe200078e00ff */
[----:B------:R-:W-:Y:S01]  /*58e0*/  ULDC UR20, c[0x0][0x9e4] ;  /* 0x0002790000147ab9 */ /* 0x000fe20000000800 */
[----:B------:R-:W-:Y:S01]  /*58f0*/  ULDC UR21, c[0x0][0x9dc] ;  /* 0x0002770000157ab9 */ /* 0x000fe20000000800 */
[----:B------:R-:W-:Y:S01]  /*5900*/  LOP3.LUT R12, RZ, R10, RZ, 0x33, !PT ;  /* 0x0000000aff0c7212 */ /* 0x000fe200078e33ff */
[----:B------:R-:W-:Y:S01]  /*5910*/  VIADD R11, R10, 0x8 ;  /* 0x000000080a0b7836 */ /* 0x000fe20000000000 */
[----:B------:R-:W-:-:S04]  /*5920*/  ULDC UR22, c[0x0][0x9e0] ;  /* 0x0002780000167ab9 */ /* 0x000fc80000000800 */
[----:B------:R-:W-:-:S07]  /*5930*/  LOP3.LUT R13, RZ, R11, RZ, 0x33, !PT ;  /* 0x0000000bff0d7212 */ /* 0x000fce00078e33ff */
.L_x_871:
[----:B------:R-:W-:-:S04]  /*5940*/  UIADD3 UR25, UR37, 0x1, URZ ;  /* 0x0000000125197890 */ /* 0x000fc8000fffe03f */
[----:B------:R-:W-:-:S04]  /*5950*/  UISETP.NE.AND UP1, UPT, UR25, 0x2, UPT ;  /* 0x000000021900788c */ /* 0x000fc8000bf25270 */
[----:B------:R-:W-:Y:S02]  /*5960*/  USEL UR24, URZ, 0x1, UP1 ;  /* 0x000000013f187887 */ /* 0x000fe40008800000 */
[----:B------:R-:W-:Y:S02]  /*5970*/  USEL UR25, UR25, URZ, UP1 ;  /* 0x0000003f19197287 */ /* 0x000fe40008800000 */
[----:B------:R-:W-:Y:S01]  /*5980*/  ULOP3.LUT UR24, UR36, UR24, URZ, 0x3c, !UPT ;  /* 0x0000001824187292 */ /* 0x000fe2000f8e3c3f */
[----:B------:R-:W-:Y:S11]  /*5990*/  @!P0 BRA `(.L_x_854) ;  /* 0x0000000000048947 */ /* 0x000ff60003800000 */
[----:B------:R-:W-:Y:S01]  /*59a0*/  BPT.TRAP 0x1 ;  /* 0x000000040000795c */ /* 0x000fe20000300000 */
.L_x_854:
[----:B------:R-:W-:Y:S01]  /*59b0*/  ULEA UR23, UR25, UR45, 0x3 ;  /* 0x0000002d19177291 */ /* 0x000fe2000f8e183f */
[----:B------:R-:W-:-:S05]  /*59c0*/  IMAD.U32 R14, RZ, RZ, UR24 ;  /* 0x00000018ff0e7e24 */ /* 0x000fca000f8e00ff */
[----:B------:R-:W-:-:S04]  /*59d0*/  SHF.L.U32 R14, R14, 0x1f, RZ ;  /* 0x0000001f0e0e7819 */ /* 0x000fc800000006ff */
[----:B------:R0:W1:Y:S01]  /*59e0*/  SYNCS.PHASECHK.TRANS64.TRYWAIT P1, [UR23+0x13230], R14 ;  /* 0x0132300eff0075a7 */ /* 0x0000620008020157 */
[----:B------:R-:W-:Y:S05]  /*59f0*/  @!P0 BRA `(.L_x_855) ;  /* 0x0000000000048947 */ /* 0x000fea0003800000 */
[----:B------:R-:W-:Y:S01]  /*5a00*/  BPT.TRAP 0x1 ;  /* 0x000000040000795c */ /* 0x000fe20000300000 */
.L_x_855:
[----:B-1----:R-:W-:Y:S05]  /*5a10*/  @P1 BRA `(.L_x_856) ;  /* 0x0000000000081947 */ /* 0x002fea0003800000 */
[----:B------:R-:W1:Y:S02]  /*5a20*/  SYNCS.PHASECHK.TRANS64.TRYWAIT P1, [UR23+0x13230], R14 ;  /* 0x0132300eff0075a7 */ /* 0x000e640008020157 */
[----:B-1----:R-:W-:Y:S05]  /*5a30*/  @!P1 BRA `(.L_x_857) ;  /* 0x0000010c00b89947 */ /* 0x002fea0003800000 */
.L_x_856:
        /* <DEDUP_REMOVED lines=64> */
.L_x_858:
[----:B------:R-:W-:Y:S01]  /*5e40*/  ULEA UR11, UR37, UR45, 0x3 ;  /* 0x0000002d250b7291 */ /* 0x000fe2000f8e183f */
[----:B01----:R-:W-:-:S05]  /*5e50*/  IMAD.U32 R14, RZ, RZ, UR36 ;  /* 0x00000024ff0e7e24 */ /* 0x003fca000f8e00ff */
[----:B------:R-:W-:-:S04]  /*5e60*/  SHF.L.U32 R14, R14, 0x1f, RZ ;  /* 0x0000001f0e0e7819 */ /* 0x000fc800000006ff */
[----:B------:R0:W1:Y:S01]  /*5e70*/  SYNCS.PHASECHK.TRANS64.TRYWAIT P1, [UR11+0x13250], R14 ;  /* 0x0132500eff0075a7 */ /* 0x000062000802014b */
[----:B------:R-:W-:Y:S05]  /*5e80*/  @!P0 BRA `(.L_x_859) ;  /* 0x0000000000048947 */ /* 0x000fea0003800000 */
[----:B------:R-:W-:Y:S01]  /*5e90*/  BPT.TRAP 0x1 ;  /* 0x000000040000795c */ /* 0x000fe20000300000 */
.L_x_859:
[----:B-1----:R-:W-:Y:S05]  /*5ea0*/  @P1 BRA `(.L_x_860) ;  /* 0x0000000000081947 */ /* 0x002fea0003800000 */
[----:B------:R-:W1:Y:S02]  /*5eb0*/  SYNCS.PHASECHK.TRANS64.TRYWAIT P1, [UR11+0x13250], R14 ;  /* 0x0132500eff0075a7 */ /* 0x000e64000802014b */
[----:B-1----:R-:W-:Y:S05]  /*5ec0*/  @!P1 BRA `(.L_x_861) ;  /* 0x0000010800ac9947 */ /* 0x002fea0003800000 */
.L_x_860:
[----:B------:R-:W-:Y:S01]  /*5ed0*/  UIADD3 UR6, UR45, 0x1000, URZ ;  /* 0x000010002d067890 */ /* 0x000fe2000fffe03f */
[----:B------:R-:W-:Y:S01]  /*5ee0*/  WARPGROUP.ARRIVE ;  /* 0x00000000000079c5 */ /* 0x000fe20000000000 */
[----:B------:R-:W-:-:S05]  /*5ef0*/  UMOV UR7, 0xc0000010 ;  /* 0xc000001000077882 */ /* 0x000fca0000000000 */
[----:B-1----:R-:W1:Y:S01]  /*5f00*/  S2R R15, SR_TID.X ;  /* 0x00000000000f7919 */ /* 0x002e620000002100 */
[----:B------:R-:W-:Y:S01]  /*5f10*/  USHF.R.U32.HI UR6, URZ, 0x4, UR6 ;  /* 0x000000043f067899 */ /* 0x000fe20008011606 */
[----:B0-----:R-:W-:-:S03]  /*5f20*/  IMAD.U32 R14, RZ, RZ, UR23 ;  /* 0x00000017ff0e7e24 */ /* 0x001fc6000f8e00ff */
[----:B------:R-:W-:-:S04]  /*5f30*/  ULOP3.LUT UR6, UR6, 0x3fff, URZ, 0xc0, !UPT ;  /* 0x00003fff06067892 */ /* 0x000fc8000f8ec03f */
[----:B------:R-:W-:-:S04]  /*5f40*/  ULOP3.LUT UR6, UR6, 0x10000, URZ, 0xfc, !UPT ;  /* 0x0001000006067892 */ /* 0x000fc8000f8efc3f */
[----:B------:R-:W-:-:S07]  /*5f50*/  UIMAD UR10, UR37, 0x280, UR6 ;  /* 0x00000280250a78a4 */ /* 0x000fce000f8e0206 */
[----:B------:R-:W-:Y:S02]  /*5f60*/  UMOV UR6, UR10 ;  /* 0x0000000a00067c82 */ /* 0x000fe40008000000 */
[----:B------:R-:W-:Y:S01]  /*5f70*/  QGMMA.64x64x32.F32.E4M3.E4M3 R24, R152, gdesc[UR4], R24, gsb0 ;  /* 0x00e0000498187df3 */ /* 0x000fe20008000818 */
[----:B------:R-:W-:Y:S01]  /*5f80*/  UIADD3 UR6, UR10, 0x80, URZ ;  /* 0x000000800a067890 */ /* 0x000fe2000fffe03f */
[----:B------:R-:W-:Y:S01]  /*5f90*/  UMOV UR7, 0xc0000010 ;  /* 0xc000001000077882 */ /* 0x000fe20000000000 */
[----:B-1----:R-:W-:-:S13]  /*5fa0*/  LOP3.LUT P1, RZ, R15, 0x7f, RZ, 0xc0, !PT ;  /* 0x0000007f0fff7812 */ /* 0x002fda000782c0ff */
        /* <DEDUP_REMOVED lines=24> */
[----:B------:R-:W-:-:S03]  /*6130*/  PLOP3.LUT P1, PT, PT, PT, UP0, 0x40, 0x0 ;  /* 0x000000000000781c */ /* 0x000fc60003f2e808 */
[----:B------:R-:W-:-:S05]  /*6140*/  IADD3 R20, R139, 0x1, R18 ;  /* 0x000000018b147810 */ /* 0x000fca0007ffe012 */
[----:B------:R-:W-:-:S04]  /*6150*/  IMAD.IADD R20, R20, 0x1, -R19 ;  /* 0x0000000114147824 */ /* 0x000fc800078e0a13 */
[----:B------:R-:W-:-:S04]  /*6160*/  IMAD R20, R17, -0x2, R20 ;  /* 0xfffffffe11147824 */ /* 0x000fc800078e0214 */
[C---:B------:R-:W-:Y:S02]  /*6170*/  VIADD R138, R20.reuse, UR22 ;  /* 0x00000016148a7c36 */ /* 0x040fe40008000000 */
[----:B------:R-:W-:Y:S02]  /*6180*/  VIADD R137, R20, UR6 ;  /* 0x0000000614897c36 */ /* 0x000fe40008000000 */
[----:B------:R-:W-:Y:S02]  /*6190*/  IMAD R20, R17, -0x2, R139 ;  /* 0xfffffffe11147824 */ /* 0x000fe400078e028b */
[C---:B------:R-:W-:Y:S02]  /*61a0*/  IMAD.IADD R136, R8.reuse, 0x1, R138 ;  /* 0x0000000108887824 */ /* 0x040fe400078e028a */
[----:B------:R-:W-:Y:S01]  /*61b0*/  IMAD.IADD R21, R8, 0x1, R137 ;  /* 0x0000000108157824 */ /* 0x000fe200078e0289 */
[----:B0-----:R-:W-:Y:S06]  /*61c0*/  @P1 BRA `(.L_x_862) ;  /* 0x0000000000541947 */ /* 0x001fec0003800000 */
[----:B------:R-:W-:Y:S01]  /*61d0*/  ISETP.GT.AND P1, PT, R10, -0x1, PT ;  /* 0xffffffff0a00780c */ /* 0x000fe20003f24270 */
[----:B------:R-:W-:-:S12]  /*61e0*/  BSSY B0, `(.L_x_863) ;  /* 0x0000010000007945 */ /* 0x000fd80003800000 */
[----:B------:R-:W-:Y:S05]  /*61f0*/  @P1 BRA `(.L_x_864) ;  /* 0x0000000000201947 */ /* 0x000fea0003800000 */
[----:B------:R-:W-:-:S05]  /*6200*/  IMAD.U32 R143, RZ, RZ, UR20 ;  /* 0x00000014ff8f7e24 */ /* 0x000fca000f8e00ff */
[----:B------:R-:W-:-:S13]  /*6210*/  ISETP.NE.AND P1, PT, R143, 0x1, PT ;  /* 0x000000018f00780c */ /* 0x000fda0003f25270 */
[----:B------:R-:W0:Y:S02]  /*6220*/  @P1 LDC.64 R14, c[0x0][0x9e8] ;  /* 0x00027a00ff0e1b82 */ /* 0x000e240000000a00 */
[----:B0-----:R-:W-:-:S04]  /*6230*/  @P1 IMAD.HI.U32 R140, R12, R14, RZ ;  /* 0x0000000e0c8c1227 */ /* 0x001fc800078e00ff */
[----:B------:R-:W-:Y:S01]  /*6240*/  IMAD.MOV.U32 R14, RZ, RZ, R12 ;  /* 0x000000ffff0e7224 */ /* 0x000fe200078e000c */
[----:B------:R-:W-:-:S04]  /*6250*/  @P1 SHF.R.U32.HI R14, RZ, R15, R140 ;  /* 0x0000000fff0e1219 */ /* 0x000fc8000001168c */
[----:B------:R-:W-:Y:S01]  /*6260*/  LOP3.LUT R141, RZ, R14, RZ, 0x33, !PT ;  /* 0x0000000eff8d7212 */ /* 0x000fe200078e33ff */
[----:B------:R-:W-:Y:S06]  /*6270*/  BRA `(.L_x_865) ;  /* 0x0000000000187947 */ /* 0x000fec0003800000 */
.L_x_864:
[----:B------:R-:W-:Y:S02]  /*6280*/  IMAD.U32 R143, RZ, RZ, UR20 ;  /* 0x00000014ff8f7e24 */ /* 0x000fe4000f8e00ff */
[----:B------:R-:W-:-:S03]  /*6290*/  IMAD.MOV.U32 R141, RZ, RZ, R10 ;  /* 0x000000ffff8d7224 */ /* 0x000fc600078e000a */
[----:B------:R-:W-:-:S13]  /*62a0*/  ISETP.NE.AND P1, PT, R143, 0x1, PT ;  /* 0x000000018f00780c */ /* 0x000fda0003f25270 */
[----:B------:R-:W0:Y:S02]  /*62b0*/  @P1 LDC.64 R14, c[0x0][0x9e8] ;  /* 0x00027a00ff0e1b82 */ /* 0x000e240000000a00 */
[----:B0-----:R-:W-:-:S05]  /*62c0*/  @P1 IMAD.HI.U32 R14, R10, R14, RZ ;  /* 0x0000000e0a0e1227 */ /* 0x001fca00078e00ff */
[----:B------:R-:W-:-:S07]  /*62d0*/  @P1 SHF.R.U32.HI R141, RZ, R15, R14 ;  /* 0x0000000fff8d1219 */ /* 0x000fce000001160e */
.L_x_865:
[----:B------:R-:W-:Y:S05]  /*62e0*/  BSYNC B0 ;  /* 0x0000000000007941 */ /* 0x000fea0003800000 */
.L_x_863:
[----:B------:R-:W-:-:S05]  /*62f0*/  IMAD R14, R141, R143, R20 ;  /* 0x0000008f8d0e7224 */ /* 0x000fca00078e0214 */
[----:B------:R-:W-:Y:S02]  /*6300*/  VIADDMNMX R136, R14, R143, R136, PT ;  /* 0x0000008f0e887246 */ /* 0x000fe40003800188 */
[----:B------:R-:W-:-:S07]  /*6310*/  VIMNMX R21, R21, R14, !PT ;  /* 0x0000000e15157248 */ /* 0x000fce0007fe0100 */
.L_x_862:
[----:B------:R-:W-:Y:S01]  /*6320*/  ISETP.GE.AND P1, PT, R139, 0x2, PT ;  /* 0x000000028b00780c */ /* 0x000fe20003f26270 */
[----:B------:R-:W-:Y:S01]  /*6330*/  IMAD.IADD R138, R7, 0x1, R138 ;  /* 0x00000001078a7824 */ /* 0x000fe200078e028a */
[----:B------:R-:W-:Y:S01]  /*6340*/  ISETP.GE.AND P2, PT, R139, 0x9, PT ;  /* 0x000000098b00780c */ /* 0x000fe20003f46270 */
[----:B------:R-:W-:Y:S01]  /*6350*/  IMAD.IADD R137, R7, 0x1, R137 ;  /* 0x0000000107897824 */ /* 0x000fe200078e0289 */
[----:B------:R-:W-:Y:S02]  /*6360*/  LOP3.LUT R16, R16, 0xefffffff, RZ, 0xc0, !PT ;  /* 0xefffffff10107812 */ /* 0x000fe400078ec0ff */
[----:B------:R-:W-:Y:S02]  /*6370*/  ISETP.GE.AND P3, PT, R139, 0xa, PT ;  /* 0x0000000a8b00780c */ /* 0x000fe40003f66270 */
[----:B------:R-:W-:-:S05]  /*6380*/  LOP3.LUT R2, R2, 0xfffffffe, RZ, 0xc0, !PT ;  /* 0xfffffffe02027812 */ /* 0x000fca00078ec0ff */
        /* <DEDUP_REMOVED lines=238> */
.L_x_868:
[----:B------:R-:W-:Y:S02]  /*7270*/  IMAD.U32 R139, RZ, RZ, UR20 ;  /* 0x00000014ff8b7e24 */ /* 0x000fe4000f8e00ff */
[----:B------:R-:W-:-:S03]  /*7280*/  IMAD.MOV.U32 R21, RZ, RZ, R11 ;  /* 0x000000ffff157224 */ /* 0x000fc600078e000b */
[----:B------:R-:W-:-:S13]  /*7290*/  ISETP.NE.AND P6, PT, R139, 0x1, PT ;  /* 0x000000018b00780c */ /* 0x000fda0003fc5270 */
[----:B------:R-:W0:Y:S02]  /*72a0*/  @P6 LDC.64 R14, c[0x0][0x9e8] ;  /* 0x00027a00ff0e6b82 */ /* 0x000e240000000a00 */
[----:B0-----:R-:W-:-:S05]  /*72b0*/  @P6 IMAD.HI.U32 R14, R11, R14, RZ ;  /* 0x0000000e0b0e6227 */ /* 0x001fca00078e00ff */
[----:B------:R-:W-:-:S07]  /*72c0*/  @P6 SHF.R.U32.HI R21, RZ, R15, R14 ;  /* 0x0000000fff156219 */ /* 0x000fce000001160e */
.L_x_869:
[----:B------:R-:W-:Y:S05]  /*72d0*/  BSYNC B0 ;  /* 0x0000000000007941 */ /* 0x000fea0003800000 */
.L_x_867:
[----:B------:R-:W-:-:S05]  /*72e0*/  IMAD R20, R21, R139, R20 ;  /* 0x0000008b15147224 */ /* 0x000fca00078e0214 */
[----:B------:R-:W-:Y:S02]  /*72f0*/  VIADDMNMX R138, R20, R139, R138, PT ;  /* 0x0000008b148a7246 */ /* 0x000fe4000380018a */
[----:B------:R-:W-:-:S07]  /*7300*/  VIMNMX R137, R137, R20, !PT ;  /* 0x0000001489897248 */ /* 0x000fce0007fe0100 */
.L_x_866:
[----:B------:R-:W-:Y:S01]  /*7310*/  ISETP.GT.AND P1, PT, R137, 0x20, !P1 ;  /* 0x000000208900780c */ /* 0x000fe20004f24270 */
[----:B------:R-:W-:Y:S01]  /*7320*/  IMAD.U32 R139, RZ, RZ, UR41 ;  /* 0x00000029ff8b7e24 */ /* 0x000fe2000f8e00ff */
        /* <DEDUP_REMOVED lines=99> */
[----:B------:R-:W0:Y:S01]  /*7960*/  SHFL.BFLY PT, R14, R21, 0x2, 0x1f ;  /* 0x0c401f00150e7f89 */ /* 0x000e2200000e0000 */
        /* <DEDUP_REMOVED lines=10> */
[----:B------:R-:W-:Y:S02]  /*7a10*/  ISETP.GT.AND P1, PT, R137, 0x60, !P1 ;  /* 0x000000608900780c */ /* 0x000fe40004f24270 */
[C---:B------:R-:W-:Y:S02]  /*7a20*/  ISETP.LT.OR P3, PT, R138.reuse, 0x91, P3 ;  /* 0x000000918a00780c */ /* 0x040fe40001f61670 */
[----:B------:R-:W-:Y:S02]  /*7a30*/  ISETP.LT.OR P1, PT, R138, 0x61, P1 ;  /* 0x000000618a00780c */ /* 0x000fe40000f21670 */
[----:B0-----:R-:W-:-:S02]  /*7a40*/  FMNMX.FTZ R136, R21, R14, !PT ;  /* 0x0000000e15887209 */ /* 0x001fc40007810000 */
[----:B------:R-:W-:Y:S02]  /*7a50*/  FSEL R74, R74, -INF , !P1 ;  /* 0xff8000004a4a7808 */ /* 0x000fe40004800000 */
[----:B------:R-:W-:Y:S01]  /*7a60*/  LOP3.LUT P1, RZ, R16, 0x800, RZ, 0xc0, !PT ;  /* 0x0000080010ff7812 */ /* 0x000fe2000782c0ff */
[----:B------:R-:W0:Y:S01]  /*7a70*/  SHFL.BFLY PT, R15, R136, 0x1, 0x1f ;  /* 0x0c201f00880f7f89 */ /* 0x000e2200000e0000 */
[C---:B------:R-:W-:Y:S02]  /*7a80*/  ISETP.GT.AND P5, PT, R137.reuse, 0x98, !P5 ;  /* 0x000000988900780c */ /* 0x040fe40006fa4270 */
        /* <DEDUP_REMOVED lines=10> */
[----:B0-----:R-:W-:Y:S02]  /*7b30*/  FMNMX.FTZ R14, R136, R15, !PT ;  /* 0x0000000f880e7209 */ /* 0x001fe40007810000 */
[----:B------:R-:W-:Y:S02]  /*7b40*/  FSEL R78, R78, -INF , !P1 ;  /* 0xff8000004e4e7808 */ /* 0x000fe40004800000 */
[----:B------:R-:W-:Y:S01]  /*7b50*/  LOP3.LUT P1, RZ, R16, 0x200, RZ, 0xc0, !PT ;  /* 0x0000020010ff7812 */ /* 0x000fe2000782c0ff */
[----:B------:R-:W-:-:S03]  /*7b60*/  FFMA.FTZ R20, R14, R139, -8 ;  /* 0xc10000000e147423 */ /* 0x000fc6000001008b */
        /* <DEDUP_REMOVED lines=59> */
[C---:B------:R-:W-:Y:S02]  /*7f20*/  ISETP.GT.AND P1, PT, R137.reuse, RZ, !P6 ;  /* 0x000000ff8900720c */ /* 0x040fe40007724270 */
[----:B------:R-:W-:Y:S02]  /*7f30*/  LOP3.LUT P6, RZ, R16, 0x8000000, RZ, 0xc0, !PT ;  /* 0x0800000010ff7812 */ /* 0x000fe400078cc0ff */
[----:B------:R-:W-:Y:S02]  /*7f40*/  ISETP.LT.OR P1, PT, R138, 0x1, P1 ;  /* 0x000000018a00780c */ /* 0x000fe40000f21670 */
[----:B------:R-:W-:Y:S02]  /*7f50*/  ISETP.GT.AND P2, PT, R137, 0x99, !P6 ;  /* 0x000000998900780c */ /* 0x000fe40007744270 */
[----:B------:R-:W-:-:S02]  /*7f60*/  FSEL R15, R122, -INF , !P1 ;  /* 0xff8000007a0f7808 */ /* 0x000fc40004800000 */
[----:B------:R-:W-:Y:S02]  /*7f70*/  FSETP.NEU.FTZ.AND P1, PT, R14, -INF , PT ;  /* 0xff8000000e00780b */ /* 0x000fe40003f3d000 */
[----:B------:R-:W-:Y:S02]  /*7f80*/  ISETP.LT.OR P2, PT, R138, 0x9a, P2 ;  /* 0x0000009a8a00780c */ /* 0x000fe40001741670 */
[----:B------:R-:W-:Y:S02]  /*7f90*/  FSEL R20, R20, RZ, P1 ;  /* 0x000000ff14147208 */ /* 0x000fe40000800000 */
[----:B------:R-:W-:Y:S02]  /*7fa0*/  FSEL R71, R71, -INF , !P2 ;  /* 0xff80000047477808 */ /* 0x000fe40005000000 */
[----:B------:R-:W-:Y:S01]  /*7fb0*/  FSEL R138, R14, RZ, P1 ;  /* 0x000000ff0e8a7208 */ /* 0x000fe20000800000 */
[----:B------:R-:W-:-:S01]  /*7fc0*/  FFMA.FTZ R21, R120, UR41, -R20 ;  /* 0x0000002978157c23 */ /* 0x000fc20008010814 */
[--C-:B------:R-:W-:Y:S01]  /*7fd0*/  FFMA.FTZ R120, R121, UR41, -R20.reuse ;  /* 0x0000002979787c23 */ /* 0x100fe20008010814 */
        /* <DEDUP_REMOVED lines=9> */
[----:B------:R-:W-:Y:S01]  /*8070*/  FSEL R76, R67, -INF , !P4 ;  /* 0xff800000434c7808 */ /* 0x000fe20006000000 */
        /* <DEDUP_REMOVED lines=34> */
[----:B------:R-:W-:-:S01]  /*82a0*/  FADD.FTZ R138, -R138, R3 ;  /* 0x000000038a8a7221 */ /* 0x000fc20000010100 */
        /* <DEDUP_REMOVED lines=37> */
[----:B------:R-:W-:Y:S01]  /*8500*/  FMNMX.FTZ R133, R63, R132, !PT ;  /* 0x000000843f857209 */ /* 0x000fe20007810000 */
[--C-:B------:R-:W-:Y:S01]  /*8510*/  FFMA.FTZ R132, R77, UR41, -R20.reuse ;  /* 0x000000294d847c23 */ /* 0x100fe20008010814 */
[----:B------:R-:W-:-:S01]  /*8520*/  FFMA.FTZ R77, R80, UR41, -R20 ;  /* 0x00000029504d7c23 */ /* 0x000fc20008010814 */
[--C-:B------:R-:W-:Y:S01]  /*8530*/  FFMA.FTZ R80, R81, UR41, -R20.reuse ;  /* 0x0000002951507c23 */ /* 0x100fe20008010814 */
[----:B------:R-:W-:Y:S01]  /*8540*/  FMNMX.FTZ R133, R66, R133, !PT ;  /* 0x0000008542857209 */ /* 0x000fe20007810000 */
[--C-:B------:R-:W-:Y:S01]  /*8550*/  FFMA.FTZ R81, R84, UR41, -R20.reuse ;  /* 0x0000002954517c23 */ /* 0x100fe20008010814 */
[----:B------:R-:W-:-:S01]  /*8560*/  FFMA.FTZ R84, R85, UR41, -R20 ;  /* 0x0000002955547c23 */ /* 0x000fc20008010814 */
[----:B------:R-:W-:Y:S01]  /*8570*/  FFMA.FTZ R85, R69, UR41, -R20 ;  /* 0x0000002945557c23 */ /* 0x000fe20008010814 */
[----:B------:R-:W-:Y:S01]  /*8580*/  FMNMX.FTZ R133, R76, R133, !PT ;  /* 0x000000854c857209 */ /* 0x000fe20007810000 */
[----:B------:R-:W-:Y:S01]  /*8590*/  IMAD.U32 R69, RZ, RZ, UR41 ;  /* 0x00000029ff457e24 */ /* 0x000fe2000f8e00ff */
[----:B------:R-:W-:Y:S02]  /*85a0*/  MUFU.EX2 R113, R113 ;  /* 0x0000007100717308 */ /* 0x000fe40000000800 */
[----:B------:R-:W-:-:S04]  /*85b0*/  FMNMX.FTZ R136, R70, R133, !PT ;  /* 0x0000008546887209 */ /* 0x000fc80007810000 */
[----:B------:R-:W-:Y:S02]  /*85c0*/  FMNMX.FTZ R136, R71, R136, !PT ;  /* 0x0000008847887209 */ /* 0x000fe40007810000 */
[----:B------:R-:W-:Y:S03]  /*85d0*/  MUFU.EX2 R3, R85 ;  /* 0x0000005500037308 */ /* 0x000fe60000000800 */
[----:B------:R-:W0:Y:S05]  /*85e0*/  SHFL.BFLY PT, R133, R136, 0x2, 0x1f ;  /* 0x0c401f0088857f89 */ /* 0x000e2a00000e0000 */
[----:B------:R-:W-:Y:S08]  /*85f0*/  MUFU.EX2 R116, R116 ;  /* 0x0000007400747308 */ /* 0x000ff00000000800 */
[----:B------:R-:W-:Y:S08]  /*8600*/  MUFU.EX2 R117, R117 ;  /* 0x0000007500757308 */ /* 0x000ff00000000800 */
[----:B------:R-:W-:Y:S01]  /*8610*/  MUFU.EX2 R88, R88 ;  /* 0x0000005800587308 */ /* 0x000fe20000000800 */
[----:B0-----:R-:W-:-:S05]  /*8620*/  FMNMX.FTZ R133, R136, R133, !PT ;  /* 0x0000008588857209 */ /* 0x001fca0007810000 */
[----:B------:R-:W0:Y:S02]  /*8630*/  SHFL.BFLY PT, R136, R133, 0x1, 0x1f ;  /* 0x0c201f0085887f89 */ /* 0x000e2400000e0000 */
[----:B------:R-:W-:Y:S08]  /*8640*/  MUFU.EX2 R89, R89 ;  /* 0x0000005900597308 */ /* 0x000ff00000000800 */
[----:B------:R-:W-:Y:S08]  /*8650*/  MUFU.EX2 R92, R92 ;  /* 0x0000005c005c7308 */ /* 0x000ff00000000800 */
[----:B------:R-:W-:Y:S01]  /*8660*/  MUFU.EX2 R93, R93 ;  /* 0x0000005d005d7308 */ /* 0x000fe20000000800 */
[----:B0-----:R-:W-:Y:S01]  /*8670*/  FMNMX.FTZ R20, R133, R136, !PT ;  /* 0x0000008885147209 */ /* 0x001fe20007810000 */
[----:B------:R-:W-:-:S06]  /*8680*/  FMUL.FTZ R136, R138, UR41 ;  /* 0x000000298a887c20 */ /* 0x000fcc0008410000 */
[----:B------:R-:W-:Y:S01]  /*8690*/  MUFU.EX2 R96, R96 ;  /* 0x0000006000607308 */ /* 0x000fe20000000800 */
[C---:B------:R-:W-:Y:S01]  /*86a0*/  FSETP.NEU.FTZ.AND P1, PT, R20.reuse, -INF , PT ;  /* 0xff8000001400780b */ /* 0x040fe20003f3d000 */
[----:B------:R-:W-:-:S05]  /*86b0*/  FFMA.FTZ R69, R20, R69, -8 ;  /* 0xc100000014457423 */ /* 0x000fca0000010045 */
[----:B------:R-:W-:Y:S01]  /*86c0*/  FSEL R69, R69, RZ, P1 ;  /* 0x000000ff45457208 */ /* 0x000fe20000800000 */
[----:B------:R-:W0:Y:S04]  /*86d0*/  MUFU.EX2 R136, R136 ;  /* 0x0000008800887308 */ /* 0x000e280000000800 */
[----:B------:R-:W-:-:S01]  /*86e0*/  FFMA.FTZ R138, R15, UR41, -R69 ;  /* 0x000000290f8a7c23 */ /* 0x000fc20008010845 */
[--C-:B------:R-:W-:Y:S01]  /*86f0*/  FFMA.FTZ R15, R123, UR41, -R69.reuse ;  /* 0x000000297b0f7c23 */ /* 0x100fe20008010845 */
[----:B------:R-:W-:-:S01]  /*8700*/  FFMA.FTZ R123, R130, UR41, -R69 ;  /* 0x00000029827b7c23 */ /* 0x000fc20008010845 */
[--C-:B------:R-:W-:Y:S01]  /*8710*/  FFMA.FTZ R130, R131, UR41, -R69.reuse ;  /* 0x0000002983827c23 */ /* 0x100fe20008010845 */
[----:B------:R-:W-:Y:S01]  /*8720*/  FSEL R131, R20, RZ, P1 ;  /* 0x000000ff14837208 */ /* 0x000fe20000800000 */
[--C-:B------:R-:W-:Y:S01]  /*8730*/  FFMA.FTZ R133, R126, UR41, -R69.reuse ;  /* 0x000000297e857c23 */ /* 0x100fe20008010845 */
[----:B------:R-:W-:Y:S01]  /*8740*/  MUFU.EX2 R138, R138 ;  /* 0x0000008a008a7308 */ /* 0x000fe20000000800 */
[----:B------:R-:W-:-:S01]  /*8750*/  FFMA.FTZ R126, R127, UR41, -R69 ;  /* 0x000000297f7e7c23 */ /* 0x000fc20008010845 */
[----:B------:R-:W-:Y:S01]  /*8760*/  FFMA.FTZ R127, R134, UR41, -R69 ;  /* 0x00000029867f7c23 */ /* 0x000fe20008010845 */
[----:B------:R-:W-:-:S01]  /*8770*/  FADD.FTZ R131, -R131, R0 ;  /* 0x0000000083837221 */ /* 0x000fc20000010100 */
[--C-:B------:R-:W-:Y:S01]  /*8780*/  FFMA.FTZ R134, R135, UR41, -R69.reuse ;  /* 0x0000002987867c23 */ /* 0x100fe20008010845 */
[----:B------:R-:W-:-:S01]  /*8790*/  FFMA.FTZ R106, R106, UR41, -R69 ;  /* 0x000000296a6a7c23 */ /* 0x000fc20008010845 */
[----:B------:R-:W-:Y:S01]  /*87a0*/  FFMA.FTZ R107, R107, UR41, -R69 ;  /* 0x000000296b6b7c23 */ /* 0x000fe20008010845 */
[----:B------:R-:W-:Y:S01]  /*87b0*/  FMUL.FTZ R131, R131, UR41 ;  /* 0x0000002983837c20 */ /* 0x000fe20008410000 */
[----:B------:R-:W-:Y:S01]  /*87c0*/  MUFU.EX2 R15, R15 ;  /* 0x0000000f000f7308 */ /* 0x000fe20000000800 */
[----:B0-----:R-:W-:-:S01]  /*87d0*/  FFMA.FTZ R135, R136, R6, R21 ;  /* 0x0000000688877223 */ /* 0x001fc20000010015 */
[--C-:B------:R-:W-:Y:S01]  /*87e0*/  FFMA.FTZ R110, R110, UR41, -R69.reuse ;  /* 0x000000296e6e7c23 */ /* 0x100fe20008010845 */
        /* <DEDUP_REMOVED lines=22> */
[----:B-1----:R-:W-:-:S01]  /*8950*/  FFMA.FTZ R133, R94, UR41, -R69 ;  /* 0x000000295e857c23 */ /* 0x002fc20008010845 */
[----:B0-----:R-:W-:Y:S01]  /*8960*/  FFMA.FTZ R6, R131, R5, R138 ;  /* 0x0000000583067223 */ /* 0x001fe2000001008a */
[----:B------:R-:W-:-:S01]  /*8970*/  FFMA.FTZ R94, R98, UR41, -R69 ;  /* 0x00000029625e7c23 */ /* 0x000fc20008010845 */
[----:B------:R-:W-:Y:S01]  /*8980*/  FFMA.FTZ R98, R102, UR41, -R69 ;  /* 0x0000002966627c23 */ /* 0x000fe20008010845 */
[----:B------:R-:W-:-:S01]  /*8990*/  FADD.FTZ R102, R120, R135 ;  /* 0x0000008778667221 */ /* 0x000fc20000010000 */
[----:B------:R-:W-:Y:S01]  /*89a0*/  FADD.FTZ R6, R15, R6 ;  /* 0x000000060f067221 */ /* 0x000fe20000010000 */
[----:B------:R-:W-:-:S01]  /*89b0*/  FFMA.FTZ R59, R59, UR41, -R69 ;  /* 0x000000293b3b7c23 */ /* 0x000fc20008010845 */
[----:B------:R-:W0:Y:S01]  /*89c0*/  MUFU.EX2 R123, R123 ;  /* 0x0000007b007b7308 */ /* 0x000e220000000800 */
[----:B------:R-:W-:-:S01]  /*89d0*/  FADD.FTZ R5, R121, R102 ;  /* 0x0000006679057221 */ /* 0x000fc20000010000 */
[--C-:B------:R-:W-:Y:S01]  /*89e0*/  FFMA.FTZ R62, R62, UR41, -R69.reuse ;  /* 0x000000293e3e7c23 */ /* 0x100fe20008010845 */
[----:B------:R-:W-:-:S01]  /*89f0*/  FFMA.FTZ R63, R63, UR41, -R69 ;  /* 0x000000293f3f7c23 */ /* 0x000fc20008010845 */
[----:B------:R-:W-:Y:S01]  /*8a00*/  FFMA.FTZ R66, R66, UR41, -R69 ;  /* 0x0000002942427c23 */ /* 0x000fe20008010845 */
[----:B------:R-:W-:-:S01]  /*8a10*/  FADD.FTZ R5, R122, R5 ;  /* 0x000000057a057221 */ /* 0x000fc20000010000 */
[----:B------:R-:W-:-:S02]  /*8a20*/  FFMA.FTZ R70, R70, UR41, -R69 ;  /* 0x0000002946467c23 */ /* 0x000fc40008010845 */
[----:B------:R-:W1:Y:S01]  /*8a30*/  MUFU.EX2 R130, R130 ;  /* 0x0000008200827308 */ /* 0x000e620000000800 */
[----:B------:R-:W-:-:S07]  /*8a40*/  FADD.FTZ R102, R124, R5 ;  /* 0x000000057c667221 */ /* 0x000fce0000010000 */
[----:B------:R-:W4:Y:S08]  /*8a50*/  MUFU.EX2 R127, R127 ;  /* 0x0000007f007f7308 */ /* 0x000f300000000800 */
[----:B------:R2:W-:Y:S08]  /*8a60*/  MUFU.EX2 R0, R133 ;  /* 0x0000008500007308 */ /* 0x0005f00000000800 */
[----:B------:R-:W5:Y:S01]  /*8a70*/  MUFU.EX2 R134, R134 ;  /* 0x0000008600867308 */ /* 0x000f620000000800 */
[----:B--2---:R-:W-:-:S04]  /*8a80*/  FADD.FTZ R133, R85, R6 ;  /* 0x0000000655857221 */ /* 0x004fc80000010000 */
[----:B---3--:R-:W-:Y:S01]  /*8a90*/  FADD.FTZ R6, R126, R133 ;  /* 0x000000857e067221 */ /* 0x008fe20000010000 */
[----:B------:R-:W-:-:S02]  /*8aa0*/  FADD.FTZ R133, R125, R102 ;  /* 0x000000667d857221 */ /* 0x000fc40000010000 */
[----:B------:R-:W2:Y:S01]  /*8ab0*/  MUFU.EX2 R106, R106 ;  /* 0x0000006a006a7308 */ /* 0x000ea20000000800 */
[----:B0-----:R-:W-:-:S01]  /*8ac0*/  FADD.FTZ R5, R123, R6 ;  /* 0x000000067b057221 */ /* 0x001fc20000010000 */
[----:B------:R-:W-:-:S03]  /*8ad0*/  FADD.FTZ R102, R128, R133 ;  /* 0x0000008580667221 */ /* 0x000fc60000010000 */
[----:B-1----:R-:W-:Y:S01]  /*8ae0*/  FADD.FTZ R6, R130, R5 ;  /* 0x0000000582067221 */ /* 0x002fe20000010000 */
[----:B------:R-:W-:-:S02]  /*8af0*/  FADD.FTZ R133, R129, R102 ;  /* 0x0000006681857221 */ /* 0x000fc40000010000 */
[----:B------:R-:W0:Y:S01]  /*8b00*/  MUFU.EX2 R107, R107 ;  /* 0x0000006b006b7308 */ /* 0x000e220000000800 */
[----:B----4-:R-:W-:-:S01]  /*8b10*/  FADD.FTZ R5, R127, R6 ;  /* 0x000000067f057221 */ /* 0x010fc20000010000 */
[----:B------:R-:W-:-:S03]  /*8b20*/  FADD.FTZ R6, R104, R133 ;  /* 0x0000008568067221 */ /* 0x000fc60000010000 */
[----:B-----5:R-:W-:-:S03]  /*8b30*/  FADD.FTZ R5, R134, R5 ;  /* 0x0000000586057221 */ /* 0x020fc60000010000 */
[----:B------:R-:W1:Y:S01]  /*8b40*/  MUFU.EX2 R110, R110 ;  /* 0x0000006e006e7308 */ /* 0x000e620000000800 */
[----:B--2---:R-:W-:-:S01]  /*8b50*/  FADD.FTZ R102, R106, R5 ;  /* 0x000000056a667221 */ /* 0x004fc20000010000 */
[----:B------:R-:W-:-:S04]  /*8b60*/  FADD.FTZ R5, R105, R6 ;  /* 0x0000000669057221 */ /* 0x000fc80000010000 */
[----:B------:R-:W-:Y:S02]  /*8b70*/  FADD.FTZ R6, R108, R5 ;  /* 0x000000056c067221 */ /* 0x000fe40000010000 */
[----:B------:R-:W2:Y:S01]  /*8b80*/  MUFU.EX2 R111, R111 ;  /* 0x0000006f006f7308 */ /* 0x000ea20000000800 */
[----:B0-----:R-:W-:-:S01]  /*8b90*/  FADD.FTZ R133, R107, R102 ;  /* 0x000000666b857221 */ /* 0x001fc20000010000 */
[----:B------:R-:W-:-:S04]  /*8ba0*/  FADD.FTZ R5, R109, R6 ;  /* 0x000000066d057221 */ /* 0x000fc80000010000 */
[----:B------:R-:W-:Y:S02]  /*8bb0*/  FADD.FTZ R6, R112, R5 ;  /* 0x0000000570067221 */ /* 0x000fe40000010000 */
[----:B------:R-:W0:Y:S01]  /*8bc0*/  MUFU.EX2 R114, R114 ;  /* 0x0000007200727308 */ /* 0x000e220000000800 */
        /* <DEDUP_REMOVED lines=16> */
[----:B--2---:R-:W-:-:S07]  /*8cd0*/  FADD.FTZ R102, R118, R133 ;  /* 0x0000008576667221 */ /* 0x004fce0000010000 */
[----:B------:R-:W2:Y:S01]  /*8ce0*/  MUFU.EX2 R91, R91 ;  /* 0x0000005b005b7308 */ /* 0x000ea20000000800 */
[----:B0-----:R-:W-:-:S07]  /*8cf0*/  FADD.FTZ R133, R119, R102 ;  /* 0x0000006677857221 */ /* 0x001fce0000010000 */
[----:B------:R-:W0:Y:S01]  /*8d00*/  MUFU.EX2 R95, R95 ;  /* 0x0000005f005f7308 */ /* 0x000e220000000800 */
[----:B-1----:R-:W-:-:S07]  /*8d10*/  FADD.FTZ R102, R90, R133 ;  /* 0x000000855a667221 */ /* 0x002fce0000010000 */
[----:B------:R-:W1:Y:S01]  /*8d20*/  MUFU.EX2 R94, R94 ;  /* 0x0000005e005e7308 */ /* 0x000e620000000800 */
[----:B--2---:R-:W-:-:S04]  /*8d30*/  FADD.FTZ R133, R91, R102 ;  /* 0x000000665b857221 */ /* 0x004fc80000010000 */
[----:B------:R-:W-:-:S03]  /*8d40*/  FADD.FTZ R102, R0, R133 ;  /* 0x0000008500667221 */ /* 0x000fc60000010000 */
[----:B------:R-:W2:Y:S01]  /*8d50*/  MUFU.EX2 R97, R97 ;  /* 0x0000006100617308 */ /* 0x000ea20000000800 */
[----:B0-----:R-:W-:-:S07]  /*8d60*/  FADD.FTZ R133, R95, R102 ;  /* 0x000000665f857221 */ /* 0x001fce0000010000 */
[----:B------:R-:W0:Y:S01]  /*8d70*/  MUFU.EX2 R99, R99 ;  /* 0x0000006300637308 */ /* 0x000e220000000800 */
[----:B-1----:R-:W-:-:S07]  /*8d80*/  FADD.FTZ R102, R94, R133 ;  /* 0x000000855e667221 */ /* 0x002fce0000010000 */
[----:B------:R-:W1:Y:S01]  /*8d90*/  MUFU.EX2 R100, R100 ;  /* 0x0000006400647308 */ /* 0x000e620000000800 */
[----:B--2---:R-:W-:-:S07]  /*8da0*/  FADD.FTZ R5, R97, R6 ;  /* 0x0000000661057221 */ /* 0x004fce0000010000 */
        /* <DEDUP_REMOVED lines=31> */
[----:B0-----:R-:W-:-:S01]  /*8fa0*/  FADD.FTZ R102, R80, R133 ;  /* 0x0000008550667221 */ /* 0x001fc20000010000 */
[--C-:B------:R-:W-:Y:S01]  /*8fb0*/  FFMA.FTZ R133, R76, UR41, -R69.reuse ;  /* 0x000000294c857c23 */ /* 0x100fe20008010845 */
[----:B------:R-:W-:-:S05]  /*8fc0*/  FFMA.FTZ R69, R71, UR41, -R69 ;  /* 0x0000002947457c23 */ /* 0x000fca0008010845 */
        /* <DEDUP_REMOVED lines=35> */
[----:B0-----:R-:W-:-:S04]  /*9200*/  FADD.FTZ R6, R68, R5 ;  /* 0x0000000544067221 */ /* 0x001fc80000010000 */
[----:B------:R-:W-:Y:S01]  /*9210*/  FADD.FTZ R6, R3, R6 ;  /* 0x0000000603067221 */ /* 0x000fe20000010000 */
[----:B-1----:R-:W-:-:S04]  /*9220*/  FADD.FTZ R76, R70, R71 ;  /* 0x00000047464c7221 */ /* 0x002fc80000010000 */
[----:B--2---:R-:W-:Y:S01]  /*9230*/  FADD.FTZ R5, R69, R76 ;  /* 0x0000004c45057221 */ /* 0x004fe20000010000 */
[----:B------:R-:W-:Y:S06]  /*9240*/  @!P0 BRA `(.L_x_870) ;  /* 0x0000000000048947 */ /* 0x000fec0003800000 */
[----:B------:R-:W-:Y:S01]  /*9250*/  BPT.TRAP 0x1 ;  /* 0x000000040000795c */ /* 0x000fe20000300000 */
.L_x_870:
        /* <DEDUP_REMOVED lines=8> */
[----:B------:R-:W-:Y:S01]  /*92e0*/  FMUL.FTZ R24, R24, R136 ;  /* 0x0000008818187220 */ /* 0x000fe20000410000 */
[----:B------:R-:W-:Y:S01]  /*92f0*/  F2FP.SATFINITE.E4M3.F32.PACK_AB_MERGE_C R3, R3, R68, RZ ;  /* 0x000000440303723e */ /* 0x000fe200048070ff */
[----:B------:R-:W-:Y:S01]  /*9300*/  FMUL.FTZ R25, R25, R136 ;  /* 0x0000008819197220 */ /* 0x000fe20000410000 */
[----:B------:R-:W-:Y:S01]  /*9310*/  F2FP.SATFINITE.E4M3.F32.PACK_AB_MERGE_C R60, R57, R56, R60 ;  /* 0x00000038393c723e */ /* 0x000fe2000480703c */
[----:B------:R-:W-:Y:S01]  /*9320*/  FMUL.FTZ R28, R28, R136 ;  /* 0x000000881c1c7220 */ /* 0x000fe20000410000 */
[----:B------:R-:W-:Y:S01]  /*9330*/  F2FP.SATFINITE.E4M3.F32.PACK_AB_MERGE_C R121, R122, R121, RZ ;  /* 0x000000797a79723e */ /* 0x000fe200048070ff */
[----:B------:R-:W-:Y:S01]  /*9340*/  SYNCS.ARRIVE.TRANS64.RED.A1T0 RZ, [UR6], RZ ;  /* 0x000000ffffff79a7 */ /* 0x000fe20008100406 */
        /* <DEDUP_REMOVED lines=27> */
[----:B------:R-:W-:Y:S01]  /*9500*/  VIADD R4, R4, 0xffffffff ;  /* 0xffffffff04047836 */ /* 0x000fe20000000000 */
[----:B------:R-:W-:Y:S01]  /*9510*/  F2FP.SATFINITE.E4M3.F32.PACK_AB_MERGE_C R69, R69, R70, RZ ;  /* 0x000000464545723e */ /* 0x000fe200048070ff */
        /* <DEDUP_REMOVED lines=35> */
[----:B------:R-:W-:Y:S01]  /*9750*/  F2FP.SATFINITE.E4M3.F32.PACK_AB_MERGE_C R137, R59, R58, R62 ;  /* 0x0000003a3b89723e */ /* 0x000fe2000480703e */
[----:B------:R-:W-:Y:S01]  /*9760*/  IMAD.MOV.U32 R136, RZ, RZ, R60 ;  /* 0x000000ffff887224 */ /* 0x000fe200078e003c */
[----:B------:R-:W-:Y:S01]  /*9770*/  F2FP.SATFINITE.E4M3.F32.PACK_AB_MERGE_C R139, R133, R66, R69 ;  /* 0x00000042858b723e */ /* 0x000fe20004807045 */
[----:B------:R-:W-:Y:S06]  /*9780*/  @P1 BRA `(.L_x_871) ;  /* 0xffffffc0006c1947 */ /* 0x000fec000383ffff */
[----:B------:R-:W-:Y:S01]  /*9790*/  IMAD.MOV.U32 R0, RZ, RZ, R20 ;  /* 0x000000ffff007224 */ /* 0x000fe200078e0014 */
[----:B------:R-:W-:Y:S01]  /*97a0*/  UMOV UR37, UR25 ;  /* 0x0000001900257c82 */ /* 0x000fe20008000000 */
[----:B------:R-:W-:Y:S01]  /*97b0*/  IMAD.MOV.U32 R3, RZ, RZ, R14 ;  /* 0x000000ffff037224 */ /* 0x000fe200078e000e */
[----:B------:R-:W-:-:S06]  /*97c0*/  UMOV UR36, UR24 ;  /* 0x0000001800247c82 */ /* 0x000fcc0008000000 */
.L_x_853:
[----:B------:R-:W0:Y:S01]  /*97d0*/  LDC R10, c[0x0][0x9e4] ;  /* 0x00027900ff0a7b82 */ /* 0x000e220000000800 */
[----:B------:R-:W-:Y:S01]  /*97e0*/  VIADD R11, R22, -UR21 ;  /* 0x80000015160b7c36 */ /* 0x000fe20008000000 */
[----:B------:R-:W-:-:S04]  /*97f0*/  LOP3.LUT R2, R2, 0xffffffef, RZ, 0xc0, !PT ;  /* 0xffffffef02027812 */ /* 0x000fc800078ec0ff */
[----:B------:R-:W-:Y:S02]  /*9800*/  R2UR UR6, R11 ;  /* 0x000000000b0672ca */ /* 0x000fe400000e0000 */
[----:B0-----:R-:W-:-:S13]  /*9810*/  ISETP.GE.AND P1, PT, R10, 0x1, PT ;  /* 0x000000010a00780c */ /* 0x001fda0003f26270 */
[----:B------:R-:W-:Y:S01]  /*9820*/  @P1 LOP3.LUT R2, R2, 0x10, RZ, 0xfc, !PT ;  /* 0x0000001002021812 */ /* 0x000fe200078efcff */
[----:B------:R-:W-:Y:S06]  /*9830*/  @!P1 BRA `(.L_x_872) ;  /* 0x0000000000449947 */ /* 0x000fec0003800000 */
        /* <DEDUP_REMOVED lines=9> */
.L_x_873:
[----:B------:R-:W-:-:S13]  /*98d0*/  ISETP.NE.AND P1, PT, R10, 0x1, PT ;  /* 0x000000010a00780c */ /* 0x000fda0003f25270 */
[----:B------:R-:W0:Y:S02]  /*98e0*/  @P1 LDC.64 R12, c[0x0][0x9e8] ;  /* 0x00027a00ff0c1b82 */ /* 0x000e240000000a00 */
[----:B0-----:R-:W-:-:S05]  /*98f0*/  @P1 IMAD.HI.U32 R12, R22, R12, RZ ;  /* 0x0000000c160c1227 */ /* 0x001fca00078e00ff */
[----:B------:R-:W-:-:S07]  /*9900*/  @P1 SHF.R.U32.HI R22, RZ, R13, R12 ;  /* 0x0000000dff161219 */ /* 0x000fce000001160c */
.L_x_874:
[----:B------:R-:W-:-:S05]  /*9910*/  IMAD R22, R22, R10, RZ ;  /* 0x0000000a16167224 */ /* 0x000fca00078e02ff */
[----:B------:R-:W-:-:S13]  /*9920*/  R2UR UR7, R22 ;  /* 0x00000000160772ca */ /* 0x000fda00000e0000 */
[----:B------:R-:W-:-:S04]  /*9930*/  UISETP.LT.AND UP0, UPT, UR6, UR7, UPT ;  /* 0x000000070600728c */ /* 0x000fc8000bf01270 */
[----:B------:R-:W-:-:S12]  /*9940*/  USEL UR6, UR6, UR7, !UP0 ;  /* 0x0000000706067287 */ /* 0x000fd8000c000000 */
.L_x_872:
        /* <DEDUP_REMOVED lines=12> */
.L_x_885:
[----:B------:R-:W-:-:S04]  /*9a10*/  UIADD3 UR37, UR21, 0x1, URZ ;  /* 0x0000000115257890 */ /* 0x000fc8000fffe03f */
[----:B------:R-:W-:-:S04]  /*9a20*/  UISETP.NE.AND UP0, UPT, UR37, 0x2, UPT ;  /* 0x000000022500788c */ /* 0x000fc8000bf05270 */
[----:B------:R-:W-:Y:S02]  /*9a30*/  USEL UR36, URZ, 0x1, UP0 ;  /* 0x000000013f247887 */ /* 0x000fe40008000000 */
[----:B------:R-:W-:Y:S02]  /*9a40*/  USEL UR37, UR37, URZ, UP0 ;  /* 0x0000003f25257287 */ /* 0x000fe40008000000 */
[----:B------:R-:W-:Y:S01]  /*9a50*/  ULOP3.LUT UR36, UR22, UR36, URZ, 0x3c, !UPT ;  /* 0x0000002416247292 */ /* 0x000fe2000f8e3c3f */
[----:B------:R-:W-:Y:S11]  /*9a60*/  @!P0 BRA `(.L_x_876) ;  /* 0x0000000000048947 */ /* 0x000ff60003800000 */
[----:B------:R-:W-:Y:S01]  /*9a70*/  BPT.TRAP 0x1 ;  /* 0x000000040000795c */ /* 0x000fe20000300000 */
.L_x_876:
[----:B------:R-:W-:Y:S01]  /*9a80*/  ULEA UR6, UR37, UR45, 0x3 ;  /* 0x0000002d25067291 */ /* 0x000fe2000f8e183f */
[----:B------:R-:W-:-:S05]  /*9a90*/  IMAD.U32 R0, RZ, RZ, UR36 ;  /* 0x00000024ff007e24 */ /* 0x000fca000f8e00ff */
[----:B------:R-:W-:-:S04]  /*9aa0*/  SHF.L.U32 R0, R0, 0x1f, RZ ;  /* 0x0000001f00007819 */ /* 0x000fc800000006ff */
[----:B------:R0:W1:Y:S01]  /*9ab0*/  SYNCS.PHASECHK.TRANS64.TRYWAIT P1, [UR6+0x13230], R0 ;  /* 0x01323000ff0075a7 */ /* 0x0000620008020146 */
[----:B------:R-:W-:Y:S05]  /*9ac0*/  @!P0 BRA `(.L_x_877) ;  /* 0x0000000000048947 */ /* 0x000fea0003800000 */
[----:B------:R-:W-:Y:S01]  /*9ad0*/  BPT.TRAP 0x1 ;  /* 0x000000040000795c */ /* 0x000fe20000300000 */
.L_x_877:
[----:B-1----:R-:W-:Y:S05]  /*9ae0*/  @P1 BRA `(.L_x_878) ;  /* 0x0000000000081947 */ /* 0x002fea0003800000 */
[----:B------:R-:W1:Y:S02]  /*9af0*/  SYNCS.PHASECHK.TRANS64.TRYWAIT P1, [UR6+0x13230], R0 ;  /* 0x01323000ff0075a7 */ /* 0x000e640008020146 */
[----:B-1----:R-:W-:Y:S05]  /*9b00*/  @!P1 BRA `(.L_x_879) ;  /* 0x000000cc00b49947 */ /* 0x002fea0003800000 */
.L_x_878:
        /* <DEDUP_REMOVED lines=64> */
.L_x_880:
[----:B------:R-:W-:Y:S01]  /*9f10*/  ULEA UR11, UR21, UR45, 0x3 ;  /* 0x0000002d150b7291 */ /* 0x000fe2000f8e183f */
[----:B01----:R-:W-:-:S05]  /*9f20*/  IMAD.U32 R0, RZ, RZ, UR22 ;  /* 0x00000016ff007e24 */ /* 0x003fca000f8e00ff */
[----:B------:R-:W-:-:S04]  /*9f30*/  SHF.L.U32 R0, R0, 0x1f, RZ ;  /* 0x0000001f00007819 */ /* 0x000fc800000006ff */
[----:B------:R0:W1:Y:S01]  /*9f40*/  SYNCS.PHASECHK.TRANS64.TRYWAIT P1, [UR11+0x13250], R0 ;  /* 0x01325000ff0075a7 */ /* 0x000062000802014b */
[----:B------:R-:W-:Y:S05]  /*9f50*/  @!P0 BRA `(.L_x_881) ;  /* 0x0000000000048947 */ /* 0x000fea0003800000 */
[----:B------:R-:W-:Y:S01]  /*9f60*/  BPT.TRAP 0x1 ;  /* 0x000000040000795c */ /* 0x000fe20000300000 */
.L_x_881:
[----:B-1----:R-:W-:Y:S05]  /*9f70*/  @P1 BRA `(.L_x_882) ;  /* 0x0000000000081947 */ /* 0x002fea0003800000 */
[----:B------:R-:W1:Y:S02]  /*9f80*/  SYNCS.PHASECHK.TRANS64.TRYWAIT P1, [UR11+0x13250], R0 ;  /* 0x01325000ff0075a7 */ /* 0x000e64000802014b */
[----:B-1----:R-:W-:Y:S05]  /*9f90*/  @!P1 BRA `(.L_x_883) ;  /* 0x000000c800a89947 */ /* 0x002fea0003800000 */
.L_x_882:
[----:B01----:R-:W-:Y:S01]  /*9fa0*/  FMNMX.FTZ R0, R120, R11, !PT ;  /* 0x0000000b78007209 */ /* 0x003fe20007810000 */
        /* <DEDUP_REMOVED lines=96> */
[----:B0-----:R-:W-:Y:S01]  /*a5b0*/  LOP3.LUT P1, RZ, R155, 0x7f, RZ, 0xc0, !PT ;  /* 0x0000007f9bff7812 */ /* 0x001fe2000782c0ff */
[----:B------:R-:W0:Y:S04]  /*a5c0*/  SHFL.BFLY PT, R3, R14, 0x2, 0x1f ;  /* 0x0c401f000e037f89 */ /* 0x000e2800000e0000 */
[----:B------:R-:W1:Y:S01]  /*a5d0*/  SHFL.BFLY PT, R21, R12, 0x2, 0x1f ;  /* 0x0c401f000c157f89 */ /* 0x000e6200000e0000 */
[----:B0-----:R-:W-:Y:S01]  /*a5e0*/  FMNMX.FTZ R15, R14, R3, !PT ;  /* 0x000000030e0f7209 */ /* 0x001fe20007810000 */
[----:B------:R-:W-:Y:S01]  /*a5f0*/  IMAD.U32 R14, RZ, RZ, UR41 ;  /* 0x00000029ff0e7e24 */ /* 0x000fe2000f8e00ff */
[----:B-1----:R-:W-:-:S03]  /*a600*/  FMNMX.FTZ R21, R12, R21, !PT ;  /* 0x000000150c157209 */ /* 0x002fc60007810000 */
[----:B------:R-:W0:Y:S01]  /*a610*/  SHFL.BFLY PT, R0, R15, 0x1, 0x1f ;  /* 0x0c201f000f007f89 */ /* 0x000e2200000e0000 */
[----:B------:R-:W-:Y:S02]  /*a620*/  WARPGROUP.DEPBAR.LE gsb0, 0x0 ;  /* 0x00008000000079c5 */ /* 0x000fe40000010000 */
[----:B------:R-:W-:Y:S01]  /*a630*/  WARPGROUP.ARRIVE ;  /* 0x00000000000079c5 */ /* 0x000fe20000000000 */
[----:B------:R-:W1:Y:S05]  /*a640*/  SHFL.BFLY PT, R20, R21, 0x1, 0x1f ;  /* 0x0c201f0015147f89 */ /* 0x000e6a00000e0000 */
[----:B------:R-:W-:Y:S01]  /*a650*/  QGMMA.64x64x32.F32.E4M3.E4M3 R24, R144, gdesc[UR4], R24, gsb0 ;  /* 0x00e0000490187df3 */ /* 0x000fe20008000818 */
[----:B------:R-:W-:Y:S01]  /*a660*/  UIADD3 UR6, UR10, 0x180, URZ ;  /* 0x000001800a067890 */ /* 0x000fe2000fffe03f */
[----:B------:R-:W-:Y:S01]  /*a670*/  UMOV UR7, 0xc0000010 ;  /* 0xc000001000077882 */ /* 0x000fe20000000000 */
[----:B0-----:R-:W-:-:S02]  /*a680*/  FMNMX.FTZ R3, R15, R0, !PT ;  /* 0x000000000f037209 */ /* 0x001fc40007810000 */
[----:B-1----:R-:W-:-:S03]  /*a690*/  FMNMX.FTZ R0, R21, R20, !PT ;  /* 0x0000001415007209 */ /* 0x002fc60007810000 */
        /* <DEDUP_REMOVED lines=53> */
[----:B------:R-:W0:Y:S01]  /*a9f0*/  MUFU.EX2 R14, R14 ;  /* 0x0000000e000e7308 */ /* 0x000e220000000800 */
        /* <DEDUP_REMOVED lines=15> */
[----:B------:R-:W1:Y:S01]  /*aaf0*/  MUFU.EX2 R129, R129 ;  /* 0x0000008100817308 */ /* 0x000e620000000800 */
        /* <DEDUP_REMOVED lines=8> */
[----:B------:R-:W-:Y:S01]  /*ab80*/  UIADD3 UR6, UR10, 0x200, URZ ;  /* 0x000002000a067890 */ /* 0x000fe2000fffe03f */
[--C-:B------:R-:W-:Y:S01]  /*ab90*/  FFMA.FTZ R102, R102, UR41, -R69.reuse ;  /* 0x0000002966667c23 */ /* 0x100fe20008010845 */
[----:B------:R-:W-:-:S01]  /*aba0*/  FFMA.FTZ R103, R103, UR41, -R69 ;  /* 0x0000002967677c23 */ /* 0x000fc20008010845 */
[----:B------:R-:W-:Y:S01]  /*abb0*/  UMOV UR7, 0xc0000010 ;  /* 0xc000001000077882 */ /* 0x000fe20000000000 */
        /* <DEDUP_REMOVED lines=21> */
[----:B------:R-:W-:-:S06]  /*ad10*/  FFMA.FTZ R69, R71, UR41, -R69 ;  /* 0x0000002947457c23 */ /* 0x000fcc0008010845 */
[----:B------:R-:W2:Y:S01]  /*ad20*/  MUFU.EX2 R21, R21 ;  /* 0x0000001500157308 */ /* 0x000ea20000000800 */
[----:B-1----:R-:W-:-:S07]  /*ad30*/  FADD.FTZ R130, R20, R133 ;  /* 0x0000008514827221 */ /* 0x002fce0000010000 */
[----:B------:R-:W1:Y:S01]  /*ad40*/  MUFU.EX2 R124, R124 ;  /* 0x0000007c007c7308 */ /* 0x000e620000000800 */
[----:B0-----:R-:W-:-:S07]  /*ad50*/  FADD.FTZ R5, R123, R6 ;  /* 0x000000067b057221 */ /* 0x001fce0000010000 */
[----:B------:R-:W0:Y:S01]  /*ad60*/  MUFU.EX2 R22, R22 ;  /* 0x0000001600167308 */ /* 0x000e220000000800 */
[----:B--2---:R-:W-:-:S07]  /*ad70*/  FADD.FTZ R133, R21, R130 ;  /* 0x0000008215857221 */ /* 0x004fce0000010000 */
[----:B------:R-:W2:Y:S01]  /*ad80*/  MUFU.EX2 R126, R126 ;  /* 0x0000007e007e7308 */ /* 0x000ea20000000800 */
[----:B-1----:R-:W-:-:S01]  /*ad90*/  FADD.FTZ R5, R124, R5 ;  /* 0x000000057c057221 */ /* 0x002fc20000010000 */
[----:B------:R-:W-:-:S06]  /*ada0*/  WARPGROUP.DEPBAR.LE gsb0, 0x0 ;  /* 0x00008000000079c5 */ /* 0x000fcc0000010000 */
[----:B------:R-:W1:Y:S01]  /*adb0*/  MUFU.EX2 R121, R121 ;  /* 0x0000007900797308 */ /* 0x000e620000000800 */
[----:B0-----:R-:W-:-:S01]  /*adc0*/  FADD.FTZ R6, R22, R133 ;  /* 0x0000008516067221 */ /* 0x001fc20000010000 */
[----:B------:R-:W-:-:S06]  /*add0*/  WARPGROUP.ARRIVE ;  /* 0x00000000000079c5 */ /* 0x000fcc0000000000 */
[----:B------:R-:W0:Y:S01]  /*ade0*/  MUFU.EX2 R127, R127 ;  /* 0x0000007f007f7308 */ /* 0x000e220000000800 */
[----:B--2---:R-:W-:-:S01]  /*adf0*/  FADD.FTZ R130, R126, R5 ;  /* 0x000000057e827221 */ /* 0x004fc20000010000 */
[----:B------:R-:W-:Y:S06]  /*ae00*/  QGMMA.64x64x32.F32.E4M3.E4M3 R24, R136, gdesc[UR4], R24, gsb0 ;  /* 0x00e0000488187df3 */ /* 0x000fec0008000818 */
        /* <DEDUP_REMOVED lines=103> */
[----:B------:R-:W-:-:S05]  /*b480*/  IMAD.U32 R5, RZ, RZ, UR37 ;  /* 0x00000025ff057e24 */ /* 0x000fca000f8e00ff */
[----:B------:R-:W-:Y:S01]  /*b490*/  @!P1 LEA R5, R5, UR45, 0x3 ;  /* 0x0000002d05059c11 */ /* 0x000fe2000f8e18ff */
[----:B------:R-:W2:Y:S01]  /*b4a0*/  MUFU.EX2 R87, R87 ;  /* 0x0000005700577308 */ /* 0x000ea20000000800 */
[----:B-1----:R-:W-:-:S03]  /*b4b0*/  FADD.FTZ R130, R86, R133 ;  /* 0x0000008556827221 */ /* 0x002fc60000010000 */
[----:B------:R-:W-:-:S04]  /*b4c0*/  @!P1 VIADD R5, R5, 0x13240 ;  /* 0x0001324005059836 */ /* 0x000fc80000000000 */
[----:B------:R-:W1:Y:S01]  /*b4d0*/  MUFU.EX2 R56, R56 ;  /* 0x0000003800387308 */ /* 0x000e620000000800 */
[----:B0-----:R-:W-:-:S01]  /*b4e0*/  FADD.FTZ R133, R85, R6 ;  /* 0x0000000655857221 */ /* 0x001fc20000010000 */
[----:B------:R-:W-:-:S04]  /*b4f0*/  @!P1 PRMT R5, RZ, 0x654, R5 ;  /* 0x00000654ff059816 */ /* 0x000fc80000000005 */
[----:B------:R0:W-:Y:S02]  /*b500*/  @!P1 SYNCS.ARRIVE.TRANS64.RED.A1T0 RZ, [R5+URZ], RZ ;  /* 0x000000ff05ff99a7 */ /* 0x0001e4000810043f */
        /* <DEDUP_REMOVED lines=10> */
[----:B------:R-:W0:Y:S01]  /*b5b0*/  MUFU.EX2 R61, R61 ;  /* 0x0000003d003d7308 */ /* 0x000e220000000800 */
[----:B---3--:R-:W-:-:S07]  /*b5c0*/  FADD.FTZ R6, R60, R133 ;  /* 0x000000853c067221 */ /* 0x008fce0000010000 */
        /* <DEDUP_REMOVED lines=17> */
[----:B-1----:R-:W-:-:S01]  /*b6e0*/  FADD.FTZ R130, R70, R71 ;  /* 0x0000004746827221 */ /* 0x002fc20000010000 */
[----:B--2---:R-:W-:-:S03]  /*b6f0*/  FADD.FTZ R6, R13, R6 ;  /* 0x000000060d067221 */ /* 0x004fc60000010000 */
[----:B0-----:R-:W-:Y:S01]  /*b700*/  FADD.FTZ R5, R69, R130 ;  /* 0x0000008245057221 */ /* 0x001fe20000010000 */
[----:B------:R-:W-:Y:S06]  /*b710*/  @!P0 BRA `(.L_x_884) ;  /* 0x0000000000048947 */ /* 0x000fec0003800000 */
[----:B------:R-:W-:Y:S01]  /*b720*/  BPT.TRAP 0x1 ;  /* 0x000000040000795c */ /* 0x000fe20000300000 */
.L_x_884:
        /* <DEDUP_REMOVED lines=82> */
.L_x_875:
[----:B------:R-:W-:-:S13]  /*bc50*/  ISETP.GE.AND P1, PT, R4, UR43, PT ;  /* 0x0000002b04007c0c */ /* 0x000fda000bf26270 */
[----:B------:R-:W-:Y:S05]  /*bc60*/  @!P1 BRA `(.L_x_886) ;  /* 0x0000003c00c49947 */ /* 0x000fea0003800000 */
[----:B------:R-:W-:Y:S01]  /*bc70*/  IMAD.IADD R14, R18, 0x1, -R19 ;  /* 0x00000001120e7824 */ /* 0x000fe200078e0a13 */
[----:B------:R-:W-:Y:S01]  /*bc80*/  UMOV UR25, UR36 ;  /* 0x0000002400197c82 */ /* 0x000fe20008000000 */
[----:B------:R-:W-:Y:S01]  /*bc90*/  IMAD.MOV.U32 R11, RZ, RZ, R0 ;  /* 0x000000ffff0b7224 */ /* 0x000fe200078e0000 */
[----:B------:R-:W-:Y:S01]  /*bca0*/  UMOV UR24, UR37 ;  /* 0x0000002500187c82 */ /* 0x000fe20008000000 */
[C---:B------:R-:W-:Y:S01]  /*bcb0*/  IMAD.IADD R13, R14.reuse, 0x1, R8 ;  /* 0x000000010e0d7824 */ /* 0x040fe200078e0208 */
[----:B------:R-:W-:Y:S01]  /*bcc0*/  ULDC UR20, c[0x0][0x9e4] ;  /* 0x0002790000147ab9 */ /* 0x000fe20000000800 */
[----:B------:R-:W-:Y:S01]  /*bcd0*/  IMAD.IADD R14, R14, 0x1, R7 ;  /* 0x000000010e0e7824 */ /* 0x000fe200078e0207 */
[----:B------:R-:W-:Y:S01]  /*bce0*/  ULDC UR22, c[0x0][0x9dc] ;  /* 0x0002770000167ab9 */ /* 0x000fe20000000800 */
[----:B------:R-:W-:Y:S01]  /*bcf0*/  IMAD.MOV.U32 R12, RZ, RZ, R3 ;  /* 0x000000ffff0c7224 */ /* 0x000fe200078e0003 */
[----:B------:R-:W-:Y:S01]  /*bd00*/  LOP3.LUT R15, RZ, R13, RZ, 0x33, !PT ;  /* 0x0000000dff0f7212 */ /* 0x000fe200078e33ff */
[----:B------:R-:W-:Y:S01]  /*bd10*/  ULDC UR21, c[0x0][0x9e0] ;  /* 0x0002780000157ab9 */ /* 0x000fe20000000800 */
[----:B------:R-:W-:-:S07]  /*bd20*/  LOP3.LUT R20, RZ, R14, RZ, 0x33, !PT ;  /* 0x0000000eff147212 */ /* 0x000fce00078e33ff */
.L_x_904:
[----:B------:R-:W-:-:S04]  /*bd30*/  UISETP.NE.AND UP0, UPT, UR24, 0x1, UPT ;  /* 0x000000011800788c */ /* 0x000fc8000bf05270 */
[----:B------:R-:W-:-:S04]  /*bd40*/  USEL UR36, URZ, 0x1, UP0 ;  /* 0x000000013f247887 */ /* 0x000fc80008000000 */
[----:B------:R-:W-:Y:S01]  /*bd50*/  ULOP3.LUT UR36, UR25, UR36, URZ, 0x3c, !UPT ;  /* 0x0000002419247292 */ /* 0x000fe2000f8e3c3f */
[----:B------:R-:W-:Y:S11]  /*bd60*/  @!P0 BRA `(.L_x_887) ;  /* 0x0000000000048947 */ /* 0x000ff60003800000 */
[----:B------:R-:W-:Y:S01]  /*bd70*/  BPT.TRAP 0x1 ;  /* 0x000000040000795c */ /* 0x000fe20000300000 */
.L_x_887:
[----:B------:R-:W-:Y:S01]  /*bd80*/  UIADD3 UR37, UR24, 0x1, URZ ;  /* 0x0000000118257890 */ /* 0x000fe2000fffe03f */
[----:B------:R-:W-:-:S03]  /*bd90*/  IMAD.U32 R0, RZ, RZ, UR36 ;  /* 0x00000024ff007e24 */ /* 0x000fc6000f8e00ff */
[----:B------:R-:W-:Y:S02]  /*bda0*/  UISETP.NE.AND UP0, UPT, UR37, 0x2, UPT ;  /* 0x000000022500788c */ /* 0x000fe4000bf05270 */
[----:B------:R-:W-:Y:S02]  /*bdb0*/  SHF.L.U32 R0, R0, 0x1f, RZ ;  /* 0x0000001f00007819 */ /* 0x000fe400000006ff */
[----:B------:R-:W-:-:S04]  /*bdc0*/  USEL UR37, UR37, URZ, UP0 ;  /* 0x0000003f25257287 */ /* 0x000fc80008000000 */
[----:B------:R-:W-:-:S09]  /*bdd0*/  ULEA UR23, UR37, UR45, 0x3 ;  /* 0x0000002d25177291 */ /* 0x000fd2000f8e183f */
[----:B------:R0:W1:Y:S01]  /*bde0*/  SYNCS.PHASECHK.TRANS64.TRYWAIT P1, [UR23+0x13230], R0 ;  /* 0x01323000ff0075a7 */ /* 0x0000620008020157 */
[----:B------:R-:W-:Y:S05]  /*bdf0*/  @!P0 BRA `(.L_x_888) ;  /* 0x0000000000048947 */ /* 0x000fea0003800000 */
[----:B------:R-:W-:Y:S01]  /*be00*/  BPT.TRAP 0x1 ;  /* 0x000000040000795c */ /* 0x000fe20000300000 */
.L_x_888:
[----:B-1----:R-:W-:Y:S05]  /*be10*/  @P1 BRA `(.L_x_889) ;  /* 0x0000000000081947 */ /* 0x002fea0003800000 */
[----:B------:R-:W1:Y:S02]  /*be20*/  SYNCS.PHASECHK.TRANS64.TRYWAIT P1, [UR23+0x13230], R0 ;  /* 0x01323000ff0075a7 */ /* 0x000e640008020157 */
[----:B-1----:R-:W-:Y:S05]  /*be30*/  @!P1 BRA `(.L_x_890) ;  /* 0x000000ac00189947 */ /* 0x002fea0003800000 */
.L_x_889:
        /* <DEDUP_REMOVED lines=64> */
.L_x_891:
[----:B------:R-:W-:Y:S01]  /*c240*/  ULEA UR11, UR24, UR45, 0x3 ;  /* 0x0000002d180b7291 */ /* 0x000fe2000f8e183f */
[----:B01----:R-:W-:-:S05]  /*c250*/  IMAD.U32 R0, RZ, RZ, UR25 ;  /* 0x00000019ff007e24 */ /* 0x003fca000f8e00ff */
[----:B------:R-:W-:-:S04]  /*c260*/  SHF.L.U32 R0, R0, 0x1f, RZ ;  /* 0x0000001f00007819 */ /* 0x000fc800000006ff */
[----:B------:R0:W1:Y:S01]  /*c270*/  SYNCS.PHASECHK.TRANS64.TRYWAIT P1, [UR11+0x13250], R0 ;  /* 0x01325000ff0075a7 */ /* 0x000062000802014b */
[----:B------:R-:W-:Y:S05]  /*c280*/  @!P0 BRA `(.L_x_892) ;  /* 0x0000000000048947 */ /* 0x000fea0003800000 */
[----:B------:R-:W-:Y:S01]  /*c290*/  BPT.TRAP 0x1 ;  /* 0x000000040000795c */ /* 0x000fe20000300000 */
.L_x_892:
[----:B-1----:R-:W-:Y:S05]  /*c2a0*/  @P1 BRA `(.L_x_893) ;  /* 0x0000000000081947 */ /* 0x002fea0003800000 */
[----:B------:R-:W1:Y:S02]  /*c2b0*/  SYNCS.PHASECHK.TRANS64.TRYWAIT P1, [UR11+0x13250], R0 ;  /* 0x01325000ff0075a7 */ /* 0x000e64000802014b */
[----:B-1----:R-:W-:Y:S05]  /*c2c0*/  @!P1 BRA `(.L_x_894) ;  /* 0x000000a8000c9947 */ /* 0x002fea0003800000 */
.L_x_893:
        /* <DEDUP_REMOVED lines=39> */
[----:B------:R-:W-:Y:S01]  /*c540*/  IADD3 R22, R139, 0x1, R18 ;  /* 0x000000018b167810 */ /* 0x000fe20007ffe012 */
[----:B0-----:R-:W-:-:S04]  /*c550*/  IMAD R0, R17, -0x2, R139 ;  /* 0xfffffffe11007824 */ /* 0x001fc800078e028b */
[----:B------:R-:W-:-:S04]  /*c560*/  IMAD.IADD R22, R22, 0x1, -R19 ;  /* 0x0000000116167824 */ /* 0x000fc800078e0a13 */
[----:B------:R-:W-:-:S04]  /*c570*/  IMAD R22, R17, -0x2, R22 ;  /* 0xfffffffe11167824 */ /* 0x000fc800078e0216 */
[C---:B------:R-:W-:Y:S02]  /*c580*/  VIADD R138, R22.reuse, UR21 ;  /* 0x00000015168a7c36 */ /* 0x040fe40008000000 */
[----:B------:R-:W-:Y:S02]  /*c590*/  VIADD R22, R22, UR6 ;  /* 0x0000000616167c36 */ /* 0x000fe40008000000 */
[C---:B------:R-:W-:Y:S02]  /*c5a0*/  IMAD.IADD R21, R8.reuse, 0x1, R138 ;  /* 0x0000000108157824 */ /* 0x040fe400078e028a */
[----:B------:R-:W-:Y:S01]  /*c5b0*/  IMAD.IADD R3, R8, 0x1, R22 ;  /* 0x0000000108037824 */ /* 0x000fe200078e0216 */
[----:B------:R-:W-:Y:S06]  /*c5c0*/  @!P1 BRA `(.L_x_895) ;  /* 0x0000000000549947 */ /* 0x000fec0003800000 */
        /* <DEDUP_REMOVED lines=11> */
.L_x_897:
[----:B------:R-:W-:Y:S02]  /*c680*/  IMAD.U32 R142, RZ, RZ, UR20 ;  /* 0x00000014ff8e7e24 */ /* 0x000fe4000f8e00ff */
[----:B------:R-:W-:-:S03]  /*c690*/  IMAD.MOV.U32 R141, RZ, RZ, R13 ;  /* 0x000000ffff8d7224 */ /* 0x000fc600078e000d */
[----:B------:R-:W-:-:S13]  /*c6a0*/  ISETP.NE.AND P1, PT, R142, 0x1, PT ;  /* 0x000000018e00780c */ /* 0x000fda0003f25270 */
[----:B------:R-:W0:Y:S02]  /*c6b0*/  @P1 LDC.64 R136, c[0x0][0x9e8] ;  /* 0x00027a00ff881b82 */ /* 0x000e240000000a00 */
[----:B0-----:R-:W-:-:S05]  /*c6c0*/  @P1 IMAD.HI.U32 R136, R13, R136, RZ ;  /* 0x000000880d881227 */ /* 0x001fca00078e00ff */
[----:B------:R-:W-:-:S07]  /*c6d0*/  @P1 SHF.R.U32.HI R141, RZ, R137, R136 ;  /* 0x00000089ff8d1219 */ /* 0x000fce0000011688 */
.L_x_898:
[----:B------:R-:W-:Y:S05]  /*c6e0*/  BSYNC B0 ;  /* 0x0000000000007941 */ /* 0x000fea0003800000 */
.L_x_896:
[----:B------:R-:W-:-:S05]  /*c6f0*/  IMAD R136, R141, R142, R0 ;  /* 0x0000008e8d887224 */ /* 0x000fca00078e0200 */
[----:B------:R-:W-:Y:S02]  /*c700*/  VIADDMNMX R21, R136, R142, R21, PT ;  /* 0x0000008e88157246 */ /* 0x000fe40003800115 */
[----:B------:R-:W-:-:S07]  /*c710*/  VIMNMX R3, R3, R136, !PT ;  /* 0x0000008803037248 */ /* 0x000fce0007fe0100 */
.L_x_895:
        /* <DEDUP_REMOVED lines=25> */
[----:B------:R-:W-:Y:S02]  /*c8b0*/  ISETP.GE.AND P2, PT, R139, 0x12, PT ;  /* 0x000000128b00780c */ /* 0x000fe40003f46270 */
        /* <DEDUP_REMOVED lines=211> */
[----:B------:R-:W-:Y:S02]  /*d5f0*/  IMAD.U32 R21, RZ, RZ, UR20 ;  /* 0x00000014ff157e24 */ /* 0x000fe4000f8e00ff */
[----:B------:R-:W-:-:S03]  /*d600*/  IMAD.MOV.U32 R3, RZ, RZ, R20 ;  /* 0x000000ffff037224 */ /* 0x000fc600078e0014 */
[----:B------:R-:W-:-:S13]  /*d610*/  ISETP.NE.AND P6, PT, R21, 0x1, PT ;  /* 0x000000011500780c */ /* 0x000fda0003fc5270 */
[----:B------:R-:W0:Y:S02]  /*d620*/  @P6 LDC.64 R56, c[0x0][0x9e8] ;  /* 0x00027a00ff386b82 */ /* 0x000e240000000a00 */
[----:B0-----:R-:W-:-:S05]  /*d630*/  @P6 IMAD.HI.U32 R56, R20, R56, RZ ;  /* 0x0000003814386227 */ /* 0x001fca00078e00ff */
[----:B------:R-:W-:-:S04]  /*d640*/  @P6 SHF.R.U32.HI R3, RZ, R57, R56 ;  /* 0x00000039ff036219 */ /* 0x000fc80000011638 */
[----:B------:R-:W-:Y:S01]  /*d650*/  LOP3.LUT R3, RZ, R3, RZ, 0x33, !PT ;  /* 0x00000003ff037212 */ /* 0x000fe200078e33ff */
[----:B------:R-:W-:Y:S06]  /*d660*/  BRA `(.L_x_902) ;  /* 0x0000000000187947 */ /* 0x000fec0003800000 */
.L_x_901:
[----:B------:R-:W-:Y:S02]  /*d670*/  IMAD.U32 R21, RZ, RZ, UR20 ;  /* 0x00000014ff157e24 */ /* 0x000fe4000f8e00ff */
[----:B------:R-:W-:-:S03]  /*d680*/  IMAD.MOV.U32 R3, RZ, RZ, R14 ;  /* 0x000000ffff037224 */ /* 0x000fc600078e000e */
[----:B------:R-:W-:-:S13]  /*d690*/  ISETP.NE.AND P6, PT, R21, 0x1, PT ;  /* 0x000000011500780c */ /* 0x000fda0003fc5270 */
[----:B------:R-:W0:Y:S02]  /*d6a0*/  @P6 LDC.64 R56, c[0x0][0x9e8] ;  /* 0x00027a00ff386b82 */ /* 0x000e240000000a00 */
[----:B0-----:R-:W-:-:S05]  /*d6b0*/  @P6 IMAD.HI.U32 R56, R14, R56, RZ ;  /* 0x000000380e386227 */ /* 0x001fca00078e00ff */
[----:B------:R-:W-:-:S07]  /*d6c0*/  @P6 SHF.R.U32.HI R3, RZ, R57, R56 ;  /* 0x00000039ff036219 */ /* 0x000fce0000011638 */
.L_x_902:
[----:B------:R-:W-:Y:S05]  /*d6d0*/  BSYNC B0 ;  /* 0x0000000000007941 */ /* 0x000fea0003800000 */
.L_x_900:
[----:B------:R-:W-:-:S05]  /*d6e0*/  IMAD R3, R3, R21, R0 ;  /* 0x0000001503037224 */ /* 0x000fca00078e0200 */
[----:B------:R-:W-:Y:S02]  /*d6f0*/  VIADDMNMX R138, R3, R21, R138, PT ;  /* 0x00000015038a7246 */ /* 0x000fe4000380018a */
[----:B------:R-:W-:-:S07]  /*d700*/  VIMNMX R22, R22, R3, !PT ;  /* 0x0000000316167248 */ /* 0x000fce0007fe0100 */
.L_x_899:
        /* <DEDUP_REMOVED lines=114> */
[----:B0-----:R-:W-:Y:S01]  /*de30*/  FMNMX.FTZ R56, R21, R0, !PT ;  /* 0x0000000015387209 */ /* 0x001fe20007810000 */
[----:B------:R-:W-:Y:S01]  /*de40*/  IMAD.U32 R0, RZ, RZ, UR41 ;  /* 0x00000029ff007e24 */ /* 0x000fe2000f8e00ff */
[----:B------:R-:W-:-:S02]  /*de50*/  FSEL R74, R74, -INF , !P1 ;  /* 0xff8000004a4a7808 */ /* 0x000fc40004800000 */
[----:B------:R-:W-:Y:S01]  /*de60*/  LOP3.LUT P1, RZ, R16, 0x800, RZ, 0xc0, !PT ;  /* 0x0000080010ff7812 */ /* 0x000fe2000782c0ff */
[----:B------:R-:W0:Y:S01]  /*de70*/  SHFL.BFLY PT, R3, R56, 0x1, 0x1f ;  /* 0x0c201f0038037f89 */ /* 0x000e2200000e0000 */
        /* <DEDUP_REMOVED lines=14> */
[----:B0-----:R-:W-:Y:S02]  /*df60*/  FMNMX.FTZ R3, R56, R3, !PT ;  /* 0x0000000338037209 */ /* 0x001fe40007810000 */
        /* <DEDUP_REMOVED lines=67> */
[----:B------:R-:W-:-:S05]  /*e3a0*/  FSEL R0, R0, RZ, P1 ;  /* 0x000000ff00007208 */ /* 0x000fca0000800000 */
        /* <DEDUP_REMOVED lines=48> */
[----:B------:R-:W-:Y:S01]  /*e6b0*/  FFMA.FTZ R68, R68, UR41, -R0 ;  /* 0x0000002944447c23 */ /* 0x000fe20008010800 */
[----:B------:R-:W-:Y:S01]  /*e6c0*/  MUFU.EX2 R21, R21 ;  /* 0x0000001500157308 */ /* 0x000fe20000000800 */
[----:B------:R-:W-:-:S04]  /*e6d0*/  FMNMX.FTZ R132, R114, R129, !PT ;  /* 0x0000008172847209 */ /* 0x000fc80007810000 */
[----:B------:R-:W-:-:S03]  /*e6e0*/  FMNMX.FTZ R129, R115, R132, !PT ;  /* 0x0000008473817209 */ /* 0x000fc60007810000 */
        /* <DEDUP_REMOVED lines=32> */
[----:B------:R-:W-:Y:S01]  /*e8f0*/  FMNMX.FTZ R129, R63, R132, !PT ;  /* 0x000000843f817209 */ /* 0x000fe20007810000 */
[----:B------:R-:W-:-:S02]  /*e900*/  FFMA.FTZ R132, R77, UR41, -R0 ;  /* 0x000000294d847c23 */ /* 0x000fc40008010800 */
[----:B------:R-:W-:Y:S01]  /*e910*/  MUFU.EX2 R112, R112 ;  /* 0x0000007000707308 */ /* 0x000fe20000000800 */
[----:B------:R-:W-:-:S04]  /*e920*/  FMNMX.FTZ R76, R66, R129, !PT ;  /* 0x00000081424c7209 */ /* 0x000fc80007810000 */
[----:B------:R-:W-:Y:S02]  /*e930*/  FMNMX.FTZ R77, R67, R76, !PT ;  /* 0x0000004c434d7209 */ /* 0x000fe40007810000 */
[----:B------:R-:W-:Y:S01]  /*e940*/  FSEL R76, R71, -INF , !P2 ;  /* 0xff800000474c7808 */ /* 0x000fe20005000000 */
[----:B------:R-:W-:Y:S01]  /*e950*/  MUFU.EX2 R113, R113 ;  /* 0x0000007100717308 */ /* 0x000fe20000000800 */
[----:B------:R-:W-:-:S04]  /*e960*/  FMNMX.FTZ R77, R70, R77, !PT ;  /* 0x0000004d464d7209 */ /* 0x000fc80007810000 */
[----:B------:R-:W-:-:S03]  /*e970*/  FMNMX.FTZ R129, R76, R77, !PT ;  /* 0x0000004d4c817209 */ /* 0x000fc60007810000 */
[----:B------:R0:W-:Y:S02]  /*e980*/  MUFU.EX2 R71, R132 ;  /* 0x0000008400477308 */ /* 0x0001e40000000800 */
[----:B------:R-:W1:Y:S06]  /*e990*/  SHFL.BFLY PT, R138, R129, 0x2, 0x1f ;  /* 0x0c401f00818a7f89 */ /* 0x000e6c00000e0000 */
[----:B------:R2:W-:Y:S01]  /*e9a0*/  MUFU.EX2 R77, R133 ;  /* 0x00000085004d7308 */ /* 0x0005e20000000800 */
[----:B0-----:R-:W-:-:S07]  /*e9b0*/  FFMA.FTZ R132, R137, UR41, -R0 ;  /* 0x0000002989847c23 */ /* 0x001fce0008010800 */
[----:B------:R-:W-:Y:S01]  /*e9c0*/  MUFU.EX2 R116, R116 ;  /* 0x0000007400747308 */ /* 0x000fe20000000800 */
[----:B--2---:R-:W-:-:S01]  /*e9d0*/  FFMA.FTZ R133, R69, UR41, -R0 ;  /* 0x0000002945857c23 */ /* 0x004fc20008010800 */
[----:B------:R-:W-:-:S05]  /*e9e0*/  FSEL R69, R3, RZ, P1 ;  /* 0x000000ff03457208 */ /* 0x000fca0000800000 */
[----:B------:R-:W-:Y:S01]  /*e9f0*/  FADD.FTZ R12, -R69, R12 ;  /* 0x0000000c450c7221 */ /* 0x000fe20000010100 */
[----:B------:R-:W-:Y:S01]  /*ea00*/  MUFU.EX2 R117, R117 ;  /* 0x0000007500757308 */ /* 0x000fe20000000800 */
[----:B-1----:R-:W-:Y:S02]  /*ea10*/  FMNMX.FTZ R138, R129, R138, !PT ;  /* 0x0000008a818a7209 */ /* 0x002fe40007810000 */
[----:B------:R-:W-:-:S03]  /*ea20*/  FMUL.FTZ R12, R12, UR41 ;  /* 0x000000290c0c7c20 */ /* 0x000fc60008410000 */
[----:B------:R-:W0:Y:S02]  /*ea30*/  SHFL.BFLY PT, R129, R138, 0x1, 0x1f ;  /* 0x0c201f008a817f89 */ /* 0x000e2400000e0000 */
[----:B------:R1:W-:Y:S08]  /*ea40*/  MUFU.EX2 R69, R133 ;  /* 0x0000008500457308 */ /* 0x0003f00000000800 */
[----:B------:R-:W2:Y:S08]  /*ea50*/  MUFU.EX2 R12, R12 ;  /* 0x0000000c000c7308 */ /* 0x000eb00000000800 */
[----:B------:R-:W-:Y:S01]  /*ea60*/  MUFU.EX2 R88, R88 ;  /* 0x0000005800587308 */ /* 0x000fe20000000800 */
[----:B0-----:R-:W-:Y:S01]  /*ea70*/  FMNMX.FTZ R0, R138, R129, !PT ;  /* 0x000000818a007209 */ /* 0x001fe20007810000 */
        /* <DEDUP_REMOVED lines=15> */
[----:B------:R-:W-:-:S01]  /*eb70*/  FFMA.FTZ R131, R131, UR41, -R129 ;  /* 0x0000002983837c23 */ /* 0x000fc20008010881 */
[--C-:B-1----:R-:W-:Y:S01]  /*eb80*/  FFMA.FTZ R133, R134, UR41, -R129.reuse ;  /* 0x0000002986857c23 */ /* 0x102fe20008010881 */
[----:B------:R-:W-:-:S01]  /*eb90*/  FFMA.FTZ R134, R135, UR41, -R129 ;  /* 0x0000002987867c23 */ /* 0x000fc20008010881 */
[----:B--2---:R-:W-:Y:S01]  /*eba0*/  FFMA.FTZ R135, R12, R6, R21 ;  /* 0x000000060c877223 */ /* 0x004fe20000010015 */
[----:B------:R-:W-:-:S01]  /*ebb0*/  FFMA.FTZ R106, R106, UR41, -R129 ;  /* 0x000000296a6a7c23 */ /* 0x000fc20008010881 */
[--C-:B------:R-:W-:Y:S01]  /*ebc0*/  FFMA.FTZ R107, R107, UR41, -R129.reuse ;  /* 0x000000296b6b7c23 */ /* 0x100fe20008010881 */
[----:B------:R-:W-:-:S01]  /*ebd0*/  FFMA.FTZ R110, R110, UR41, -R129 ;  /* 0x000000296e6e7c23 */ /* 0x000fc20008010881 */
[----:B------:R-:W0:Y:S01]  /*ebe0*/  MUFU.EX2 R11, R11 ;  /* 0x0000000b000b7308 */ /* 0x000e220000000800 */
[----:B------:R-:W-:-:S01]  /*ebf0*/  FADD.FTZ R136, R56, R135 ;  /* 0x0000008738887221 */ /* 0x000fc20000010000 */
        /* <DEDUP_REMOVED lines=15> */
[----:B0-----:R-:W-:-:S01]  /*ecf0*/  FFMA.FTZ R6, R11, R5, R122 ;  /* 0x000000050b067223 */ /* 0x001fc2000001007a */
[----:B------:R-:W-:Y:S01]  /*ed00*/  FADD.FTZ R136, R124, R135 ;  /* 0x000000877c887221 */ /* 0x000fe20000010000 */
[----:B------:R-:W-:-:S01]  /*ed10*/  FFMA.FTZ R99, R99, UR41, -R129 ;  /* 0x0000002963637c23 */ /* 0x000fc20008010881 */
[--C-:B------:R-:W-:Y:S01]  /*ed20*/  FFMA.FTZ R102, R102, UR41, -R129.reuse ;  /* 0x0000002966667c23 */ /* 0x100fe20008010881 */
[----:B------:R-:W-:-:S01]  /*ed30*/  FFMA.FTZ R103, R103, UR41, -R129 ;  /* 0x0000002967677c23 */ /* 0x000fc20008010881 */
[--C-:B------:R-:W-:Y:S01]  /*ed40*/  FFMA.FTZ R74, R74, UR41, -R129.reuse ;  /* 0x000000294a4a7c23 */ /* 0x100fe20008010881 */
[----:B------:R-:W-:-:S01]  /*ed50*/  FFMA.FTZ R75, R75, UR41, -R129 ;  /* 0x000000294b4b7c23 */ /* 0x000fc20008010881 */
[----:B------:R-:W0:Y:S01]  /*ed60*/  MUFU.EX2 R127, R127 ;  /* 0x0000007f007f7308 */ /* 0x000e220000000800 */
        /* <DEDUP_REMOVED lines=12> */
[----:B------:R-:W-:-:S01]  /*ee30*/  FFMA.FTZ R63, R63, UR41, -R129 ;  /* 0x000000293f3f7c23 */ /* 0x000fc20008010881 */
[--C-:B------:R-:W-:Y:S01]  /*ee40*/  FFMA.FTZ R66, R66, UR41, -R129.reuse ;  /* 0x0000002942427c23 */ /* 0x100fe20008010881 */
[----:B------:R-:W-:-:S01]  /*ee50*/  FFMA.FTZ R67, R67, UR41, -R129 ;  /* 0x0000002943437c23 */ /* 0x000fc20008010881 */
[----:B------:R-:W2:Y:S01]  /*ee60*/  MUFU.EX2 R131, R131 ;  /* 0x0000008300837308 */ /* 0x000ea20000000800 */
[----:B0-----:R-:W-:-:S01]  /*ee70*/  FADD.FTZ R5, R127, R6 ;  /* 0x000000067f057221 */ /* 0x001fc20000010000 */
[--C-:B------:R-:W-:Y:S01]  /*ee80*/  FFMA.FTZ R70, R70, UR41, -R129.reuse ;  /* 0x0000002946467c23 */ /* 0x100fe20008010881 */
[----:B------:R-:W-:-:S05]  /*ee90*/  FFMA.FTZ R129, R76, UR41, -R129 ;  /* 0x000000294c817c23 */ /* 0x000fca0008010881 */
[----:B------:R-:W0:Y:S01]  /*eea0*/  MUFU.EX2 R133, R133 ;  /* 0x0000008500857308 */ /* 0x000e220000000800 */
[----:B-1----:R-:W-:-:S01]  /*eeb0*/  FADD.FTZ R6, R130, R5 ;  /* 0x0000000582067221 */ /* 0x002fc20000010000 */
[----:B------:R-:W-:-:S04]  /*eec0*/  FADD.FTZ R5, R125, R136 ;  /* 0x000000887d057221 */ /* 0x000fc80000010000 */
[----:B------:R-:W-:Y:S02]  /*eed0*/  FADD.FTZ R5, R128, R5 ;  /* 0x0000000580057221 */ /* 0x000fe40000010000 */
[----:B------:R-:W1:Y:S01]  /*eee0*/  MUFU.EX2 R134, R134 ;  /* 0x0000008600867308 */ /* 0x000e620000000800 */
[----:B--2---:R-:W-:-:S07]  /*eef0*/  FADD.FTZ R6, R131, R6 ;  /* 0x0000000683067221 */ /* 0x004fce0000010000 */
        /* <DEDUP_REMOVED lines=22> */
[----:B------:R-:W-:-:S06]  /*f060*/  FADD.FTZ R6, R92, R5 ;  /* 0x000000055c067221 */ /* 0x000fcc0000010000 */
        /* <DEDUP_REMOVED lines=44> */
[----:B------:R-:W-:-:S03]  /*f330*/  FADD.FTZ R6, R71, R6 ;  /* 0x0000000647067221 */ /* 0x000fc60000010000 */
[----:B------:R-:W0:Y:S01]  /*f340*/  MUFU.EX2 R82, R82 ;  /* 0x0000005200527308 */ /* 0x000e220000000800 */
[----:B-1----:R-:W-:-:S01]  /*f350*/  FADD.FTZ R136, R78, R135 ;  /* 0x000000874e887221 */ /* 0x002fc20000010000 */
[----:B------:R-:W-:-:S06]  /*f360*/  FADD.FTZ R135, R77, R6 ;  /* 0x000000064d877221 */ /* 0x000fcc0000010000 */
        /* <DEDUP_REMOVED lines=41> */
[----:B-1----:R-:W-:-:S04]  /*f600*/  FADD.FTZ R6, R68, R5 ;  /* 0x0000000544067221 */ /* 0x002fc80000010000 */
[----:B------:R-:W-:Y:S01]  /*f610*/  FADD.FTZ R6, R69, R6 ;  /* 0x0000000645067221 */ /* 0x000fe20000010000 */
[----:B--2---:R-:W-:-:S04]  /*f620*/  FADD.FTZ R76, R70, R135 ;  /* 0x00000087464c7221 */ /* 0x004fc80000010000 */
[----:B0-----:R-:W-:Y:S01]  /*f630*/  FADD.FTZ R5, R129, R76 ;  /* 0x0000004c81057221 */ /* 0x001fe20000010000 */
[----:B------:R-:W-:Y:S06]  /*f640*/  @!P0 BRA `(.L_x_903) ;  /* 0x0000000000048947 */ /* 0x000fec0003800000 */
[----:B------:R-:W-:Y:S01]  /*f650*/  BPT.TRAP 0x1 ;  /* 0x000000040000795c */ /* 0x000fe20000300000 */
.L_x_903:
        /* <DEDUP_REMOVED lines=80> */
[----:B------:R-:W-:Y:S01]  /*fb60*/  F2FP.SATFINITE.E4M3.F32.PACK_AB_MERGE_C R139, R67, R66, R70 ;  /* 0x00000042438b723e */ /* 0x000fe20004807046 */
[----:B------:R-:W-:Y:S06]  /*fb70*/  @P1 BRA `(.L_x_904) ;  /* 0xffffffc0006c1947 */ /* 0x000fec000383ffff */
.L_x_886:
[----:B------:R-:W-:Y:S06]  /*fb80*/  BAR.ARV 0x8, 0x1a0 ;  /* 0x0206800000007b1d */ /* 0x000fec0000002000 */
[----:B------:R-:W-:Y:S05]  /*fb90*/  @!P0 BRA `(.L_x_905) ;  /* 0x0000000000048947 */ /* 0x000fea0003800000 */
[----:B------:R-:W-:Y:S01]  /*fba0*/  BPT.TRAP 0x1 ;  /* 0x000000040000795c */ /* 0x000fe20000300000 */
.L_x_905:
[----:B------:R-:W-:Y:S01]  /*fbb0*/  ULEA UR14, UR37, UR45, 0x3 ;  /* 0x0000002d250e7291 */ /* 0x000fe2000f8e183f */
[----:B------:R-:W-:-:S05]  /*fbc0*/  IMAD.U32 R4, RZ, RZ, UR36 ;  /* 0x00000024ff047e24 */ /* 0x000fca000f8e00ff */
[----:B------:R-:W-:-:S04]  /*fbd0*/  SHF.L.U32 R4, R4, 0x1f, RZ ;  /* 0x0000001f04047819 */ /* 0x000fc800000006ff */
[----:B------:R0:W1:Y:S01]  /*fbe0*/  SYNCS.PHASECHK.TRANS64.TRYWAIT P1, [UR14+0x13250], R4 ;  /* 0x01325004ff0075a7 */ /* 0x000062000802014e */
[----:B------:R-:W-:Y:S05]  /*fbf0*/  @!P0 BRA `(.L_x_906) ;  /* 0x0000000000048947 */ /* 0x000fea0003800000 */
[----:B------:R-:W-:Y:S01]  /*fc00*/  BPT.TRAP 0x1 ;  /* 0x000000040000795c */ /* 0x000fe20000300000 */
.L_x_906:
[----:B-1----:R-:W-:Y:S05]  /*fc10*/  @P1 BRA `(.L_x_907) ;  /* 0x0000000000081947 */ /* 0x002fea0003800000 */
[----:B------:R-:W1:Y:S02]  /*fc20*/  SYNCS.PHASECHK.TRANS64.TRYWAIT P1, [UR14+0x13250], R4 ;  /* 0x01325004ff0075a7 */ /* 0x000e64000802014e */
[----:B-1----:R-:W-:Y:S05]  /*fc30*/  @!P1 BRA `(.L_x_908) ;  /* 0x0000006c00c89947 */ /* 0x002fea0003800000 */
.L_x_907:
[----:B------:R-:W-:Y:S01]  /*fc40*/  ULDC.64 UR4, c[0x0][0x9a0] ;  /* 0x0002680000047ab9 */ /* 0x000fe20000000a00 */
[----:B------:R-:W-:Y:S01]  /*fc50*/  UIADD3 UR45, UR45, 0x1000, URZ ;  /* 0x000010002d2d7890 */ /* 0x000fe2000fffe03f */
[----:B------:R-:W-:Y:S01]  /*fc60*/  WARPGROUP.ARRIVE ;  /* 0x00000000000079c5 */ /* 0x000fe20000000000 */
[----:B------:R-:W-:Y:S01]  /*fc70*/  UISETP.NE.U32.AND UP0, UPT, UR4, URZ, UPT ;  /* 0x0000003f0400728c */ /* 0x000fe2000bf05070 */
[----:B01----:R-:W-:Y:S01]  /*fc80*/  IMAD.MOV.U32 R4, RZ, RZ, 0x3f800000 ;  /* 0x3f800000ff047424 */ /* 0x003fe200078e00ff */
        /* <DEDUP_REMOVED lines=25> */
[----:B------:R0:W2:Y:S01]  /*fe20*/  @P1 LDG.E R4, desc[UR50][R8.64] ;  /* 0x0000003208041981 */ /* 0x0000a2000c1e1900 */
        /* <DEDUP_REMOVED lines=14> */
[----:B------:R-:W1:Y:S04]  /*ff10*/  SHFL.BFLY PT, R7, R6, 0x2, 0x1f ;  /* 0x0c401f0006077f89 */ /* 0x000e6800000e0000 */
[----:B------:R-:W3:Y:S01]  /*ff20*/  SHFL.BFLY PT, R10, R5, 0x2, 0x1f ;  /* 0x0c401f00050a7f89 */ /* 0x000ee200000e0000 */
[----:B------:R-:W-:Y:S02]  /*ff30*/  WARPGROUP.DEPBAR.LE gsb0, 0x0 ;  /* 0x00008000000079c5 */ /* 0x000fe40000010000 */
[----:B------:R-:W-:-:S06]  /*ff40*/  WARPGROUP.ARRIVE ;  /* 0x00000000000079c5 */ /* 0x000fcc0000000000 */
[----:B------:R-:W-:Y:S01]  /*ff50*/  QGMMA.64x64x32.F32.E4M3.E4M3 R24, R140, gdesc[UR4], R24, gsb0 ;  /* 0x00e000048c187df3 */ /* 0x000fe20008000818 */
[----:B-1----:R-:W-:-:S01]  /*ff60*/  FADD.FTZ R7, R7, R6 ;  /* 0x0000000607077221 */ /* 0x002fc20000010000 */
[----:B------:R-:W-:Y:S01]  /*ff70*/  UIADD3 UR10, UR10, 0x200, URZ ;  /* 0x000002000a0a7890 */ /* 0x000fe2000fffe03f */
[----:B---3--:R-:W-:-:S01]  /*ff80*/  FADD.FTZ R10, R10, R5 ;  /* 0x000000050a0a7221 */ /* 0x008fc20000010000 */
[----:B------:R-:W-:Y:S02]  /*ff90*/  UMOV UR11, 0xc0000010 ;  /* 0xc0000010000b7882 */ /* 0x000fe40000000000 */
[----:B0-----:R-:W0:Y:S04]  /*ffa0*/  SHFL.BFLY PT, R8, R7, 0x1, 0x1f ;  /* 0x0c201f0007087f89 */ /* 0x001e2800000e0000 */
[----:B------:R-:W1:Y:S01]  /*ffb0*/  SHFL.BFLY PT, R9, R10, 0x1, 0x1f ;  /* 0x0c201f000a097f89 */ /* 0x000e6200000e0000 */
[----:B0-----:R-:W-:-:S01]  /*ffc0*/  FADD.FTZ R8, R7, R8 ;  /* 0x0000000807087221 */ /* 0x001fc20000010000 */
[----:B-1----:R-:W-:-:S04]  /*ffd0*/  FADD.FTZ R12, R10, R9 ;  /* 0x000000090a0c7221 */ /* 0x002fc80000010000 */
        /* <DEDUP_REMOVED lines=14> */
[----:B------:R-:W3:Y:S01]  /*100c0*/  @P1 MUFU.RCP R11, R12 ;  /* 0x0000000c000b1308 */ /* 0x000ee20000001000 */
[----:B------:R-:W-:-:S02]  /*100d0*/  IMAD.U32 R15, RZ, RZ, UR41 ;  /* 0x00000029ff0f7e24 */ /* 0x000fc4000f8e00ff */
[----:B------:R-:W-:Y:S02]  /*100e0*/  IMAD.U32 R18, RZ, RZ, UR41 ;  /* 0x00000029ff127e24 */ /* 0x000fe4000f8e00ff */
[----:B0-----:R-:W-:Y:S01]  /*100f0*/  @P2 FMUL.FTZ R9, R9, 0.69314718246459960938 ;  /* 0x3f31721809092820 */ /* 0x001fe20000410000 */
[----:B------:R-:W-:Y:S01]  /*10100*/  @P2 FMUL.FTZ R8, R15, 0.69314718246459960938 ;  /* 0x3f3172180f082820 */ /* 0x000fe20000410000 */
[----:B------:R-:W-:Y:S01]  /*10110*/  @P3 FMUL.FTZ R18, R18, 0.69314718246459960938 ;  /* 0x3f31721812123820 */ /* 0x000fe20000410000 */
[----:B-1----:R-:W-:Y:S01]  /*10120*/  @P3 FMUL.FTZ R13, R10, 0.69314718246459960938 ;  /* 0x3f3172180a0d3820 */ /* 0x002fe20000410000 */
[----:B------:R-:W-:Y:S02]  /*10130*/  IMAD.MOV.U32 R6, RZ, RZ, -0x800000 ;  /* 0xff800000ff067424 */ /* 0x000fe400078e00ff */
[----:B--2---:R-:W-:Y:S01]  /*10140*/  FMUL.FTZ R7, R7, R4 ;  /* 0x0000000407077220 */ /* 0x004fe20000410000 */
[----:B------:R-:W-:Y:S02]  /*10150*/  IMAD.MOV.U32 R5, RZ, RZ, -0x800000 ;  /* 0xff800000ff057424 */ /* 0x000fe400078e00ff */
[----:B------:R-:W-:Y:S01]  /*10160*/  @P2 FFMA.FTZ R6, R8, R3, R9 ;  /* 0x0000000308062223 */ /* 0x000fe20000010009 */
[----:B------:R-:W-:-:S01]  /*10170*/  @P3 FFMA.FTZ R5, R18, R0, R13 ;  /* 0x0000000012053223 */ /* 0x000fc2000001000d */
[----:B---3--:R-:W-:Y:S01]  /*10180*/  FMUL.FTZ R4, R11, R4 ;  /* 0x000000040b047220 */ /* 0x008fe20000410000 */
[----:B------:R-:W-:-:S02]  /*10190*/  WARPGROUP.DEPBAR.LE gsb0, 0x0 ;  /* 0x00008000000079c5 */ /* 0x000fc40000010000 */
[----:B------:R-:W-:Y:S05]  /*101a0*/  @!P0 BRA `(.L_x_909) ;  /* 0x0000000000048947 */ /* 0x000fea0003800000 */
[----:B------:R-:W-:Y:S01]  /*101b0*/  BPT.TRAP 0x1 ;  /* 0x000000040000795c */ /* 0x000fe20000300000 */
.L_x_909:
        /* <DEDUP_REMOVED lines=42> */
.L_x_835:
[----:B------:R-:W0:Y:S01]  /*10460*/  S2R R0, SR_CgaCtaId ;  /* 0x0000000000007919 */ /* 0x000e220000008800 */
[----:B------:R-:W-:Y:S01]  /*10470*/  MOV R3, 0x400 ;  /* 0x0000040000037802 */ /* 0x000fe20000000f00 */
[----:B------:R-:W-:Y:S01]  /*10480*/  BSSY B0, `(.L_x_910) ;  /* 0x00001c6000007945 */ /* 0x000fe20003800000 */
[----:B------:R-:W-:Y:S06]  /*10490*/  BAR.SYNC.DEFER_BLOCKING 0x5, 0x200 ;  /* 0x0148000000007b1d */ /* 0x000fec0000010000 */
[----:B------:R-:W1:Y:S01]  /*104a0*/  S2R R48, SR_TID.X ;  /* 0x0000000000307919 */ /* 0x000e620000002100 */
[----:B0-----:R-:W-:-:S05]  /*104b0*/  LEA R3, R0, R3, 0x18 ;  /* 0x0000000300037211 */ /* 0x001fca00078ec0ff */
[----:B------:R-:W0:Y:S01]  /*104c0*/  LDS.128 R104, [R3+0x132d0] ;  /* 0x0132d00003687984 */ /* 0x000e220000000c00 */
[----:B-1----:R-:W-:-:S05]  /*104d0*/  VIADD R7, R48, 0xffffff80 ;  /* 0xffffff8030077836 */ /* 0x002fca0000000000 */
[----:B------:R-:W-:-:S04]  /*104e0*/  SHF.R.S32.HI R10, RZ, 0x1f, R7 ;  /* 0x0000001fff0a7819 */ /* 0x000fc80000011407 */
[----:B------:R-:W-:-:S04]  /*104f0*/  LEA.HI R4, R10, R7, RZ, 0x3 ;  /* 0x000000070a047211 */ /* 0x000fc800078f18ff */
[----:B------:R-:W-:Y:S02]  /*10500*/  LOP3.LUT R0, R4, 0x1ffffff8, RZ, 0xc0, !PT ;  /* 0x1ffffff804007812 */ /* 0x000fe400078ec0ff */
[----:B------:R-:W-:-:S03]  /*10510*/  SHF.R.S32.HI R4, RZ, 0x3, R4 ;  /* 0x00000003ff047819 */ /* 0x000fc60000011404 */
[----:B------:R-:W-:-:S04]  /*10520*/  IMAD.IADD R0, R7, 0x1, -R0 ;  /* 0x0000000107007824 */ /* 0x000fc800078e0a00 */
[----:B------:R-:W-:Y:S01]  /*10530*/  IMAD.SHL.U32 R0, R0, 0x8, RZ ;  /* 0x0000000800007824 */ /* 0x000fe200078e00ff */
[----:B0-----:R-:W-:Y:S02]  /*10540*/  R2UR UR42, R106 ;  /* 0x000000006a2a72ca */ /* 0x001fe400000e0000 */
[----:B------:R-:W-:Y:S01]  /*10550*/  R2UR UR48, R107 ;  /* 0x000000006b3072ca */ /* 0x000fe200000e0000 */
[----:B------:R-:W-:Y:S06]  /*10560*/  BAR.ARV 0x4, 0x200 ;  /* 0x0108000000007b1d */ /* 0x000fec0000002000 */
[----:B------:R-:W-:Y:S08]  /*10570*/  @P0 BRA `(.L_x_911) ;  /* 0x0000001000840947 */ /* 0x000ff00003800000 */
[----:B------:R-:W-:Y:S01]  /*10580*/  IMAD.SHL.U32 R8, R48, 0x4, RZ ;  /* 0x0000000430087824 */ /* 0x000fe200078e00ff */
[----:B------:R-:W-:-:S04]  /*10590*/  ULDC.64 UR4, c[0x4][0x38] ;  /* 0x01000e0000047ab9 */ /* 0x000fc80000000a00 */
[----:B------:R-:W-:-:S04]  /*105a0*/  LOP3.LUT R8, R8, 0xc, RZ, 0xc0, !PT ;  /* 0x0000000c08087812 */ /* 0x000fc800078ec0ff */
[----:B------:R-:W-:-:S05]  /*105b0*/  IADD3 R8, P0, R8, UR4, RZ ;  /* 0x0000000408087c10 */ /* 0x000fca000ff1e0ff */
[----:B------:R-:W-:Y:S01]  /*105c0*/  IMAD.X R9, RZ, RZ, UR5, P0 ;  /* 0x00000005ff097e24 */ /* 0x000fe200080e06ff */
[----:B------:R-:W0:Y:S01]  /*105d0*/  S2R R34, SR_SWINHI ;  /* 0x0000000000227919 */ /* 0x000e220000002f00 */
[----:B------:R-:W-:Y:S01]  /*105e0*/  F2FP.BF16.F32.PACK_AB R13, R52, R13 ;  /* 0x0000000d340d723e */ /* 0x000fe200000010ff */
[----:B------:R-:W-:Y:S02]  /*105f0*/  ULDC.64 UR4, c[0x0][0xbd8] ;  /* 0x0002f60000047ab9 */ /* 0x000fe40000000a00 */
[----:B------:R1:W2:Y:S01]  /*10600*/  LDG.E.CONSTANT R22, desc[UR50][R8.64] ;  /* 0x0000003208167981 */ /* 0x0002a2000c1e9900 */
[----:B------:R-:W-:Y:S01]  /*10610*/  F2FP.BF16.F32.PACK_AB R14, R53, R14 ;  /* 0x0000000e350e723e */ /* 0x000fe200000010ff */
[----:B------:R-:W-:Y:S01]  /*10620*/  UISETP.NE.U32.AND UP0, UPT, UR4, URZ, UPT ;  /* 0x0000003f0400728c */ /* 0x000fe2000bf05070 */
[----:B------:R-:W-:Y:S02]  /*10630*/  F2FP.BF16.F32.PACK_AB R31, R31, R32 ;  /* 0x000000201f1f723e */ /* 0x000fe400000010ff */
[----:B------:R-:W-:Y:S01]  /*10640*/  F2FP.BF16.F32.PACK_AB R18, R55, R12 ;  /* 0x0000000c3712723e */ /* 0x000fe200000010ff */
[----:B------:R-:W-:Y:S01]  /*10650*/  UISETP.NE.AND.EX UP0, UPT, UR5, URZ, UPT, UP0 ;  /* 0x0000003f0500728c */ /* 0x000fe2000bf05300 */
[----:B------:R-:W-:-:S02]  /*10660*/  F2FP.BF16.F32.PACK_AB R11, R54, R11 ;  /* 0x0000000b360b723e */ /* 0x000fc400000010ff */
[----:B------:R-:W-:Y:S01]  /*10670*/  F2FP.BF16.F32.PACK_AB R25, R38, R25 ;  /* 0x000000192619723e */ /* 0x000fe200000010ff */
[----:B------:R-:W-:Y:S01]  /*10680*/  ULDC.64 UR4, c[0x0][0xbd8] ;  /* 0x0002f60000047ab9 */ /* 0x000fe20000000a00 */
[----:B-1----:R-:W-:Y:S01]  /*10690*/  LOP3.LUT P0, R8, R48, 0x3, RZ, 0xc0, !PT ;  /* 0x0000000330087812 */ /* 0x002fe2000780c0ff */
[----:B------:R-:W-:Y:S01]  /*106a0*/  UIMAD.WIDE UR4, UR39, 0x4, UR4 ;  /* 0x00000004270478a5 */ /* 0x000fe2000f8e0204 */
[----:B------:R-:W-:Y:S02]  /*106b0*/  F2FP.BF16.F32.PACK_AB R26, R39, R26 ;  /* 0x0000001a271a723e */ /* 0x000fe400000010ff */
[----:B------:R-:W-:Y:S02]  /*106c0*/  ISETP.EQ.OR P0, PT, R8, 0x3, !P0 ;  /* 0x000000030800780c */ /* 0x000fe40004702670 */
[----:B------:R-:W-:Y:S02]  /*106d0*/  F2FP.BF16.F32.PACK_AB R30, R30, R33 ;  /* 0x000000211e1e723e */ /* 0x000fe400000010ff */
[----:B------:R-:W-:-:S02]  /*106e0*/  SEL R35, R13, R14, P0 ;  /* 0x0000000e0d237207 */ /* 0x000fc40000000000 */
[----:B------:R-:W-:Y:S02]  /*106f0*/  SEL R32, R14, R13, P0 ;  /* 0x0000000d0e207207 */ /* 0x000fe40000000000 */
[----:B------:R-:W-:Y:S02]  /*10700*/  SEL R39, R11, R18, P0 ;  /* 0x000000120b277207 */ /* 0x000fe40000000000 */
[----:B------:R-:W-:Y:S02]  /*10710*/  SEL R38, R18, R11, P0 ;  /* 0x0000000b12267207 */ /* 0x000fe40000000000 */
[----:B------:R-:W-:Y:S02]  /*10720*/  F2FP.BF16.F32.PACK_AB R28, R37, R28 ;  /* 0x0000001c251c723e */ /* 0x000fe400000010ff */
[----:B------:R-:W-:Y:S02]  /*10730*/  MOV R8, R3 ;  /* 0x0000000300087202 */ /* 0x000fe40000000f00 */
[----:B0-----:R-:W-:-:S02]  /*10740*/  MOV R9, R34 ;  /* 0x0000002200097202 */ /* 0x001fc40000000f00 */
[----:B------:R-:W-:Y:S02]  /*10750*/  F2FP.BF16.F32.PACK_AB R15, R46, R15 ;  /* 0x0000000f2e0f723e */ /* 0x000fe400000010ff */
[----:B------:R-:W-:Y:S01]  /*10760*/  F2FP.BF16.F32.PACK_AB R20, R47, R20 ;  /* 0x000000142f14723e */ /* 0x000fe200000010ff */
[----:B------:R-:W-:Y:S01]  /*10770*/  IMAD.WIDE R12, R157, 0x2, R8 ;  /* 0x000000029d0c7825 */ /* 0x000fe200078e0208 */
[----:B------:R-:W-:Y:S02]  /*10780*/  SEL R37, R30, R31, P0 ;  /* 0x0000001f1e257207 */ /* 0x000fe40000000000 */
[----:B------:R-:W-:Y:S02]  /*10790*/  SEL R34, R31, R30, P0 ;  /* 0x0000001e1f227207 */ /* 0x000fe40000000000 */
[C---:B------:R-:W-:Y:S02]  /*107a0*/  LOP3.LUT R11, R12.reuse, 0x380, RZ, 0xc0, !PT ;  /* 0x000003800c0b7812 */ /* 0x040fe400078ec0ff */
[----:B------:R-:W-:-:S02]  /*107b0*/  IADD3 R18, P3, R12, 0x20, RZ ;  /* 0x000000200c127810 */ /* 0x000fc40007f7e0ff */
[----:B------:R-:W-:Y:S02]  /*107c0*/  IADD3 R41, P2, R12, 0x40, RZ ;  /* 0x000000400c297810 */ /* 0x000fe40007f5e0ff */
[----:B------:R-:W-:Y:S02]  /*107d0*/  SHF.R.U64 R11, R11, 0x3, RZ ;  /* 0x000000030b0b7819 */ /* 0x000fe400000012ff */
[----:B------:R-:W-:Y:S01]  /*107e0*/  SEL R31, R25, R26, P0 ;  /* 0x0000001a191f7207 */ /* 0x000fe20000000000 */
[----:B------:R-:W-:Y:S01]  /*107f0*/  IMAD.X R19, RZ, RZ, R13, P2 ;  /* 0x000000ffff137224 */ /* 0x000fe200010e060d */
[----:B------:R-:W-:Y:S02]  /*10800*/  LOP3.LUT R14, R18, 0x380, RZ, 0xc0, !PT ;  /* 0x00000380120e7812 */ /* 0x000fe400078ec0ff */
[----:B------:R-:W-:Y:S02]  /*10810*/  F2FP.BF16.F32.PACK_AB R29, R36, R29 ;  /* 0x0000001d241d723e */ /* 0x000fe400000010ff */
[----:B------:R-:W-:-:S02]  /*10820*/  SEL R26, R26, R25, P0 ;  /* 0x000000191a1a7207 */ /* 0x000fc40000000000 */
[----:B------:R-:W-:Y:S02]  /*10830*/  IADD3 R43, P1, R12, 0x60, RZ ;  /* 0x000000600c2b7810 */ /* 0x000fe40007f3e0ff */
[----:B------:R-:W-:Y:S02]  /*10840*/  SEL R25, R15, R20, P0 ;  /* 0x000000140f197207 */ /* 0x000fe40000000000 */
[----:B------:R-:W-:Y:S01]  /*10850*/  SEL R36, R20, R15, P0 ;  /* 0x0000000f14247207 */ /* 0x000fe20000000000 */
[----:B------:R-:W-:Y:S01]  /*10860*/  IMAD.X R15, RZ, RZ, R13, P1 ;  /* 0x000000ffff0f7224 */ /* 0x000fe200008e060d */
[----:B------:R-:W-:Y:S02]  /*10870*/  LOP3.LUT R12, R11, R12, RZ, 0x3c, !PT ;  /* 0x0000000c0b0c7212 */ /* 0x000fe400078e3cff */
[----:B------:R-:W-:Y:S02]  /*10880*/  LOP3.LUT R20, R41, 0x380, RZ, 0xc0, !PT ;  /* 0x0000038029147812 */ /* 0x000fe400078ec0ff */
[----:B------:R-:W-:-:S02]  /*10890*/  F2FP.BF16.F32.PACK_AB R58, R58, R59 ;  /* 0x0000003b3a3a723e */ /* 0x000fc400000010ff */
[----:B------:R-:W-:Y:S02]  /*108a0*/  F2FP.BF16.F32.PACK_AB R57, R56, R57 ;  /* 0x000000393839723e */ /* 0x000fe400000010ff */
[----:B------:R-:W-:Y:S02]  /*108b0*/  SHF.R.U64 R11, R14, 0x3, RZ ;  /* 0x000000030e0b7819 */ /* 0x000fe400000012ff */
[----:B------:R-:W-:Y:S02]  /*108c0*/  F2FP.BF16.F32.PACK_AB R21, R44, R21 ;  /* 0x000000152c15723e */ /* 0x000fe400000010ff */
[----:B------:R-:W-:Y:S02]  /*108d0*/  F2FP.BF16.F32.PACK_AB R24, R45, R24 ;  /* 0x000000182d18723e */ /* 0x000fe400000010ff */
[----:B------:R-:W-:Y:S02]  /*108e0*/  LOP3.LUT R30, R43, 0x380, RZ, 0xc0, !PT ;  /* 0x000003802b1e7812 */ /* 0x000fe400078ec0ff */
[----:B------:R-:W-:-:S02]  /*108f0*/  SEL R33, R29, R28, P0 ;  /* 0x0000001c1d217207 */ /* 0x000fc40000000000 */
[----:B------:R-:W-:Y:S02]  /*10900*/  SHF.R.U64 R14, R20, 0x3, RZ ;  /* 0x00000003140e7819 */ /* 0x000fe400000012ff */
[----:B------:R-:W-:Y:S02]  /*10910*/  SEL R27, R58, R57, P0 ;  /* 0x000000393a1b7207 */ /* 0x000fe40000000000 */
[----:B------:R-:W-:Y:S02]  /*10920*/  SEL R28, R28, R29, P0 ;  /* 0x0000001d1c1c7207 */ /* 0x000fe40000000000 */
[----:B------:R-:W-:Y:S02]  /*10930*/  LOP3.LUT R20, R11, R18, RZ, 0x3c, !PT ;  /* 0x000000120b147212 */ /* 0x000fe400078e3cff */
[----:B------:R-:W-:Y:S02]  /*10940*/  SEL R58, R57, R58, P0 ;  /* 0x0000003a393a7207 */ /* 0x000fe40000000000 */
[----:B------:R-:W-:-:S02]  /*10950*/  SEL R29, R21, R24, P0 ;  /* 0x00000018151d7207 */ /* 0x000fc40000000000 */
[----:B------:R-:W-:Y:S02]  /*10960*/  SHF.R.U64 R30, R30, 0x3, RZ ;  /* 0x000000031e1e7819 */ /* 0x000fe400000012ff */
[----:B------:R-:W-:Y:S01]  /*10970*/  SEL R24, R24, R21, P0 ;  /* 0x0000001518187207 */ /* 0x000fe20000000000 */
[----:B------:R-:W-:Y:S01]  /*10980*/  IMAD.X R21, RZ, RZ, R13, P3 ;  /* 0x000000ffff157224 */ /* 0x000fe200018e060d */
[----:B------:R-:W-:Y:S02]  /*10990*/  LOP3.LUT R18, R14, R41, RZ, 0x3c, !PT ;  /* 0x000000290e127212 */ /* 0x000fe400078e3cff */
[----:B------:R-:W-:Y:S02]  /*109a0*/  LOP3.LUT R14, R30, R43, RZ, 0x3c, !PT ;  /* 0x0000002b1e0e7212 */ /* 0x000fe400078e3cff */
[----:B------:R-:W-:Y:S02]  /*109b0*/  MOV R44, R20 ;  /* 0x00000014002c7202 */ /* 0x000fe40000000f00 */
[----:B------:R-:W-:-:S02]  /*109c0*/  MOV R45, R12 ;  /* 0x0000000c002d7202 */ /* 0x000fc40000000f00 */
[----:B------:R-:W-:Y:S02]  /*109d0*/  MOV R41, R14 ;  /* 0x0000000e00297202 */ /* 0x000fe40000000f00 */
[----:B------:R-:W-:Y:S01]  /*109e0*/  MOV R43, R18 ;  /* 0x00000012002b7202 */ /* 0x000fe20000000f00 */
[----:B------:R-:W-:Y:S01]  /*109f0*/  IMAD.U32 R18, RZ, RZ, UR4 ;  /* 0x00000004ff127e24 */ /* 0x000fe2000f8e00ff */
[----:B------:R-:W-:Y:S01]  /*10a00*/  PLOP3.LUT P1, PT, PT, PT, UP0, 0x80, 0x0 ;  /* 0x000000000000781c */ /* 0x000fe20003f2f008 */
[----:B------:R-:W-:Y:S01]  /*10a10*/  IMAD.U32 R19, RZ, RZ, UR5 ;  /* 0x00000005ff137e24 */ /* 0x000fe2000f8e00ff */
[----:B------:R-:W-:Y:S02]  /*10a20*/  ULDC.64 UR4, c[0x0][0xbe0] ;  /* 0x0002f80000047ab9 */ /* 0x000fe40000000a00 */
[----:B------:R-:W-:-:S04]  /*10a30*/  UISETP.NE.U32.AND UP1, UPT, UR4, URZ, UPT ;  /* 0x0000003f0400728c */ /* 0x000fc8000bf25070 */
[----:B------:R-:W-:-:S11]  /*10a40*/  UISETP.NE.AND.EX UP1, UPT, UR5, URZ, UPT, UP1 ;  /* 0x0000003f0500728c */ /* 0x000fd6000bf25310 */
[----:B------:R-:W-:Y:S02]  /*10a50*/  @UP1 ULDC.64 UR6, c[0x0][0xbe0] ;  /* 0x0002f80000061ab9 */ /* 0x000fe40000000a00 */
[----:B------:R-:W-:Y:S01]  /*10a60*/  @UP1 UIMAD.WIDE UR6, UR39, 0x4, UR6 ;  /* 0x00000004270618a5 */ /* 0x000fe2000f8e0206 */
[----:B--2---:R-:W-:Y:S01]  /*10a70*/  LOP3.LUT R11, R22, 0x2, RZ, 0x3c, !PT ;  /* 0x00000002160b7812 */ /* 0x004fe200078e3cff */
[----:B------:R-:W-:Y:S04]  /*10a80*/  SHFL.IDX PT, R33, R33, R22, 0x1c1f ;  /* 0x001c1f1621217589 */ /* 0x000fe800000e0000 */
[----:B------:R-:W0:Y:S04]  /*10a90*/  SHFL.IDX PT, R28, R28, R11, 0x1c1f ;  /* 0x001c1f0b1c1c7589 */ /* 0x000e2800000e0000 */
[----:B------:R-:W-:Y:S04]  /*10aa0*/  SHFL.IDX PT, R27, R27, R22, 0x1c1f ;  /* 0x001c1f161b1b7589 */ /* 0x000fe800000e0000 */
[----:B------:R-:W1:Y:S04]  /*10ab0*/  SHFL.IDX PT, R58, R58, R11, 0x1c1f ;  /* 0x001c1f0b3a3a7589 */ /* 0x000e6800000e0000 */
[----:B------:R-:W-:Y:S04]  /*10ac0*/  SHFL.IDX PT, R29, R29, R22, 0x1c1f ;  /* 0x001c1f161d1d7589 */ /* 0x000fe800000e0000 */
[----:B------:R0:W2:Y:S04]  /*10ad0*/  SHFL.IDX PT, R30, R24, R11, 0x1c1f ;  /* 0x001c1f0b181e7589 */ /* 0x0000a800000e0000 */
[----:B------:R-:W-:Y:S04]  /*10ae0*/  SHFL.IDX PT, R37, R37, R22, 0x1c1f ;  /* 0x001c1f1625257589 */ /* 0x000fe800000e0000 */
[----:B------:R-:W3:Y:S01]  /*10af0*/  SHFL.IDX PT, R34, R34, R11, 0x1c1f ;  /* 0x001c1f0b22227589 */ /* 0x000ee200000e0000 */
[----:B0-----:R-:W-:-:S03]  /*10b00*/  SEL R24, R33, R28, P0 ;  /* 0x0000001c21187207 */ /* 0x001fc60000000000 */
[----:B------:R-:W-:Y:S04]  /*10b10*/  SHFL.IDX PT, R31, R31, R22, 0x1c1f ;  /* 0x001c1f161f1f7589 */ /* 0x000fe800000e0000 */
[----:B------:R0:W4:Y:S01]  /*10b20*/  SHFL.IDX PT, R40, R26, R11, 0x1c1f ;  /* 0x001c1f0b1a287589 */ /* 0x00012200000e0000 */
[----:B-1----:R-:W-:Y:S02]  /*10b30*/  SEL R12, R27, R58, P0 ;  /* 0x0000003a1b0c7207 */ /* 0x002fe40000000000 */
[----:B------:R-:W-:Y:S01]  /*10b40*/  SEL R14, R58, R27, P0 ;  /* 0x0000001b3a0e7207 */ /* 0x000fe20000000000 */
[----:B------:R4:W-:Y:S04]  /*10b50*/  SHFL.IDX PT, R20, R25, R22, 0x1c1f ;  /* 0x001c1f1619147589 */ /* 0x0009e800000e0000 */
[----:B------:R-:W-:Y:S01]  /*10b60*/  SHFL.IDX PT, R39, R39, R22, 0x1c1f ;  /* 0x001c1f1627277589 */ /* 0x000fe200000e0000 */
[----:B0-----:R-:W-:-:S03]  /*10b70*/  SEL R26, R28, R33, P0 ;  /* 0x000000211c1a7207 */ /* 0x001fc60000000000 */
[----:B------:R-:W0:Y:S01]  /*10b80*/  SHFL.IDX PT, R21, R36, R11, 0x1c1f ;  /* 0x001c1f0b24157589 */ /* 0x000e2200000e0000 */
[----:B--2---:R-:W-:Y:S02]  /*10b90*/  SEL R28, R29, R30, P0 ;  /* 0x0000001e1d1c7207 */ /* 0x004fe40000000000 */
[----:B------:R-:W-:Y:S01]  /*10ba0*/  SEL R30, R30, R29, P0 ;  /* 0x0000001d1e1e7207 */ /* 0x000fe20000000000 */
[----:B------:R-:W1:Y:S01]  /*10bb0*/  SHFL.IDX PT, R42, R38, R11, 0x1c1f ;  /* 0x001c1f0b262a7589 */ /* 0x000e6200000e0000 */
[----:B---3--:R-:W-:Y:S02]  /*10bc0*/  SEL R13, R37, R34, P0 ;  /* 0x00000022250d7207 */ /* 0x008fe40000000000 */
[----:B------:R-:W-:Y:S01]  /*10bd0*/  SEL R15, R34, R37, P0 ;  /* 0x00000025220f7207 */ /* 0x000fe20000000000 */
[----:B------:R-:W-:Y:S04]  /*10be0*/  SHFL.IDX PT, R35, R35, R22, 0x1c1f ;  /* 0x001c1f1623237589 */ /* 0x000fe800000e0000 */
[----:B------:R-:W2:Y:S01]  /*10bf0*/  SHFL.IDX PT, R32, R32, R11, 0x1c1f ;  /* 0x001c1f0b20207589 */ /* 0x000ea200000e0000 */
[----:B----4-:R-:W-:-:S02]  /*10c00*/  SEL R25, R31, R40, P0 ;  /* 0x000000281f197207 */ /* 0x010fc40000000000 */
[----:B------:R-:W-:Y:S01]  /*10c10*/  SEL R27, R40, R31, P0 ;  /* 0x0000001f281b7207 */ /* 0x000fe20000000000 */
[----:B------:R-:W-:Y:S01]  /*10c20*/  BAR.SYNC.DEFER_BLOCKING 0x1, 0x180 ;  /* 0x0046000000007b1d */ /* 0x000fe20000010000 */
[----:B0-----:R-:W-:Y:S02]  /*10c30*/  SEL R29, R20, R21, P0 ;  /* 0x00000015141d7207 */ /* 0x001fe40000000000 */
[----:B------:R-:W-:Y:S02]  /*10c40*/  SEL R31, R21, R20, P0 ;  /* 0x00000014151f7207 */ /* 0x000fe40000000000 */
[----:B-1----:R-:W-:Y:S02]  /*10c50*/  SEL R37, R39, R42, P0 ;  /* 0x0000002a27257207 */ /* 0x002fe40000000000 */
[----:B------:R-:W-:Y:S02]  /*10c60*/  SEL R39, R42, R39, P0 ;  /* 0x000000272a277207 */ /* 0x000fe40000000000 */
[----:B--2---:R-:W-:-:S02]  /*10c70*/  SEL R36, R35, R32, P0 ;  /* 0x0000002023247207 */ /* 0x004fc40000000000 */
[----:B------:R-:W-:Y:S01]  /*10c80*/  SEL R38, R32, R35, P0 ;  /* 0x0000002320267207 */ /* 0x000fe20000000000 */
[----:B------:R0:W-:Y:S04]  /*10c90*/  STSM.16.M88.4 [R45], R12 ;  /* 0x0000000c2d007844 */ /* 0x0001e80000000200 */
[----:B------:R1:W-:Y:S04]  /*10ca0*/  STSM.16.M88.4 [R44], R24 ;  /* 0x000000182c007844 */ /* 0x0003e80000000200 */
[----:B------:R1:W-:Y:S04]  /*10cb0*/  STSM.16.M88.4 [R43], R28 ;  /* 0x0000001c2b007844 */ /* 0x0003e80000000200 */
[----:B------:R1:W-:Y:S01]  /*10cc0*/  STSM.16.M88.4 [R41], R36 ;  /* 0x0000002429007844 */ /* 0x0003e20000000200 */
[----:B------:R-:W-:Y:S08]  /*10cd0*/  BAR.SYNC.DEFER_BLOCKING 0x1, 0x180 ;  /* 0x0046000000007b1d */ /* 0x000ff00000010000 */
[----:B------:R-:W2:Y:S01]  /*10ce0*/  LDC R22, c[0x0][0xa88] ;  /* 0x0002a200ff167b82 */ /* 0x000ea20000000800 */
[----:B------:R-:W-:Y:S01]  /*10cf0*/  PLOP3.LUT P0, PT, PT, PT, UP1, 0x80, 0x0 ;  /* 0x000000000000781c */ /* 0x000fe20003f0f018 */
[----:B0-----:R-:W-:-:S02]  /*10d00*/  IMAD.U32 R12, RZ, RZ, UR6 ;  /* 0x00000006ff0c7e24 */ /* 0x001fc4000f8e00ff */
[----:B------:R-:W-:Y:S01]  /*10d10*/  IMAD.U32 R13, RZ, RZ, UR7 ;  /* 0x00000007ff0d7e24 */ /* 0x000fe2000f8e00ff */
[----:B------:R-:W3:Y:S01]  /*10d20*/  @P1 LDG.E R11, desc[UR50][R18.64] ;  /* 0x00000032120b1981 */ /* 0x000ee2000c1e1900 */
[----:B------:R-:W-:-:S08]  /*10d30*/  UMOV UR4, URZ ;  /* 0x0000003f00047c82 */ /* 0x000fd00008000000 */
[----:B--2---:R1:W5:Y:S01]  /*10d40*/  @P0 LDG.E R22, desc[UR50][R12.64] ;  /* 0x000000320c160981 */ /* 0x004362000c1e1900 */
[----:B---3--:R-:W-:Y:S01]  /*10d50*/  @P1 R2UR UR4, R11 ;  /* 0x000000000b0412ca */ /* 0x008fe200000e0000 */
[----:B-1----:R-:W-:-:S14]  /*10d60*/  @P0 BRA `(.L_x_912) ;  /* 0x0000000000100947 */ /* 0x002fdc0003800000 */
[----:B------:R-:W-:Y:S05]  /*10d70*/  @!P1 BRA `(.L_x_912) ;  /* 0x00000000000c9947 */ /* 0x000fea0003800000 */
[----:B------:R-:W2:Y:S04]  /*10d80*/  LDG.E R11, desc[UR50][R18.64] ;  /* 0x00000032120b7981 */ /* 0x000ea8000c1e1900 */
[----:B-----5:R-:W2:Y:S02]  /*10d90*/  LDG.E R22, desc[UR50][R18.64+0x4] ;  /* 0x0000043212167981 */ /* 0x020ea4000c1e1900 */
[----:B--2---:R-:W-:-:S07]  /*10da0*/  IMAD.IADD R22, R22, 0x1, -R11 ;  /* 0x0000000116167824 */ /* 0x004fce00078e0a0b */
.L_x_912:
[----:B------:R-:W-:Y:S01]  /*10db0*/  USHF.R.S32.HI UR9, URZ, 0x1f, UR38 ;  /* 0x0000001f3f097899 */ /* 0x000fe20008011426 */
[----:B------:R-:W-:Y:S01]  /*10dc0*/  LEA.HI R10, R10, R7, RZ, 0x7 ;  /* 0x000000070a0a7211 */ /* 0x000fe200078f38ff */
[----:B------:R-:W-:Y:S01]  /*10dd0*/  ULDC.64 UR10, c[0x0][0xb70] ;  /* 0x0002dc00000a7ab9 */ /* 0x000fe20000000a00 */
[----:B------:R-:W-:Y:S01]  /*10de0*/  USHF.R.S32.HI UR5, URZ, 0x1f, UR4 ;  /* 0x0000001f3f057899 */ /* 0x000fe20008011404 */
[----:B------:R-:W-:Y:S01]  /*10df0*/  IMAD R13, R23, 0xc0, R156 ;  /* 0x000000c0170d7824 */ /* 0x000fe200078e029c */
[----:B------:R-:W-:Y:S01]  /*10e00*/  UIMAD UR8, UR9, UR10, URZ ;  /* 0x0000000a090872a4 */ /* 0x000fe2000f8e023f */
[----:B------:R-:W-:Y:S01]  /*10e10*/  LOP3.LUT R10, R10, 0xffffff80, RZ, 0xc0, !PT ;  /* 0xffffff800a0a7812 */ /* 0x000fe200078ec0ff */
[----:B------:R-:W-:Y:S02]  /*10e20*/  USHF.R.S32.HI UR13, URZ, 0x1f, UR39 ;  /* 0x0000001f3f0d7899 */ /* 0x000fe40008011427 */
[----:B------:R-:W-:Y:S02]  /*10e30*/  UIMAD.WIDE.U32 UR6, UR38, UR10, UR4 ;  /* 0x0000000a260672a5 */ /* 0x000fe4000f8e0004 */
[----:B------:R-:W-:Y:S01]  /*10e40*/  UIMAD UR8, UR38, UR11, UR8 ;  /* 0x0000000b260872a4 */ /* 0x000fe2000f8e0208 */
[----:B------:R-:W-:Y:S01]  /*10e50*/  IMAD.IADD R12, R7, 0x1, -R10 ;  /* 0x00000001070c7824 */ /* 0x000fe200078e0a0a */
[----:B------:R-:W-:Y:S01]  /*10e60*/  USEL UR13, UR13, URZ, !UP0 ;  /* 0x0000003f0d0d7287 */ /* 0x000fe2000c000000 */
[----:B------:R-:W-:Y:S01]  /*10e70*/  SHF.R.S32.HI R10, RZ, 0x1f, R13 ;  /* 0x0000001fff0a7819 */ /* 0x000fe2000001140d */
[----:B------:R-:W-:Y:S01]  /*10e80*/  ULDC.64 UR10, c[0x0][0xb78] ;  /* 0x0002de00000a7ab9 */ /* 0x000fe20000000a00 */
[----:B------:R-:W-:Y:S01]  /*10e90*/  UIADD3 UR7, UR7, UR8, URZ ;  /* 0x0000000807077290 */ /* 0x000fe2000fffe03f */
[----:B------:R-:W-:Y:S01]  /*10ea0*/  IMAD R7, R4, 0x40, R0 ;  /* 0x0000004004077824 */ /* 0x000fe200078e0200 */
[----:B------:R-:W-:Y:S01]  /*10eb0*/  USEL UR12, UR39, URZ, !UP0 ;  /* 0x0000003f270c7287 */ /* 0x000fe2000c000000 */
[----:B------:R-:W-:Y:S01]  /*10ec0*/  LOP3.LUT P0, RZ, R12, 0x3, RZ, 0xc0, !PT ;  /* 0x000000030cff7812 */ /* 0x000fe2000780c0ff */
[----:B------:R-:W-:Y:S01]  /*10ed0*/  UIMAD UR8, UR13, UR10, URZ ;  /* 0x0000000a0d0872a4 */ /* 0x000fe2000f8e023f */
[----:B------:R-:W-:Y:S01]  /*10ee0*/  IMAD.WIDE R8, R7, 0x2, R8 ;  /* 0x0000000207087825 */ /* 0x000fe200078e0208 */
[----:B------:R-:W-:-:S02]  /*10ef0*/  UIMAD.WIDE.U32 UR6, UR12, UR10, UR6 ;  /* 0x0000000a0c0672a5 */ /* 0x000fc4000f8e0006 */
[----:B------:R-:W-:Y:S01]  /*10f00*/  UIMAD UR8, UR12, UR11, UR8 ;  /* 0x0000000b0c0872a4 */ /* 0x000fe2000f8e0208 */
[C---:B------:R-:W-:Y:S01]  /*10f10*/  VIADD R7, R13.reuse, 0x8 ;  /* 0x000000080d077836 */ /* 0x040fe20000000000 */
[----:B------:R-:W-:Y:S02]  /*10f20*/  LOP3.LUT R29, R8, 0x380, RZ, 0xc0, !PT ;  /* 0x00000380081d7812 */ /* 0x000fe400078ec0ff */
[----:B------:R-:W-:Y:S02]  /*10f30*/  IADD3 R11, P1, R13, UR6, RZ ;  /* 0x000000060d0b7c10 */ /* 0x000fe4000ff3e0ff */
[----:B------:R-:W-:Y:S01]  /*10f40*/  IMAD.U32 R15, RZ, RZ, UR8 ;  /* 0x00000008ff0f7e24 */ /* 0x000fe2000f8e00ff */
[----:B------:R-:W-:-:S04]  /*10f50*/  SHF.R.U64 R29, R29, 0x3, RZ ;  /* 0x000000031d1d7819 */ /* 0x000fc800000012ff */
[----:B------:R-:W-:Y:S01]  /*10f60*/  IADD3.X R10, R10, UR7, R15, P1, !PT ;  /* 0x000000070a0a7c10 */ /* 0x000fe20008ffe40f */
[----:B------:R-:W-:Y:S01]  /*10f70*/  ULDC.64 UR6, c[0x0][0xb40] ;  /* 0x0002d00000067ab9 */ /* 0x000fe20000000a00 */
[C---:B------:R-:W-:Y:S02]  /*10f80*/  IADD3 R15, P3, R8.reuse, 0x3000, RZ ;  /* 0x00003000080f7810 */ /* 0x040fe40007f7e0ff */
[----:B------:R-:W-:Y:S02]  /*10f90*/  LEA R20, P2, R11, UR6, 0x2 ;  /* 0x000000060b147c11 */ /* 0x000fe4000f8410ff */
[----:B-----5:R-:W-:Y:S01]  /*10fa0*/  ISETP.GE.OR P1, PT, R13, R22, P0 ;  /* 0x000000160d00720c */ /* 0x020fe20000726670 */
[----:B------:R-:W-:Y:S01]  /*10fb0*/  IMAD.X R13, RZ, RZ, R9, P3 ;  /* 0x000000ffff0d7224 */ /* 0x000fe200018e0609 */
[----:B------:R-:W-:Y:S01]  /*10fc0*/  LEA.HI.X R21, R11, UR7, R10, 0x2, P2 ;  /* 0x000000070b157c11 */ /* 0x000fe200090f140a */
[----:B------:R-:W-:Y:S01]  /*10fd0*/  ULDC.64 UR6, c[0x0][0xaa0] ;  /* 0x0002a80000067ab9 */ /* 0x000fe20000000a00 */
[----:B------:R-:W-:-:S02]  /*10fe0*/  IADD3 R19, P2, R8, 0x1800, RZ ;  /* 0x0000180008137810 */ /* 0x000fc40007f5e0ff */
[----:B------:R-:W-:Y:S02]  /*10ff0*/  IADD3 R10, P4, R8, 0x4800, RZ ;  /* 0x00004800080a7810 */ /* 0x000fe40007f9e0ff */
[----:B------:R-:W-:Y:S01]  /*11000*/  ISETP.GE.OR P0, PT, R7, R22, P0 ;  /* 0x000000160700720c */ /* 0x000fe20000706670 */
[--C-:B------:R-:W-:Y:S01]  /*11010*/  IMAD.X R25, RZ, RZ, R9.reuse, P2 ;  /* 0x000000ffff197224 */ /* 0x100fe200010e0609 */
[----:B------:R-:W-:Y:S01]  /*11020*/  LOP3.LUT R14, R19, 0x380, RZ, 0xc0, !PT ;  /* 0x00000380130e7812 */ /* 0x000fe200078ec0ff */
[--C-:B------:R-:W-:Y:S01]  /*11030*/  IMAD.X R11, RZ, RZ, R9.reuse, P4 ;  /* 0x000000ffff0b7224 */ /* 0x100fe200020e0609 */
[----:B------:R-:W-:Y:S01]  /*11040*/  LOP3.LUT R12, R15, 0x380, RZ, 0xc0, !PT ;  /* 0x000003800f0c7812 */ /* 0x000fe200078ec0ff */
[----:B------:R-:W-:Y:S01]  /*11050*/  IMAD.MOV.U32 R18, RZ, RZ, R0 ;  /* 0x000000ffff127224 */ /* 0x000fe200078e0000 */
[----:B------:R-:W-:Y:S01]  /*11060*/  LOP3.LUT R7, R10, 0x380, RZ, 0xc0, !PT ;  /* 0x000003800a077812 */ /* 0x000fe200078ec0ff */
[----:B------:R0:W-:Y:S01]  /*11070*/  @!P1 STG.E desc[UR50][R20.64], R6 ;  /* 0x0000000614009986 */ /* 0x0001e2000c101932 */
[----:B------:R-:W-:Y:S01]  /*11080*/  LOP3.LUT R28, R29, R8, RZ, 0x3c, !PT ;  /* 0x000000081d1c7212 */ /* 0x000fe200078e3cff */
[----:B------:R-:W-:Y:S01]  /*11090*/  IMAD.MOV.U32 R29, RZ, RZ, R9 ;  /* 0x000000ffff1d7224 */ /* 0x000fe200078e0009 */
[----:B------:R-:W-:-:S02]  /*110a0*/  SHF.R.U64 R14, R14, 0x3, RZ ;  /* 0x000000030e0e7819 */ /* 0x000fc400000012ff */
[----:B------:R-:W-:Y:S01]  /*110b0*/  SHF.R.U64 R8, R12, 0x3, RZ ;  /* 0x000000030c087819 */ /* 0x000fe200000012ff */
[----:B------:R-:W-:Y:S01]  /*110c0*/  UIMAD UR5, UR5, UR6, URZ ;  /* 0x00000006050572a4 */ /* 0x000fe2000f8e023f */
[----:B------:R-:W-:Y:S01]  /*110d0*/  SHF.R.U64 R7, R7, 0x3, RZ ;  /* 0x0000000307077819 */ /* 0x000fe200000012ff */
[----:B------:R1:W-:Y:S01]  /*110e0*/  @!P0 STG.E desc[UR50][R20.64+0x20], R5 ;  /* 0x0000200514008986 */ /* 0x0003e2000c101932 */
[----:B------:R-:W-:Y:S02]  /*110f0*/  LOP3.LUT R24, R14, R19, RZ, 0x3c, !PT ;  /* 0x000000130e187212 */ /* 0x000fe400078e3cff */
[----:B------:R-:W-:Y:S01]  /*11100*/  LOP3.LUT R12, R8, R15, RZ, 0x3c, !PT ;  /* 0x0000000f080c7212 */ /* 0x000fe200078e3cff */
[----:B------:R-:W5:Y:S01]  /*11110*/  LD.E.128 R28, desc[UR50][R28.64] ;  /* 0x000000321c1c7980 */ /* 0x000f62000c101d00 */
[----:B------:R-:W-:Y:S01]  /*11120*/  LOP3.LUT R10, R7, R10, RZ, 0x3c, !PT ;  /* 0x0000000a070a7212 */ /* 0x000fe200078e3cff */
[----:B------:R-:W-:Y:S01]  /*11130*/  IMAD.U32 R7, RZ, RZ, UR6 ;  /* 0x00000006ff077e24 */ /* 0x000fe2000f8e00ff */
[----:B------:R-:W-:Y:S01]  /*11140*/  SHF.R.S32.HI R19, RZ, 0x1f, R0 ;  /* 0x0000001fff137819 */ /* 0x000fe20000011400 */
[----:B------:R-:W-:Y:S01]  /*11150*/  ULDC UR6, c[0x0][0xa8c] ;  /* 0x0002a30000067ab9 */ /* 0x000fe20000000800 */
[----:B------:R-:W5:Y:S01]  /*11160*/  LD.E.128 R24, desc[UR50][R24.64] ;  /* 0x0000003218187980 */ /* 0x000f62000c101d00 */
[----:B------:R-:W-:Y:S01]  /*11170*/  UIMAD UR5, UR4, UR7, UR5 ;  /* 0x00000007040572a4 */ /* 0x000fe2000f8e0205 */
[----:B------:R-:W-:Y:S01]  /*11180*/  ISETP.GE.AND P0, PT, R0, UR6, PT ;  /* 0x0000000600007c0c */ /* 0x000fe2000bf06270 */
[----:B0-----:R-:W-:Y:S01]  /*11190*/  IMAD.WIDE.U32 R6, R7, UR4, R18 ;  /* 0x0000000407067c25 */ /* 0x001fe2000f8e0012 */
[----:B------:R-:W5:Y:S01]  /*111a0*/  LD.E.128 R12, desc[UR50][R12.64] ;  /* 0x000000320c0c7980 */ /* 0x000f62000c101d00 */
[----:B------:R-:W-:-:S02]  /*111b0*/  ULDC.64 UR6, c[0x0][0xae0] ;  /* 0x0002b80000067ab9 */ /* 0x000fc40000000a00 */
[----:B------:R-:W-:Y:S01]  /*111c0*/  IMAD R19, R23, -0xc0, R22 ;  /* 0xffffff4017137824 */ /* 0x000fe200078e0216 */
[----:B------:R-:W5:Y:S01]  /*111d0*/  LD.E.128 R8, desc[UR50][R10.64] ;  /* 0x000000320a087980 */ /* 0x000f62000c101d00 */
[----:B------:R-:W-:Y:S01]  /*111e0*/  VIADD R0, R4, 0x30 ;  /* 0x0000003004007836 */ /* 0x000fe20000000000 */
[----:B------:R-:W-:Y:S01]  /*111f0*/  @!PT LDS RZ, [RZ] ;  /* 0x00000000fffff984 */ /* 0x000fe20000000800 */
[----:B------:R-:W-:Y:S01]  /*11200*/  @!PT LDS RZ, [RZ] ;  /* 0x00000000fffff984 */ /* 0x000fe20000000800 */
[----:B------:R-:W-:Y:S01]  /*11210*/  @!PT LDS RZ, [RZ] ;  /* 0x00000000fffff984 */ /* 0x000fe20000000800 */
[----:B------:R-:W-:Y:S01]  /*11220*/  @!PT LDS RZ, [RZ] ;  /* 0x00000000fffff984 */ /* 0x000fe20000000800 */
[----:B------:R0:W-:Y:S06]  /*11230*/  MEMBAR.ALL.CTA ;  /* 0x0000000000007992 */ /* 0x0001ec0000008000 */
[----:B0-----:R-:W0:Y:S01]  /*11240*/  FENCE.VIEW.ASYNC.S ;  /* 0x00000000000073c6 */ /* 0x001e220000000000 */
[----:B------:R-:W-:Y:S01]  /*11250*/  UIMAD UR4, UR9, UR6, URZ ;  /* 0x00000006090472a4 */ /* 0x000fe2000f8e023f */
[----:B------:R-:W-:Y:S01]  /*11260*/  VIADD R7, R7, UR5 ;  /* 0x0000000507077c36 */ /* 0x000fe20008000000 */
[----:B------:R-:W-:Y:S01]  /*11270*/  ISETP.GE.OR P3, PT, R0, R19, P0 ;  /* 0x000000130000720c */ /* 0x000fe20000766670 */
[----:B-1----:R-:W-:Y:S01]  /*11280*/  IMAD.U32 R21, RZ, RZ, UR6 ;  /* 0x00000006ff157e24 */ /* 0x002fe2000f8e00ff */
[----:B------:R-:W-:Y:S01]  /*11290*/  UIMAD UR4, UR38, UR7, UR4 ;  /* 0x00000007260472a4 */ /* 0x000fe2000f8e0204 */
[----:B------:R-:W-:-:S02]  /*112a0*/  VIADD R0, R4, 0x60 ;  /* 0x0000006004007836 */ /* 0x000fc40000000000 */
[----:B------:R-:W-:Y:S01]  /*112b0*/  VIADD R5, R4, 0x90 ;  /* 0x0000009004057836 */ /* 0x000fe20000000000 */
[----:B------:R-:W-:Y:S01]  /*112c0*/  ULDC.64 UR6, c[0x0][0xae8] ;  /* 0x0002ba0000067ab9 */ /* 0x000fe20000000a00 */
[----:B------:R-:W-:Y:S01]  /*112d0*/  IMAD.WIDE.U32 R6, R21, UR38, R6 ;  /* 0x0000002615067c25 */ /* 0x000fe2000f8e0006 */
[-C--:B------:R-:W-:Y:S02]  /*112e0*/  ISETP.GE.OR P1, PT, R0, R19.reuse, P0 ;  /* 0x000000130000720c */ /* 0x080fe40000726670 */
[-C--:B------:R-:W-:Y:S01]  /*112f0*/  ISETP.GE.OR P2, PT, R5, R19.reuse, P0 ;  /* 0x000000130500720c */ /* 0x080fe20000746670 */
[----:B------:R-:W-:Y:S01]  /*11300*/  VIADD R7, R7, UR4 ;  /* 0x0000000407077c36 */ /* 0x000fe20008000000 */
[----:B------:R-:W-:Y:S01]  /*11310*/  ISETP.GE.OR P0, PT, R4, R19, P0 ;  /* 0x000000130400720c */ /* 0x000fe20000706670 */
[----:B------:R-:W-:Y:S01]  /*11320*/  UIMAD UR4, UR13, UR6, URZ ;  /* 0x000000060d0472a4 */ /* 0x000fe2000f8e023f */
[----:B------:R-:W-:Y:S02]  /*11330*/  VIADD R3, R3, 0x13220 ;  /* 0x0001322003037836 */ /* 0x000fe40000000000 */
[----:B------:R-:W-:Y:S01]  /*11340*/  IMAD.U32 R21, RZ, RZ, UR6 ;  /* 0x00000006ff157e24 */ /* 0x000fe2000f8e00ff */
[----:B------:R-:W-:Y:S01]  /*11350*/  SHF.R.S32.HI R5, RZ, 0x1f, R4 ;  /* 0x0000001fff057819 */ /* 0x000fe20000011404 */
[----:B------:R-:W-:Y:S01]  /*11360*/  UIMAD UR4, UR12, UR7, UR4 ;  /* 0x000000070c0472a4 */ /* 0x000fe2000f8e0204 */
[----:B------:R-:W-:Y:S01]  /*11370*/  PRMT R3, RZ, 0x654, R3 ;  /* 0x00000654ff037816 */ /* 0x000fe20000000003 */
[----:B------:R-:W-:Y:S01]  /*11380*/  IMAD.WIDE.U32 R20, R21, UR12, R6 ;  /* 0x0000000c15147c25 */ /* 0x000fe2000f8e0006 */
[----:B------:R-:W-:Y:S02]  /*11390*/  BSSY B1, `(.L_x_913) ;  /* 0x0000010000017945 */ /* 0x000fe40003800000 */
[----:B0-----:R0:W-:Y:S01]  /*113a0*/  SYNCS.ARRIVE.TRANS64.RED.A1T0 RZ, [R3+URZ], RZ ;  /* 0x000000ff03ff79a7 */ /* 0x0011e2000810043f */
[----:B------:R-:W-:-:S04]  /*113b0*/  IMAD.WIDE R18, R23, 0xc0, R4 ;  /* 0x000000c017127825 */ /* 0x000fc800078e0204 */
[----:B------:R-:W-:Y:S01]  /*113c0*/  VIADD R23, R21, UR4 ;  /* 0x0000000415177c36 */ /* 0x000fe20008000000 */
[----:B------:R-:W-:Y:S06]  /*113d0*/  @P0 BRA `(.L_x_914) ;  /* 0x00000000002c0947 */ /* 0x000fec0003800000 */
[----:B------:R-:W-:Y:S01]  /*113e0*/  ULDC.64 UR4, c[0x0][0xad8] ;  /* 0x0002b60000047ab9 */ /* 0x000fe20000000a00 */
[----:B------:R-:W-:Y:S02]  /*113f0*/  IMAD.MOV.U32 R4, RZ, RZ, R20 ;  /* 0x000000ffff047224 */ /* 0x000fe400078e0014 */
[----:B0-----:R-:W-:Y:S02]  /*11400*/  IMAD R3, R19, UR4, RZ ;  /* 0x0000000413037c24 */ /* 0x001fe4000f8e02ff */
        /* <DEDUP_REMOVED lines=8> */
.L_x_914:
[----:B------:R-:W-:Y:S05]  /*11490*/  BSYNC B1 ;  /* 0x0000000000017941 */ /* 0x000fea0003800000 */
.L_x_913:
        /* <DEDUP_REMOVED lines=15> */
.L_x_916:
[----:B------:R-:W-:Y:S05]  /*11590*/  BSYNC B1 ;  /* 0x0000000000017941 */ /* 0x000fea0003800000 */
.L_x_915:
        /* <DEDUP_REMOVED lines=14> */
[----:B-----5:R3:W-:Y:S02]  /*11680*/  STG.E.128 desc[UR50][R6.64], R12 ;  /* 0x0000000c06007986 */ /* 0x0207e4000c101d32 */
.L_x_918:
[----:B------:R-:W-:Y:S05]  /*11690*/  BSYNC B1 ;  /* 0x0000000000017941 */ /* 0x000fea0003800000 */
.L_x_917:
        /* <DEDUP_REMOVED lines=10> */
[----:B-123--:R-:W-:Y:S01]  /*11740*/  LEA R6, P0, R4, UR4, 0x1 ;  /* 0x0000000404067c11 */ /* 0x00efe2000f8008ff */
[----:B------:R-:W-:-:S05]  /*11750*/  IMAD.IADD R3, R5, 0x1, R3 ;  /* 0x0000000105037824 */ /* 0x000fca00078e0203 */
[----:B------:R-:W-:-:S05]  /*11760*/  LEA.HI.X R7, R4, UR5, R3, 0x1, P0 ;  /* 0x0000000504077c11 */ /* 0x000fca00080f0c03 */
[----:B-----5:R4:W-:Y:S01]  /*11770*/  STG.E.128 desc[UR50][R6.64], R8 ;  /* 0x0000000806007986 */ /* 0x0209e2000c101d32 */
[----:B------:R-:W-:Y:S05]  /*11780*/  BRA `(.L_x_919) ;  /* 0x0000000800547947 */ /* 0x000fea0003800000 */
.L_x_911:
[----:B------:R-:W-:Y:S01]  /*11790*/  ULDC.64 UR4, c[0x0][0xbd8] ;  /* 0x0002f60000047ab9 */ /* 0x000fe20000000a00 */
[----:B------:R-:W-:Y:S01]  /*117a0*/  IMAD.MOV.U32 R3, RZ, RZ, RZ ;  /* 0x000000ffff037224 */ /* 0x000fe200078e00ff */
[----:B------:R-:W-:-:S04]  /*117b0*/  UISETP.NE.U32.AND UP0, UPT, UR4, URZ, UPT ;  /* 0x0000003f0400728c */ /* 0x000fc8000bf05070 */
[----:B------:R-:W-:-:S03]  /*117c0*/  UISETP.NE.AND.EX UP0, UPT, UR5, URZ, UPT, UP0 ;  /* 0x0000003f0500728c */ /* 0x000fc6000bf05300 */
[----:B------:R-:W-:Y:S02]  /*117d0*/  ULDC.64 UR4, c[0x0][0xbd8] ;  /* 0x0002f60000047ab9 */ /* 0x000fe40000000a00 */
[----:B------:R-:W-:Y:S01]  /*117e0*/  UIMAD.WIDE UR4, UR39, 0x4, UR4 ;  /* 0x00000004270478a5 */ /* 0x000fe2000f8e0204 */
[----:B------:R-:W0:Y:S01]  /*117f0*/  LDC R12, c[0x0][0xa88] ;  /* 0x0002a200ff0c7b82 */ /* 0x000e220000000800 */
[----:B------:R-:W-:-:S04]  /*11800*/  PLOP3.LUT P1, PT, PT, PT, UP0, 0x80, 0x0 ;  /* 0x000000000000781c */ /* 0x000fc80003f2f008 */
[----:B------:R-:W-:Y:S02]  /*11810*/  IMAD.U32 R8, RZ, RZ, UR4 ;  /* 0x00000004ff087e24 */ /* 0x000fe4000f8e00ff */
[----:B------:R-:W-:Y:S01]  /*11820*/  IMAD.U32 R9, RZ, RZ, UR5 ;  /* 0x00000005ff097e24 */ /* 0x000fe2000f8e00ff */
[----:B------:R-:W-:Y:S02]  /*11830*/  ULDC.64 UR4, c[0x0][0xbe0] ;  /* 0x0002f80000047ab9 */ /* 0x000fe40000000a00 */
[----:B------:R-:W-:-:S04]  /*11840*/  UISETP.NE.U32.AND UP1, UPT, UR4, URZ, UPT ;  /* 0x0000003f0400728c */ /* 0x000fc8000bf25070 */
[----:B------:R-:W-:Y:S01]  /*11850*/  UISETP.NE.AND.EX UP1, UPT, UR5, URZ, UPT, UP1 ;  /* 0x0000003f0500728c */ /* 0x000fe2000bf25310 */
[----:B------:R1:W5:Y:S05]  /*11860*/  @P1 LDG.E R3, desc[UR50][R8.64] ;  /* 0x0000003208031981 */ /* 0x00036a000c1e1900 */
[----:B------:R-:W-:-:S05]  /*11870*/  PLOP3.LUT P2, PT, PT, PT, UP1, 0x80, 0x0 ;  /* 0x000000000000781c */ /* 0x000fca0003f4f018 */
[----:B------:R-:W-:Y:S02]  /*11880*/  @UP1 ULDC.64 UR4, c[0x0][0xbe0] ;  /* 0x0002f80000041ab9 */ /* 0x000fe40000000a00 */
[----:B------:R-:W-:-:S06]  /*11890*/  @UP1 UIMAD.WIDE UR4, UR39, 0x4, UR4 ;  /* 0x00000004270418a5 */ /* 0x000fcc000f8e0204 */
[----:B------:R-:W-:Y:S02]  /*118a0*/  IMAD.U32 R10, RZ, RZ, UR4 ;  /* 0x00000004ff0a7e24 */ /* 0x000fe4000f8e00ff */
[----:B------:R-:W-:-:S05]  /*118b0*/  IMAD.U32 R11, RZ, RZ, UR5 ;  /* 0x00000005ff0b7e24 */ /* 0x000fca000f8e00ff */
[----:B0-----:R1:W5:Y:S01]  /*118c0*/  @P2 LDG.E R12, desc[UR50][R10.64] ;  /* 0x000000320a0c2981 */ /* 0x001362000c1e1900 */
[----:B------:R-:W-:Y:S01]  /*118d0*/  USHF.R.S32.HI UR6, URZ, 0x1f, UR38 ;  /* 0x0000001f3f067899 */ /* 0x000fe20008011426 */
[----:B------:R-:W-:Y:S01]  /*118e0*/  ISETP.GT.AND P0, PT, R7, 0xbf, PT ;  /* 0x000000bf0700780c */ /* 0x000fe20003f04270 */
[----:B------:R-:W-:-:S12]  /*118f0*/  @P2 BRA `(.L_x_920) ;  /* 0x0000000000102947 */ /* 0x000fd80003800000 */
[----:B------:R-:W-:Y:S05]  /*11900*/  @!P1 BRA `(.L_x_920) ;  /* 0x00000000000c9947 */ /* 0x000fea0003800000 */
[----:B------:R-:W2:Y:S04]  /*11910*/  LDG.E R7, desc[UR50][R8.64] ;  /* 0x0000003208077981 */ /* 0x000ea8000c1e1900 */
[----:B-----5:R-:W2:Y:S02]  /*11920*/  LDG.E R12, desc[UR50][R8.64+0x4] ;  /* 0x00000432080c7981 */ /* 0x020ea4000c1e1900 */
[----:B--2---:R-:W-:-:S07]  /*11930*/  IMAD.IADD R12, R12, 0x1, -R7 ;  /* 0x000000010c0c7824 */ /* 0x004fce00078e0a07 */
.L_x_920:
[----:B------:R-:W-:Y:S01]  /*11940*/  USHF.R.S32.HI UR4, URZ, 0x1f, UR39 ;  /* 0x0000001f3f047899 */ /* 0x000fe20008011427 */
[----:B------:R-:W-:Y:S01]  /*11950*/  BSSY B1, `(.L_x_921) ;  /* 0x000001d000017945 */ /* 0x000fe20003800000 */
[----:B------:R-:W-:Y:S01]  /*11960*/  USEL UR8, UR39, URZ, !UP0 ;  /* 0x0000003f27087287 */ /* 0x000fe2000c000000 */
[----:B-1----:R-:W-:Y:S01]  /*11970*/  SHF.R.S32.HI R11, RZ, 0x1f, R0 ;  /* 0x0000001fff0b7819 */ /* 0x002fe20000011400 */
[----:B------:R-:W-:Y:S01]  /*11980*/  USEL UR7, UR4, URZ, !UP0 ;  /* 0x0000003f04077287 */ /* 0x000fe2000c000000 */
[----:B-----5:R-:W-:Y:S01]  /*11990*/  SHF.R.S32.HI R10, RZ, 0x1f, R3 ;  /* 0x0000001fff0a7819 */ /* 0x020fe20000011403 */
[----:B------:R-:W-:Y:S10]  /*119a0*/  @P0 BRA `(.L_x_922) ;  /* 0x00000000005c0947 */ /* 0x000ff40003800000 */
[----:B------:R-:W-:-:S04]  /*119b0*/  IMAD R6, R23, 0xc0, R48 ;  /* 0x000000c017067824 */ /* 0x000fc800078e0230 */
        /* <DEDUP_REMOVED lines=22> */
.L_x_922:
[----:B------:R-:W-:Y:S05]  /*11b20*/  BSYNC B1 ;  /* 0x0000000000017941 */ /* 0x000fea0003800000 */
.L_x_921:
        /* <DEDUP_REMOVED lines=10> */
[----:B------:R-:W-:Y:S01]  /*11bd0*/  UIMAD UR4, UR6, UR10, URZ ;  /* 0x0000000a060472a4 */ /* 0x000fe2000f8e023f */
[----:B------:R-:W-:-:S02]  /*11be0*/  VIADD R0, R4, 0x30 ;  /* 0x0000003004007836 */ /* 0x000fc40000000000 */
[----:B------:R-:W-:Y:S01]  /*11bf0*/  IMAD.IADD R7, R7, 0x1, R3 ;  /* 0x0000000107077824 */ /* 0x000fe200078e0203 */
[----:B------:R-:W-:Y:S01]  /*11c00*/  UIMAD UR4, UR38, UR11, UR4 ;  /* 0x0000000b260472a4 */ /* 0x000fe2000f8e0204 */
[----:B------:R-:W-:Y:S02]  /*11c10*/  IMAD R3, R23, -0xc0, R12 ;  /* 0xffffff4017037824 */ /* 0x000fe400078e020c */
[----:B------:R-:W-:Y:S01]  /*11c20*/  IMAD.U32 R5, RZ, RZ, UR10 ;  /* 0x0000000aff057e24 */ /* 0x000fe2000f8e00ff */
[----:B------:R-:W-:Y:S01]  /*11c30*/  ULDC.64 UR10, c[0x0][0xae8] ;  /* 0x0002ba00000a7ab9 */ /* 0x000fe20000000a00 */
[----:B------:R-:W-:Y:S01]  /*11c40*/  VIADD R8, R4, 0x60 ;  /* 0x0000006004087836 */ /* 0x000fe20000000000 */
[-C--:B------:R-:W-:Y:S01]  /*11c50*/  ISETP.GE.OR P3, PT, R0, R3.reuse, P0 ;  /* 0x000000030000720c */ /* 0x080fe20000766670 */
[----:B------:R-:W-:Y:S02]  /*11c60*/  VIADD R0, R4, 0x90 ;  /* 0x0000009004007836 */ /* 0x000fe40000000000 */
[----:B------:R-:W-:Y:S01]  /*11c70*/  IMAD.WIDE.U32 R6, R5, UR38, R6 ;  /* 0x0000002605067c25 */ /* 0x000fe2000f8e0006 */
[----:B------:R-:W-:-:S02]  /*11c80*/  ISETP.GE.OR P1, PT, R8, R3, P0 ;  /* 0x000000030800720c */ /* 0x000fc40000726670 */
[-C--:B------:R-:W-:Y:S01]  /*11c90*/  ISETP.GE.OR P2, PT, R0, R3.reuse, P0 ;  /* 0x000000030000720c */ /* 0x080fe20000746670 */
[----:B------:R-:W-:Y:S01]  /*11ca0*/  VIADD R7, R7, UR4 ;  /* 0x0000000407077c36 */ /* 0x000fe20008000000 */
[----:B------:R-:W-:Y:S01]  /*11cb0*/  ISETP.GE.OR P0, PT, R4, R3, P0 ;  /* 0x000000030400720c */ /* 0x000fe20000706670 */
[----:B------:R-:W-:Y:S02]  /*11cc0*/  UIMAD UR4, UR7, UR10, URZ ;  /* 0x0000000a070472a4 */ /* 0x000fe4000f8e023f */
[----:B------:R-:W-:Y:S01]  /*11cd0*/  IMAD.U32 R9, RZ, RZ, UR10 ;  /* 0x0000000aff097e24 */ /* 0x000fe2000f8e00ff */
[----:B------:R-:W-:Y:S01]  /*11ce0*/  SHF.R.S32.HI R5, RZ, 0x1f, R4 ;  /* 0x0000001fff057819 */ /* 0x000fe20000011404 */
[----:B------:R-:W-:Y:S02]  /*11cf0*/  UIMAD UR4, UR8, UR11, UR4 ;  /* 0x0000000b080472a4 */ /* 0x000fe4000f8e0204 */
        /* <DEDUP_REMOVED lines=15> */
.L_x_924:
[----:B------:R-:W-:Y:S05]  /*11df0*/  BSYNC B1 ;  /* 0x0000000000017941 */ /* 0x000fea0003800000 */
.L_x_923:
        /* <DEDUP_REMOVED lines=11> */
[----:B0-----:R-:W-:Y:S01]  /*11eb0*/  LEA R12, P0, R4, UR4, 0x1 ;  /* 0x00000004040c7c11 */ /* 0x001fe2000f8008ff */
[----:B------:R-:W-:-:S05]  /*11ec0*/  IMAD.IADD R3, R5, 0x1, R3 ;  /* 0x0000000105037824 */ /* 0x000fca00078e0203 */
[----:B------:R-:W-:-:S05]  /*11ed0*/  LEA.HI.X R13, R4, UR5, R3, 0x1, P0 ;  /* 0x00000005040d7c11 */ /* 0x000fca00080f0c03 */
[----:B------:R1:W-:Y:S02]  /*11ee0*/  STG.E.128 desc[UR50][R12.64], RZ ;  /* 0x000000ff0c007986 */ /* 0x0003e4000c101d32 */
.L_x_926:
[----:B------:R-:W-:Y:S05]  /*11ef0*/  BSYNC B1 ;  /* 0x0000000000017941 */ /* 0x000fea0003800000 */
.L_x_925:
        /* <DEDUP_REMOVED lines=11> */
[----:B01----:R-:W-:Y:S01]  /*11fb0*/  LEA R12, P0, R4, UR4, 0x1 ;  /* 0x00000004040c7c11 */ /* 0x003fe2000f8008ff */
[----:B------:R-:W-:-:S05]  /*11fc0*/  IMAD.IADD R3, R5, 0x1, R3 ;  /* 0x0000000105037824 */ /* 0x000fca00078e0203 */
[----:B------:R-:W-:-:S05]  /*11fd0*/  LEA.HI.X R13, R4, UR5, R3, 0x1, P0 ;  /* 0x00000005040d7c11 */ /* 0x000fca00080f0c03 */
[----:B------:R2:W-:Y:S02]  /*11fe0*/  STG.E.128 desc[UR50][R12.64], RZ ;  /* 0x000000ff0c007986 */ /* 0x0005e4000c101d32 */
.L_x_928:
[----:B------:R-:W-:Y:S05]  /*11ff0*/  BSYNC B1 ;  /* 0x0000000000017941 */ /* 0x000fea0003800000 */
.L_x_927:
        /* <DEDUP_REMOVED lines=14> */
.L_x_919:
[----:B------:R-:W-:Y:S05]  /*120e0*/  BSYNC B0 ;  /* 0x0000000000007941 */ /* 0x000fea0003800000 */
.L_x_910:
[----:B------:R-:W-:Y:S02]  /*120f0*/  ULDC UR4, c[0x0][0xc14] ;  /* 0x0003050000047ab9 */ /* 0x000fe40000000800 */
[----:B------:R-:W-:-:S06]  /*12100*/  UISETP.GE.AND UP0, UPT, UR48, UR4, UPT ;  /* 0x000000043000728c */ /* 0x000fcc000bf06270 */
[----:B------:R-:W-:-:S13]  /*12110*/  PLOP3.LUT P0, PT, PT, PT, UP0, 0x80, 0x0 ;  /* 0x000000000000781c */ /* 0x000fda0003f0f008 */
[----:B------:R-:W-:Y:S05]  /*12120*/  @!P0 BRA `(.L_x_929) ;  /* 0xfffffee800f88947 */ /* 0x000fea000383ffff */
[----:B------:R-:W-:Y:S05]  /*12130*/  EXIT ;  /* 0x000000000000794d */ /* 0x000fea0003800000 */
.L_x_824:
        /* <DEDUP_REMOVED lines=13> */
[----:B------:R-:W0:Y:S02]  /*12210*/  LDS.128 R24, [UR4+0x132d0] ;  /* 0x0132d004ff187984 */ /* 0x000e240008000c00 */
[----:B0-----:R-:W-:Y:S02]  /*12220*/  R2UR UR45, R27 ;  /* 0x000000001b2d72ca */ /* 0x001fe400000e0000 */
[----:B------:R-:W-:Y:S01]  /*12230*/  R2UR UR38, R26 ;  /* 0x000000001a2672ca */ /* 0x000fe200000e0000 */
[----:B------:R-:W-:Y:S06]  /*12240*/  BAR.ARV 0x4, 0x200 ;  /* 0x0108000000007b1d */ /* 0x000fec0000002000 */
[----:B------:R-:W-:Y:S08]  /*12250*/  BRA `(.L_x_931) ;  /* 0x0000000800b47947 */ /* 0x000ff00003800000 */
.L_x_930:
[----:B------:R-:W0:Y:S01]  /*12260*/  S2R R2, SR_TID.X ;  /* 0x0000000000027919 */ /* 0x000e220000002100 */
        /* <DEDUP_REMOVED lines=40> */
.L_x_936:
        /* <DEDUP_REMOVED lines=14> */
.L_x_935:
[----:B------:R-:W-:Y:S05]  /*125d0*/  BSYNC B0 ;  /* 0x0000000000007941 */ /* 0x000fea0003800000 */
.L_x_934:
        /* <DEDUP_REMOVED lines=21> */
.L_x_932:
[----:B------:R-:W-:Y:S01]  /*12730*/  IMAD.IADD R13, R4, 0x1, -R3 ;  /* 0x00000001040d7824 */ /* 0x000fe200078e0a03 */
[----:B------:R-:W-:-:S03]  /*12740*/  ULDC.64 UR4, c[0x0][0xc68] ;  /* 0x00031a0000047ab9 */ /* 0x000fc60000000a00 */
[----:B------:R-:W-:-:S05]  /*12750*/  IMAD R2, R8, R9, R13 ;  /* 0x0000000908027224 */ /* 0x000fca00078e020d */
[----:B------:R-:W-:-:S13]  /*12760*/  ISETP.GT.AND P0, PT, R2, R7, PT ;  /* 0x000000070200720c */ /* 0x000fda0003f04270 */
[----:B------:R-:W-:Y:S02]  /*12770*/  VOTEU.ANY UR7, UPT, !P0 ;  /* 0x0000000000077886 */ /* 0x000fe400040e0100 */
[----:B------:R-:W-:-:S04]  /*12780*/  UPOPC UR6, UR7 ;  /* 0x00000007000672bf */ /* 0x000fc80008000000 */
[----:B------:R-:W-:-:S04]  /*12790*/  UIADD3 UR45, UR6, UR45, URZ ;  /* 0x0000002d062d7290 */ /* 0x000fc8000fffe03f */
[----:B------:R-:W-:-:S06]  /*127a0*/  UIMAD.WIDE UR4, UR45, 0x4, UR4 ;  /* 0x000000042d0478a5 */ /* 0x000fcc000f8e0204 */
[----:B------:R-:W-:Y:S02]  /*127b0*/  IMAD.U32 R2, RZ, RZ, UR4 ;  /* 0x00000004ff027e24 */ /* 0x000fe4000f8e00ff */
[----:B------:R-:W-:-:S05]  /*127c0*/  IMAD.U32 R3, RZ, RZ, UR5 ;  /* 0x00000005ff037e24 */ /* 0x000fca000f8e00ff */
[----:B------:R-:W2:Y:S01]  /*127d0*/  LDG.E R6, desc[UR50][R2.64] ;  /* 0x0000003202067981 */ /* 0x000ea2000c1e1900 */
[----:B------:R-:W-:Y:S01]  /*127e0*/  IMAD.U32 R15, RZ, RZ, UR6 ;  /* 0x00000006ff0f7e24 */ /* 0x000fe2000f8e00ff */
[----:B------:R-:W-:-:S04]  /*127f0*/  ISETP.NE.AND P0, PT, RZ, UR7, PT ;  /* 0x00000007ff007c0c */ /* 0x000fc8000bf05270 */
[----:B------:R-:W2:Y:S02]  /*12800*/  SHFL.IDX PT, R0, R0, R15, 0x1f ;  /* 0x00001f0f00007589 */ /* 0x000ea400000e0000 */
[----:B--2---:R-:W-:-:S05]  /*12810*/  IMAD R4, R0, R6, RZ ;  /* 0x0000000600047224 */ /* 0x004fca00078e02ff */
[----:B------:R-:W-:-:S04]  /*12820*/  IABS R10, R4 ;  /* 0x00000004000a7213 */ /* 0x000fc80000000000 */
        /* <DEDUP_REMOVED lines=9> */
.L_x_937:
[----:B-1----:R-:W-:Y:S01]  /*128c0*/  IMAD R24, R24, R9, R13 ;  /* 0x0000000918187224 */ /* 0x002fe200078e020d */
[----:B------:R-:W-:Y:S01]  /*128d0*/  IABS R12, R4 ;  /* 0x00000004000c7213 */ /* 0x000fe20000000000 */
[----:B0-----:R-:W-:Y:S02]  /*128e0*/  IMAD.MOV.U32 R11, RZ, RZ, R14 ;  /* 0x000000ffff0b7224 */ /* 0x001fe400078e000e */
[----:B------:R-:W-:Y:S02]  /*128f0*/  IMAD.IADD R7, R7, 0x1, -R24 ;  /* 0x0000000107077824 */ /* 0x000fe400078e0a18 */
[----:B------:R-:W-:Y:S02]  /*12900*/  IMAD R11, R11, R10, RZ ;  /* 0x0000000a0b0b7224 */ /* 0x000fe400078e02ff */
[----:B------:R-:W-:Y:S01]  /*12910*/  IMAD.MOV.U32 R2, RZ, RZ, RZ ;  /* 0x000000ffff027224 */ /* 0x000fe200078e00ff */
[----:B------:R-:W-:Y:S01]  /*12920*/  IABS R8, R7 ;  /* 0x0000000700087213 */ /* 0x000fe20000000000 */
[----:B------:R-:W-:-:S02]  /*12930*/  IMAD.MOV R12, RZ, RZ, -R12 ;  /* 0x000000ffff0c7224 */ /* 0x000fc400078e0a0c */
        /* <DEDUP_REMOVED lines=15> */
[----:B------:R-:W-:Y:S02]  /*12a30*/  IMAD R8, R6, R2, RZ ;  /* 0x0000000206087224 */ /* 0x000fe400078e02ff */
[----:B------:R-:W-:Y:S02]  /*12a40*/  IMAD.MOV R2, RZ, RZ, -R2 ;  /* 0x000000ffff027224 */ /* 0x000fe400078e0a02 */
[----:B------:R-:W-:Y:S02]  /*12a50*/  IMAD.MOV R3, RZ, RZ, -R8 ;  /* 0x000000ffff037224 */ /* 0x000fe400078e0a08 */
[----:B------:R-:W-:-:S03]  /*12a60*/  IMAD R13, R4, R2, R7 ;  /* 0x00000002040d7224 */ /* 0x000fc600078e0207 */
[----:B------:R-:W-:-:S04]  /*12a70*/  VIADDMNMX R6, R3, R9, R6, PT ;  /* 0x0000000903067246 */ /* 0x000fc80003800106 */
[-C--:B------:R-:W-:Y:S02]  /*12a80*/  IABS R9, R6.reuse ;  /* 0x0000000600097213 */ /* 0x080fe40000000000 */
[----:B------:R-:W-:Y:S02]  /*12a90*/  IABS R4, R6 ;  /* 0x0000000600047213 */ /* 0x000fe40000000000 */
[----:B------:R-:W0:Y:S03]  /*12aa0*/  I2F.RP R10, R9 ;  /* 0x00000009000a7306 */ /* 0x000e260000209400 */
[----:B------:R-:W-:-:S05]  /*12ab0*/  IMAD.MOV R4, RZ, RZ, -R4 ;  /* 0x000000ffff047224 */ /* 0x000fca00078e0a04 */
[----:B0-----:R-:W0:Y:S02]  /*12ac0*/  MUFU.RCP R10, R10 ;  /* 0x0000000a000a7308 */ /* 0x001e240000001000 */
[----:B0-----:R-:W-:-:S06]  /*12ad0*/  VIADD R3, R10, 0xffffffe ;  /* 0x0ffffffe0a037836 */ /* 0x001fcc0000000000 */
[----:B------:R-:W0:Y:S02]  /*12ae0*/  F2I.FTZ.U32.TRUNC.NTZ R3, R3 ;  /* 0x0000000300037305 */ /* 0x000e24000021f000 */
[----:B0-----:R-:W-:-:S04]  /*12af0*/  IMAD.MOV R11, RZ, RZ, -R3 ;  /* 0x000000ffff0b7224 */ /* 0x001fc800078e0a03 */
[----:B------:R-:W-:Y:S01]  /*12b00*/  IMAD.MOV.U32 R2, RZ, RZ, R11 ;  /* 0x000000ffff027224 */ /* 0x000fe200078e000b */
[----:B------:R-:W-:-:S03]  /*12b10*/  IABS R11, R13 ;  /* 0x0000000d000b7213 */ /* 0x000fc60000000000 */
[----:B------:R-:W-:Y:S02]  /*12b20*/  IMAD R7, R2, R9, RZ ;  /* 0x0000000902077224 */ /* 0x000fe400078e02ff */
[----:B------:R-:W-:-:S04]  /*12b30*/  IMAD.MOV.U32 R2, RZ, RZ, RZ ;  /* 0x000000ffff027224 */ /* 0x000fc800078e00ff */
[----:B------:R-:W-:Y:S01]  /*12b40*/  IMAD.HI.U32 R2, R3, R7, R2 ;  /* 0x0000000703027227 */ /* 0x000fe200078e0002 */
[----:B------:R-:W-:-:S04]  /*12b50*/  LOP3.LUT R3, R13, R6, RZ, 0x3c, !PT ;  /* 0x000000060d037212 */ /* 0x000fc800078e3cff */
[----:B------:R-:W-:Y:S01]  /*12b60*/  ISETP.GE.AND P2, PT, R3, RZ, PT ;  /* 0x000000ff0300720c */ /* 0x000fe20003f46270 */
[----:B------:R-:W-:-:S04]  /*12b70*/  IMAD.HI.U32 R2, R2, R11, RZ ;  /* 0x0000000b02027227 */ /* 0x000fc800078e00ff */
[----:B------:R-:W-:Y:S02]  /*12b80*/  IMAD R4, R2, R4, R11 ;  /* 0x0000000402047224 */ /* 0x000fe400078e020b */
[----:B------:R-:W-:-:S03]  /*12b90*/  IMAD.IADD R3, R13, 0x1, R8 ;  /* 0x000000010d037824 */ /* 0x000fc600078e0208 */
[----:B------:R-:W-:-:S13]  /*12ba0*/  ISETP.GT.U32.AND P1, PT, R9, R4, PT ;  /* 0x000000040900720c */ /* 0x000fda0003f24070 */
[----:B------:R-:W-:Y:S02]  /*12bb0*/  @!P1 IMAD.IADD R4, R4, 0x1, -R9 ;  /* 0x0000000104049824 */ /* 0x000fe400078e0a09 */
[----:B------:R-:W-:Y:S01]  /*12bc0*/  @!P1 VIADD R2, R2, 0x1 ;  /* 0x0000000102029836 */ /* 0x000fe20000000000 */
[----:B------:R-:W-:Y:S02]  /*12bd0*/  ISETP.NE.AND P1, PT, R6, RZ, PT ;  /* 0x000000ff0600720c */ /* 0x000fe40003f25270 */
[----:B------:R-:W-:Y:S01]  /*12be0*/  ISETP.GE.U32.AND P0, PT, R4, R9, PT ;  /* 0x000000090400720c */ /* 0x000fe20003f06070 */
[----:B------:R-:W-:-:S12]  /*12bf0*/  IMAD.MOV R4, RZ, RZ, -R6 ;  /* 0x000000ffff047224 */ /* 0x000fd800078e0a06 */
[----:B------:R-:W-:-:S04]  /*12c00*/  @P0 VIADD R2, R2, 0x1 ;  /* 0x0000000102020836 */ /* 0x000fc80000000000 */
[----:B------:R-:W-:Y:S01]  /*12c10*/  @!P2 IMAD.MOV R2, RZ, RZ, -R2 ;  /* 0x000000ffff02a224 */ /* 0x000fe200078e0a02 */
[----:B------:R-:W-:-:S04]  /*12c20*/  @!P1 LOP3.LUT R2, RZ, R6, RZ, 0x33, !PT ;  /* 0x00000006ff029212 */ /* 0x000fc800078e33ff */
[----:B------:R-:W-:Y:S01]  /*12c30*/  LOP3.LUT R25, RZ, R2, RZ, 0x33, !PT ;  /* 0x00000002ff197212 */ /* 0x000fe200078e33ff */
[----:B------:R-:W-:-:S04]  /*12c40*/  IMAD R3, R2, R4, R3 ;  /* 0x0000000402037224 */ /* 0x000fc800078e0203 */
[----:B------:R-:W-:Y:S01]  /*12c50*/  IMAD.IADD R25, R0, 0x1, R25 ;  /* 0x0000000100197824 */ /* 0x000fe200078e0219 */
[----:B------:R-:W-:Y:S01]  /*12c60*/  R2UR UR38, R3 ;  /* 0x00000000032672ca */ /* 0x000fe200000e0000 */
[----:B------:R-:W-:-:S14]  /*12c70*/  BRA `(.L_x_938) ;  /* 0x00000000000c7947 */ /* 0x000fdc0003800000 */
.L_x_933:
[----:B------:R-:W-:Y:S01]  /*12c80*/  IMAD.MOV.U32 R24, RZ, RZ, R7 ;  /* 0x000000ffff187224 */ /* 0x000fe200078e0007 */
[----:B------:R-:W-:Y:S01]  /*12c90*/  UMOV UR38, URZ ;  /* 0x0000003f00267c82 */ /* 0x000fe20008000000 */
[----:B------:R-:W-:-:S07]  /*12ca0*/  IMAD.MOV.U32 R25, RZ, RZ, RZ ;  /* 0x000000ffff197224 */ /* 0x000fce00078e00ff */
.L_x_938:
        /* <DEDUP_REMOVED lines=8> */
.L_x_931:
[----:B------:R-:W-:Y:S01]  /*12d30*/  ULDC UR4, c[0x0][0xc14] ;  /* 0x0003050000047ab9 */ /* 0x000fe20000000800 */
[----:B------:R1:W-:Y:S01]  /*12d40*/  STL [R1], RZ ;  /* 0x000000ff01007387 */ /* 0x0003e20000100800 */
[----:B------:R-:W-:Y:S01]  /*12d50*/  UISETP.GE.AND UP0, UPT, UR45, UR4, UPT ;  /* 0x000000042d00728c */ /* 0x000fe2000bf06270 */
[----:B------:R-:W-:Y:S02]  /*12d60*/  IMAD.MOV.U32 R18, RZ, RZ, 0x1 ;  /* 0x00000001ff127424 */ /* 0x000fe400078e00ff */
[----:B------:R-:W-:-:S03]  /*12d70*/  IMAD.MOV.U32 R17, RZ, RZ, RZ ;  /* 0x000000ffff117224 */ /* 0x000fc600078e00ff */
[----:B------:R-:W-:-:S13]  /*12d80*/  PLOP3.LUT P0, PT, PT, PT, UP0, 0x80, 0x0 ;  /* 0x000000000000781c */ /* 0x000fda0003f0f008 */
[----:B-1----:R-:W-:Y:S05]  /*12d90*/  @P0 BRA `(.L_x_939) ;  /* 0x0000003400b00947 */ /* 0x002fea0003800000 */
[----:B0-----:R-:W0:Y:S01]  /*12da0*/  S2R R0, SR_TID.X ;  /* 0x0000000000007919 */ /* 0x001e220000002100 */
[----:B------:R-:W-:Y:S01]  /*12db0*/  IMAD.MOV.U32 R18, RZ, RZ, 0x1 ;  /* 0x00000001ff127424 */ /* 0x000fe200078e00ff */
[----:B------:R-:W-:Y:S01]  /*12dc0*/  ULOP3.LUT UR42, UR40, 0x1, URZ, 0xfc, !UPT ;  /* 0x00000001282a7892 */ /* 0x000fe2000f8efc3f */
[----:B------:R-:W-:Y:S01]  /*12dd0*/  IMAD.MOV.U32 R17, RZ, RZ, RZ ;  /* 0x000000ffff117224 */ /* 0x000fe200078e00ff */
[----:B------:R-:W1:Y:S01]  /*12de0*/  S2R R6, SR_TID.X ;  /* 0x0000000000067919 */ /* 0x000e620000002100 */
[----:B------:R-:W-:Y:S01]  /*12df0*/  ULOP3.LUT UR44, UR40, 0x2, URZ, 0xfc, !UPT ;  /* 0x00000002282c7892 */ /* 0x000fe2000f8efc3f */
[----:B------:R-:W-:Y:S01]  /*12e00*/  ULDC UR43, c[0x0][0xc] ;  /* 0x00000300002b7ab9 */ /* 0x000fe20000000800 */
[----:B------:R2:W-:Y:S01]  /*12e10*/  STL [R1], RZ ;  /* 0x000000ff01007387 */ /* 0x0005e20000100800 */
[----:B------:R-:W-:Y:S01]  /*12e20*/  ULDC.64 UR46, c[0x0][0x198] ;  /* 0x00006600002e7ab9 */ /* 0x000fe20000000a00 */
[----:B0-----:R-:W-:Y:S01]  /*12e30*/  LOP3.LUT R0, R0, 0x7f, RZ, 0xc0, !PT ;  /* 0x0000007f00007812 */ /* 0x001fe200078ec0ff */
[----:B-1----:R-:W-:Y:S01]  /*12e40*/  IMAD.SHL.U32 R29, R6, 0x40, RZ ;  /* 0x00000040061d7824 */ /* 0x002fe200078e00ff */
[----:B------:R-:W-:-:S03]  /*12e50*/  SHF.R.U32.HI R3, RZ, 0x1, R6 ;  /* 0x00000001ff037819 */ /* 0x000fc60000011606 */
[----:B------:R-:W-:Y:S02]  /*12e60*/  IMAD.SHL.U32 R4, R0, 0x10, RZ ;  /* 0x0000001000047824 */ /* 0x000fe400078e00ff */
        /* <DEDUP_REMOVED lines=13> */
[----:B--2---:R-:W-:-:S07]  /*12f40*/  LOP3.LUT R28, R5, R4, RZ, 0xfc, !PT ;  /* 0x00000004051c7212 */ /* 0x004fce00078efcff */
.L_x_1005:
[----:B------:R-:W-:Y:S01]  /*12f50*/  ULDC.64 UR4, c[0x0][0xa28] ;  /* 0x00028a0000047ab9 */ /* 0x000fe20000000a00 */
[----:B------:R-:W-:Y:S01]  /*12f60*/  ULDC.64 UR8, c[0x0][0xa08] ;  /* 0x0002820000087ab9 */ /* 0x000fe20000000a00 */
[----:B------:R-:W-:Y:S01]  /*12f70*/  UISETP.NE.U32.AND UP0, UPT, UR4, URZ, UPT ;  /* 0x0000003f0400728c */ /* 0x000fe2000bf05070 */
[----:B------:R-:W-:Y:S01]  /*12f80*/  ISETP.NE.U32.AND P1, PT, RZ, UR8, PT ;  /* 0x00000008ff007c0c */ /* 0x000fe2000bf25070 */
[----:B------:R-:W-:Y:S01]  /*12f90*/  ULDC.64 UR10, c[0x0][0xa18] ;  /* 0x00028600000a7ab9 */ /* 0x000fe20000000a00 */
[----:B01----:R-:W0:Y:S01]  /*12fa0*/  LDC R0, c[0x0][0x288] ;  /* 0x0000a200ff007b82 */ /* 0x003e220000000800 */
[----:B------:R-:W-:Y:S01]  /*12fb0*/  UISETP.NE.AND.EX UP0, UPT, UR5, URZ, UPT, UP0 ;  /* 0x0000003f0500728c */ /* 0x000fe2000bf05300 */
[----:B------:R-:W-:Y:S01]  /*12fc0*/  ISETP.NE.AND.EX P1, PT, RZ, UR9, PT, P1 ;  /* 0x00000009ff007c0c */ /* 0x000fe2000bf25310 */
[----:B------:R-:W-:Y:S01]  /*12fd0*/  UISETP.NE.U32.AND UP1, UPT, UR10, URZ, UPT ;  /* 0x0000003f0a00728c */ /* 0x000fe2000bf25070 */
[----:B------:R-:W-:Y:S01]  /*12fe0*/  IMAD.MOV.U32 R23, RZ, RZ, RZ ;  /* 0x000000ffff177224 */ /* 0x000fe200078e00ff */
[----:B------:R-:W-:Y:S01]  /*12ff0*/  ULDC.64 UR8, c[0x0][0xa08] ;  /* 0x0002820000087ab9 */ /* 0x000fe20000000a00 */
[----:B------:R-:W-:Y:S01]  /*13000*/  ULDC.64 UR6, c[0x0][0xa00] ;  /* 0x0002800000067ab9 */ /* 0x000fe20000000a00 */
[----:B------:R-:W-:Y:S01]  /*13010*/  UISETP.NE.AND.EX UP1, UPT, UR11, URZ, UPT, UP1 ;  /* 0x0000003f0b00728c */ /* 0x000fe2000bf25310 */
[----:B------:R-:W-:Y:S01]  /*13020*/  PLOP3.LUT P2, PT, PT, PT, UP0, 0x80, 0x0 ;  /* 0x000000000000781c */ /* 0x000fe20003f4f008 */
[----:B------:R-:W-:Y:S01]  /*13030*/  UIMAD.WIDE UR8, UR45, 0x4, UR8 ;  /* 0x000000042d0878a5 */ /* 0x000fe2000f8e0208 */
[----:B------:R-:W-:Y:S01]  /*13040*/  ISETP.NE.U32.AND P0, PT, RZ, UR6, PT ;  /* 0x00000006ff007c0c */ /* 0x000fe2000bf05070 */
[----:B------:R-:W-:Y:S01]  /*13050*/  IMAD.MOV.U32 R27, RZ, RZ, RZ ;  /* 0x000000ffff1b7224 */ /* 0x000fe200078e00ff */
[----:B------:R-:W-:-:S02]  /*13060*/  @UP0 ULDC.64 UR4, c[0x0][0xa28] ;  /* 0x00028a0000040ab9 */ /* 0x000fc40000000a00 */
[----:B------:R-:W-:Y:S01]  /*13070*/  @UP0 UIMAD.WIDE UR4, UR45, 0x4, UR4 ;  /* 0x000000042d0408a5 */ /* 0x000fe2000f8e0204 */
[----:B------:R-:W-:Y:S01]  /*13080*/  IMAD.U32 R2, RZ, RZ, UR8 ;  /* 0x00000008ff027e24 */ /* 0x000fe2000f8e00ff */
[----:B------:R-:W-:Y:S01]  /*13090*/  ISETP.NE.AND.EX P0, PT, RZ, UR7, PT, P0 ;  /* 0x00000007ff007c0c */ /* 0x000fe2000bf05300 */
[----:B------:R-:W-:Y:S01]  /*130a0*/  IMAD.U32 R3, RZ, RZ, UR9 ;  /* 0x00000009ff037e24 */ /* 0x000fe2000f8e00ff */
[----:B------:R-:W-:Y:S01]  /*130b0*/  ULDC.64 UR6, c[0x0][0xa00] ;  /* 0x0002800000067ab9 */ /* 0x000fe20000000a00 */
[----:B------:R-:W-:Y:S01]  /*130c0*/  @UP1 ULDC.64 UR10, c[0x0][0xa18] ;  /* 0x00028600000a1ab9 */ /* 0x000fe20000000a00 */
[----:B------:R-:W-:Y:S01]  /*130d0*/  PLOP3.LUT P3, PT, PT, PT, UP1, 0x80, 0x0 ;  /* 0x000000000000781c */ /* 0x000fe20003f6f018 */
[----:B------:R-:W-:Y:S01]  /*130e0*/  IMAD.MOV.U32 R6, RZ, RZ, RZ ;  /* 0x000000ffff067224 */ /* 0x000fe200078e00ff */
[----:B------:R1:W5:Y:S01]  /*130f0*/  @P1 LDG.E R23, desc[UR50][R2.64] ;  /* 0x0000003202171981 */ /* 0x000362000c1e1900 */
[----:B------:R-:W-:-:S06]  /*13100*/  UIMAD.WIDE UR6, UR45, 0x4, UR6 ;  /* 0x000000042d0678a5 */ /* 0x000fcc000f8e0206 */
[----:B------:R-:W-:Y:S02]  /*13110*/  IMAD.U32 R4, RZ, RZ, UR6 ;  /* 0x00000006ff047e24 */ /* 0x000fe4000f8e00ff */
[----:B------:R-:W-:Y:S02]  /*13120*/  IMAD.U32 R5, RZ, RZ, UR7 ;  /* 0x00000007ff057e24 */ /* 0x000fe4000f8e00ff */
[----:B-1----:R-:W-:Y:S02]  /*13130*/  IMAD.U32 R2, RZ, RZ, UR4 ;  /* 0x00000004ff027e24 */ /* 0x002fe4000f8e00ff */
[----:B------:R-:W-:Y:S01]  /*13140*/  IMAD.U32 R3, RZ, RZ, UR5 ;  /* 0x00000005ff037e24 */ /* 0x000fe2000f8e00ff */
[----:B------:R-:W-:Y:S01]  /*13150*/  @UP1 UIMAD.WIDE UR4, UR45, 0x4, UR10 ;  /* 0x000000042d0418a5 */ /* 0x000fe2000f8e020a */
[----:B------:R-:W5:Y:S02]  /*13160*/  @P0 LDG.E R27, desc[UR50][R4.64] ;  /* 0x00000032041b0981 */ /* 0x000f64000c1e1900 */
[----:B------:R-:W-:-:S02]  /*13170*/  ULDC.64 UR10, c[0x0][0xa20] ;  /* 0x00028800000a7ab9 */ /* 0x000fc40000000a00 */
[----:B------:R1:W5:Y:S02]  /*13180*/  @P2 LDG.E R6, desc[UR50][R2.64] ;  /* 0x0000003202062981 */ /* 0x000364000c1e1900 */
[----:B-1----:R-:W-:Y:S02]  /*13190*/  IMAD.U32 R2, RZ, RZ, UR4 ;  /* 0x00000004ff027e24 */ /* 0x002fe4000f8e00ff */
[----:B------:R-:W-:Y:S01]  /*131a0*/  IMAD.U32 R3, RZ, RZ, UR5 ;  /* 0x00000005ff037e24 */ /* 0x000fe2000f8e00ff */
[----:B------:R-:W-:-:S04]  /*131b0*/  ULDC.64 UR4, c[0x0][0x3f8] ;  /* 0x0000fe0000047ab9 */ /* 0x000fc80000000a00 */
[----:B0-----:R0:W5:Y:S01]  /*131c0*/  @P3 LDG.E R0, desc[UR50][R2.64] ;  /* 0x0000003202003981 */ /* 0x001162000c1e1900 */
[----:B------:R-:W-:Y:S01]  /*131d0*/  UISETP.NE.U32.AND UP0, UPT, UR4, URZ, UPT ;  /* 0x0000003f0400728c */ /* 0x000fe2000bf05070 */
[----:B------:R-:W-:Y:S02]  /*131e0*/  ISETP.NE.U32.AND P2, PT, RZ, UR10, PT ;  /* 0x0000000aff007c0c */ /* 0x000fe4000bf45070 */
[----:B------:R-:W-:Y:S01]  /*131f0*/  ULDC UR4, c[0x0][0x404] ;  /* 0x0001010000047ab9 */ /* 0x000fe20000000800 */
[----:B------:R-:W-:Y:S01]  /*13200*/  UISETP.NE.AND.EX UP0, UPT, UR5, URZ, UPT, UP0 ;  /* 0x0000003f0500728c */ /* 0x000fe2000bf05300 */
[----:B------:R-:W-:Y:S02]  /*13210*/  ISETP.NE.AND.EX P2, PT, RZ, UR11, PT, P2 ;  /* 0x0000000bff007c0c */ /* 0x000fe4000bf45320 */
[----:B------:R-:W-:Y:S01]  /*13220*/  ULDC UR5, c[0x0][0x2e0] ;  /* 0x0000b80000057ab9 */ /* 0x000fe20000000800 */
[----:B------:R-:W-:-:S04]  /*13230*/  USEL UR4, UR4, 0x1, UP0 ;  /* 0x0000000104047887 */ /* 0x000fc80008000000 */
[----:B------:R-:W-:Y:S01]  /*13240*/  UIMAD UR4, UR4, UR5, URZ ;  /* 0x00000005040472a4 */ /* 0x000fe2000f8e023f */
[----:B0-----:R-:W-:Y:S11]  /*13250*/  @P3 BRA `(.L_x_940) ;  /* 0x0000000000203947 */ /* 0x001ff60003800000 */
[----:B------:R-:W-:Y:S05]  /*13260*/  @!P0 BRA `(.L_x_940) ;  /* 0x00000000001c8947 */ /* 0x000fea0003800000 */
[----:B------:R-:W-:Y:S02]  /*13270*/  IMAD.U32 R5, RZ, RZ, UR7 ;  /* 0x00000007ff057e24 */ /* 0x000fe4000f8e00ff */
[----:B------:R-:W-:Y:S02]  /*13280*/  IMAD.U32 R2, RZ, RZ, UR6 ;  /* 0x00000006ff027e24 */ /* 0x000fe4000f8e00ff */
[----:B------:R-:W-:Y:S02]  /*13290*/  IMAD.U32 R4, RZ, RZ, UR6 ;  /* 0x00000006ff047e24 */ /* 0x000fe4000f8e00ff */
[----:B------:R-:W-:-:S03]  /*132a0*/  IMAD.U32 R3, RZ, RZ, UR7 ;  /* 0x00000007ff037e24 */ /* 0x000fc6000f8e00ff */
[----:B------:R-:W2:Y:S04]  /*132b0*/  LDG.E R5, desc[UR50][R4.64] ;  /* 0x0000003204057981 */ /* 0x000ea8000c1e1900 */
[----:B------:R-:W2:Y:S02]  /*132c0*/  LDG.E R2, desc[UR50][R2.64+0x4] ;  /* 0x0000043202027981 */ /* 0x000ea4000c1e1900 */
[----:B--2--5:R-:W-:-:S07]  /*132d0*/  IMAD.IADD R0, R2, 0x1, -R5 ;  /* 0x0000000102007824 */ /* 0x024fce00078e0a05 */
.L_x_940:
[----:B------:R-:W-:Y:S02]  /*132e0*/  IMAD.U32 R7, RZ, RZ, UR4 ;  /* 0x00000004ff077e24 */ /* 0x000fe4000f8e00ff */
[----:B-----5:R-:W-:Y:S01]  /*132f0*/  IMAD.IADD R23, R23, 0x1, R6 ;  /* 0x0000000117177824 */ /* 0x020fe200078e0206 */
[----:B------:R-:W-:Y:S06]  /*13300*/  @!P2 BRA `(.L_x_941) ;  /* 0x000000000018a947 */ /* 0x000fec0003800000 */
[----:B------:R-:W-:Y:S02]  /*13310*/  ULDC.64 UR4, c[0x0][0xa20] ;  /* 0x0002880000047ab9 */ /* 0x000fe40000000a00 */
[----:B------:R-:W-:-:S06]  /*13320*/  UIMAD.WIDE UR4, UR45, 0x4, UR4 ;  /* 0x000000042d0478a5 */ /* 0x000fcc000f8e0204 */
[----:B------:R-:W-:Y:S02]  /*13330*/  IMAD.U32 R2, RZ, RZ, UR4 ;  /* 0x00000004ff027e24 */ /* 0x000fe4000f8e00ff */
[----:B------:R-:W-:-:S05]  /*13340*/  IMAD.U32 R3, RZ, RZ, UR5 ;  /* 0x00000005ff037e24 */ /* 0x000fca000f8e00ff */
[----:B------:R0:W5:Y:S01]  /*13350*/  LDG.E R7, desc[UR50][R2.64] ;  /* 0x0000003202077981 */ /* 0x000162000c1e1900 */
[----:B------:R-:W-:Y:S05]  /*13360*/  BRA `(.L_x_942) ;  /* 0x0000000000207947 */ /* 0x000fea0003800000 */
.L_x_941:
[----:B------:R-:W-:Y:S05]  /*13370*/  @!P1 BRA `(.L_x_942) ;  /* 0x00000000001c9947 */ /* 0x000fea0003800000 */
[----:B------:R-:W-:Y:S02]  /*13380*/  IMAD.U32 R5, RZ, RZ, UR9 ;  /* 0x00000009ff057e24 */ /* 0x000fe4000f8e00ff */
[----:B------:R-:W-:Y:S02]  /*13390*/  IMAD.U32 R2, RZ, RZ, UR8 ;  /* 0x00000008ff027e24 */ /* 0x000fe4000f8e00ff */
[----:B------:R-:W-:Y:S02]  /*133a0*/  IMAD.U32 R4, RZ, RZ, UR8 ;  /* 0x00000008ff047e24 */ /* 0x000fe4000f8e00ff */
[----:B------:R-:W-:-:S03]  /*133b0*/  IMAD.U32 R3, RZ, RZ, UR9 ;  /* 0x00000009ff037e24 */ /* 0x000fc6000f8e00ff */
[----:B------:R-:W2:Y:S04]  /*133c0*/  LDG.E R5, desc[UR50][R4.64] ;  /* 0x0000003204057981 */ /* 0x000ea8000c1e1900 */
[----:B------:R-:W2:Y:S02]  /*133d0*/  LDG.E R2, desc[UR50][R2.64+0x4] ;  /* 0x0000043202027981 */ /* 0x000ea4000c1e1900 */
[----:B--2---:R-:W-:-:S07]  /*133e0*/  IMAD.IADD R7, R2, 0x1, -R5 ;  /* 0x0000000102077824 */ /* 0x004fce00078e0a05 */
.L_x_942:
[----:B0-----:R-:W0:Y:S01]  /*133f0*/  LDC.64 R2, c[0x0][0x9e0] ;  /* 0x00027800ff027b82 */ /* 0x001e220000000a00 */
[----:B------:R-:W-:Y:S02]  /*13400*/  IMAD R5, R25, 0xc0, RZ ;  /* 0x000000c019057824 */ /* 0x000fe400078e02ff */
[----:B-----5:R-:W-:-:S03]  /*13410*/  IMAD.IADD R6, R7, 0x1, -R6 ;  /* 0x0000000107067824 */ /* 0x020fc600078e0a06 */
[----:B------:R-:W-:-:S05]  /*13420*/  IADD3 R5, -R0, 0xc0, R5 ;  /* 0x000000c000057810 */ /* 0x000fca0007ffe105 */
[----:B------:R-:W-:Y:S01]  /*13430*/  IMAD.IADD R9, R6, 0x1, R5 ;  /* 0x0000000106097824 */ /* 0x000fe200078e0205 */
[----:B0-----:R-:W-:-:S03]  /*13440*/  ISETP.GE.AND P1, PT, R3, 0x1, PT ;  /* 0x000000010300780c */ /* 0x001fc60003f26270 */
[----:B------:R-:W-:-:S10]  /*13450*/  IMAD.IADD R2, R9, 0x1, R2 ;  /* 0x0000000109027824 */ /* 0x000fd400078e0202 */
[----:B------:R-:W-:Y:S05]  /*13460*/  @!P1 BRA `(.L_x_943) ;  /* 0x0000000000409947 */ /* 0x000fea0003800000 */
        /* <DEDUP_REMOVED lines=10> */
.L_x_944:
[----:B------:R-:W-:-:S13]  /*13510*/  ISETP.NE.AND P0, PT, R3, 0x1, PT ;  /* 0x000000010300780c */ /* 0x000fda0003f05270 */
[----:B------:R-:W0:Y:S02]  /*13520*/  @P0 LDC.64 R4, c[0x0][0x9e8] ;  /* 0x00027a00ff040b82 */ /* 0x000e240000000a00 */
[----:B0-----:R-:W-:-:S05]  /*13530*/  @P0 IMAD.HI.U32 R4, R7, R4, RZ ;  /* 0x0000000407040227 */ /* 0x001fca00078e00ff */
[----:B------:R-:W-:-:S07]  /*13540*/  @P0 SHF.R.U32.HI R7, RZ, R5, R4 ;  /* 0x00000005ff070219 */ /* 0x000fce0000011604 */
.L_x_945:
[----:B------:R-:W-:-:S05]  /*13550*/  IMAD R7, R7, R3, R3 ;  /* 0x0000000307077224 */ /* 0x000fca00078e0203 */
[----:B------:R-:W-:-:S07]  /*13560*/  VIMNMX R2, R2, R7, PT ;  /* 0x0000000702027248 */ /* 0x000fce0003fe0100 */
.L_x_943:
[----:B------:R-:W-:Y:S01]  /*13570*/  VIADD R4, R2, 0x9f ;  /* 0x0000009f02047836 */ /* 0x000fe20000000000 */
[----:B------:R-:W-:Y:S01]  /*13580*/  ULDC UR4, c[0x0][0x9dc] ;  /* 0x0002770000047ab9 */ /* 0x000fe20000000800 */
[----:B------:R-:W-:Y:S02]  /*13590*/  VIADD R2, R6, 0x9f ;  /* 0x0000009f06027836 */ /* 0x000fe40000000000 */
[----:B------:R-:W-:-:S04]  /*135a0*/  IMAD.HI R4, R4, 0x66666667, RZ ;  /* 0x6666666704047827 */ /* 0x000fc800078e02ff */
[----:B------:R-:W-:Y:S01]  /*135b0*/  IMAD.HI R2, R2, 0x66666667, RZ ;  /* 0x6666666702027827 */ /* 0x000fe200078e02ff */
[----:B------:R-:W-:-:S03]  /*135c0*/  SHF.R.U32.HI R5, RZ, 0x1f, R4 ;  /* 0x0000001fff057819 */ /* 0x000fc60000011604 */
[----:B------:R-:W-:Y:S01]  /*135d0*/  IMAD R7, R25, 0xc0, -R0 ;  /* 0x000000c019077824 */ /* 0x000fe200078e0a00 */
[----:B------:R-:W-:Y:S02]  /*135e0*/  LEA.HI.SX32 R26, R4, R5, 0x1a ;  /* 0x00000005041a7211 */ /* 0x000fe400078fd2ff */
[----:B------:R-:W-:Y:S01]  /*135f0*/  SHF.R.U32.HI R5, RZ, 0x1f, R2 ;  /* 0x0000001fff057819 */ /* 0x000fe20000011602 */
[----:B------:R-:W-:-:S03]  /*13600*/  IMAD.IADD R7, R6, 0x1, R7 ;  /* 0x0000000106077824 */ /* 0x000fc600078e0207 */
[----:B------:R-:W-:Y:S01]  /*13610*/  LEA.HI.SX32 R5, R2, R5, 0x1a ;  /* 0x0000000502057211 */ /* 0x000fe200078fd2ff */
[----:B------:R-:W-:-:S03]  /*13620*/  VIADD R0, R7, -UR4 ;  /* 0x8000000407007c36 */ /* 0x000fc60008000000 */
[----:B------:R-:W-:Y:S01]  /*13630*/  VIMNMX R26, R5, R26, PT ;  /* 0x0000001a051a7248 */ /* 0x000fe20003fe0100 */
        /* <DEDUP_REMOVED lines=10> */
.L_x_947:
[----:B------:R-:W-:-:S13]  /*136e0*/  ISETP.NE.AND P0, PT, R3, 0x1, PT ;  /* 0x000000010300780c */ /* 0x000fda0003f05270 */
[----:B------:R-:W0:Y:S02]  /*136f0*/  @P0 LDC.64 R4, c[0x0][0x9e8] ;  /* 0x00027a00ff040b82 */ /* 0x000e240000000a00 */
[----:B0-----:R-:W-:-:S05]  /*13700*/  @P0 IMAD.HI.U32 R4, R7, R4, RZ ;  /* 0x0000000407040227 */ /* 0x001fca00078e00ff */
[----:B------:R-:W-:-:S07]  /*13710*/  @P0 SHF.R.U32.HI R7, RZ, R5, R4 ;  /* 0x00000005ff070219 */ /* 0x000fce0000011604 */
.L_x_948:
[----:B------:R-:W-:-:S05]  /*13720*/  IMAD R3, R7, R3, RZ ;  /* 0x0000000307037224 */ /* 0x000fca00078e02ff */
[----:B------:R-:W-:-:S07]  /*13730*/  VIMNMX R0, R0, R3, !PT ;  /* 0x0000000300007248 */ /* 0x000fce0007fe0100 */
.L_x_946:
[----:B------:R-:W-:Y:S01]  /*13740*/  IMAD.HI R0, R0, 0x66666667, RZ ;  /* 0x6666666700007827 */ /* 0x000fe200078e02ff */
[----:B------:R-:W-:Y:S04]  /*13750*/  BSSY B6, `(.L_x_949) ;  /* 0x0000210000067945 */ /* 0x000fe80003800000 */
[----:B------:R-:W-:-:S04]  /*13760*/  SHF.R.U32.HI R3, RZ, 0x1f, R0 ;  /* 0x0000001fff037819 */ /* 0x000fc80000011600 */
[----:B------:R-:W-:-:S04]  /*13770*/  LEA.HI.SX32 R3, R0, R3, 0x1a ;  /* 0x0000000300037211 */ /* 0x000fc800078fd2ff */
[----:B------:R-:W-:-:S04]  /*13780*/  VIMNMX R22, RZ, R3, !PT ;  /* 0x00000003ff167248 */ /* 0x000fc80007fe0100 */
[----:B------:R-:W-:-:S13]  /*13790*/  ISETP.GT.AND P0, PT, R26, R22, PT ;  /* 0x000000161a00720c */ /* 0x000fda0003f04270 */
        /* <DEDUP_REMOVED lines=18> */
.L_x_950:
        /* <DEDUP_REMOVED lines=23> */
.L_x_952:
        /* <DEDUP_REMOVED lines=22> */
.L_x_953:
        /* <DEDUP_REMOVED lines=20> */
.L_x_954:
        /* <DEDUP_REMOVED lines=18> */
.L_x_955:
[----:B------:R-:W-:Y:S01]  /*13df0*/  ULDC.64 UR4, c[0x0][0x9f8] ;  /* 0x00027e0000047ab9 */ /* 0x000fe20000000a00 */
[----:B------:R-:W-:Y:S01]  /*13e00*/  IMAD.U32 R19, RZ, RZ, UR45 ;  /* 0x0000002dff137e24 */ /* 0x000fe2000f8e00ff */
[----:B------:R-:W-:Y:S01]  /*13e10*/  UISETP.NE.U32.AND UP0, UPT, UR4, URZ, UPT ;  /* 0x0000003f0400728c */ /* 0x000fe2000bf05070 */
[----:B------:R-:W0:Y:S01]  /*13e20*/  LDC R0, c[0x0][0x428] ;  /* 0x00010a00ff007b82 */ /* 0x000e220000000800 */
[----:B------:R-:W1:Y:S01]  /*13e30*/  S2R R4, SR_TID.X ;  /* 0x0000000000047919 */ /* 0x000e620000002100 */
[----:B------:R-:W-:Y:S01]  /*13e40*/  IMAD.U32 R20, RZ, RZ, UR38 ;  /* 0x00000026ff147e24 */ /* 0x000fe2000f8e00ff */
[----:B------:R-:W-:Y:S01]  /*13e50*/  UISETP.NE.AND.EX UP0, UPT, UR5, URZ, UPT, UP0 ;  /* 0x0000003f0500728c */ /* 0x000fe2000bf05300 */
[----:B------:R-:W-:Y:S01]  /*13e60*/  IMAD R25, R25, 0xc0, R27 ;  /* 0x000000c019197824 */ /* 0x000fe200078e021b */
[----:B------:R-:W-:-:S04]  /*13e70*/  ULDC.64 UR6, c[0x0][0xa08] ;  /* 0x0002820000067ab9 */ /* 0x000fc80000000a00 */
[----:B------:R-:W-:-:S05]  /*13e80*/  PLOP3.LUT P0, PT, PT, PT, UP0, 0x80, 0x0 ;  /* 0x000000000000781c */ /* 0x000fca0003f0f008 */
[----:B------:R-:W-:Y:S02]  /*13e90*/  @UP0 ULDC.64 UR4, c[0x0][0x9f8] ;  /* 0x00027e0000040ab9 */ /* 0x000fe40000000a00 */
[----:B------:R-:W-:-:S06]  /*13ea0*/  @UP0 UIMAD.WIDE UR4, UR45, 0x4, UR4 ;  /* 0x000000042d0408a5 */ /* 0x000fcc000f8e0204 */
[----:B------:R-:W-:Y:S02]  /*13eb0*/  IMAD.U32 R2, RZ, RZ, UR4 ;  /* 0x00000004ff027e24 */ /* 0x000fe4000f8e00ff */
[----:B------:R-:W-:Y:S01]  /*13ec0*/  IMAD.U32 R3, RZ, RZ, UR5 ;  /* 0x00000005ff037e24 */ /* 0x000fe2000f8e00ff */
[----:B------:R-:W-:-:S04]  /*13ed0*/  ULDC.64 UR4, c[0x0][0xa00] ;  /* 0x0002800000047ab9 */ /* 0x000fc80000000a00 */
[----:B------:R2:W3:Y:S01]  /*13ee0*/  @P0 LDG.E R19, desc[UR50][R2.64] ;  /* 0x0000003202130981 */ /* 0x0004e2000c1e1900 */
[----:B0-----:R-:W-:Y:S01]  /*13ef0*/  ISETP.NE.AND P0, PT, R0, 0x1, PT ;  /* 0x000000010000780c */ /* 0x001fe20003f05270 */
[----:B------:R-:W-:Y:S01]  /*13f00*/  UMOV UR36, URZ ;  /* 0x0000003f00247c82 */ /* 0x000fe20008000000 */
[----:B------:R-:W-:Y:S02]  /*13f10*/  R2UR UR37, R25 ;  /* 0x00000000192572ca */ /* 0x000fe400000e0000 */
[----:B-1----:R-:W-:Y:S02]  /*13f20*/  LOP3.LUT R10, R4, 0x7f, RZ, 0xc0, !PT ;  /* 0x0000007f040a7812 */ /* 0x002fe400078ec0ff */
[----:B------:R-:W-:Y:S02]  /*13f30*/  SHF.R.U32.HI R4, RZ, 0x5, R4 ;  /* 0x00000005ff047819 */ /* 0x000fe40000011604 */
[----:B------:R-:W-:Y:S01]  /*13f40*/  ISETP.NE.AND P1, PT, R10, RZ, PT ;  /* 0x000000ff0a00720c */ /* 0x000fe20003f25270 */
[----:B--2---:R-:W0:Y:S01]  /*13f50*/  LDC.64 R2, c[0x0][0x3f8] ;  /* 0x0000fe00ff027b82 */ /* 0x004e220000000a00 */
[----:B------:R-:W-:-:S07]  /*13f60*/  LOP3.LUT R4, R4, 0x3, RZ, 0xc0, !PT ;  /* 0x0000000304047812 */ /* 0x000fce00078ec0ff */
[----:B------:R-:W1:Y:S04]  /*13f70*/  @P0 LDC R0, c[0x0][0x42c] ;  /* 0x00010b00ff000b82 */ /* 0x000e680000000800 */
[----:B------:R-:W-:-:S04]  /*13f80*/  VOTEU.ALL UP1, P1 ;  /* 0x00000000003f7886 */ /* 0x000fc80000820000 */
[----:B------:R-:W2:Y:S01]  /*13f90*/  @P0 LDC R5, c[0x0][0x430] ;  /* 0x00010c00ff050b82 */ /* 0x000ea20000000800 */
[----:B-1----:R-:W-:-:S05]  /*13fa0*/  @P0 IMAD.HI.U32 R0, R0, UR38, RZ ;  /* 0x0000002600000c27 */ /* 0x002fca000f8e00ff */
[----:B--2---:R-:W-:Y:S02]  /*13fb0*/  @P0 SHF.R.U32.HI R20, RZ, R5, R0 ;  /* 0x00000005ff140219 */ /* 0x004fe40000011600 */
[----:B------:R-:W-:Y:S01]  /*13fc0*/  ISETP.NE.U32.AND P0, PT, RZ, UR4, PT ;  /* 0x00000004ff007c0c */ /* 0x000fe2000bf05070 */
[----:B------:R-:W-:-:S03]  /*13fd0*/  @!UP1 UIADD3 UR4, UP0, UR46, 0x270, URZ ;  /* 0x000002702e049890 */ /* 0x000fc6000ff1e03f */
[----:B------:R-:W-:Y:S01]  /*13fe0*/  ISETP.NE.AND.EX P0, PT, RZ, UR5, PT, P0 ;  /* 0x00000005ff007c0c */ /* 0x000fe2000bf05300 */
[----:B------:R-:W-:-:S03]  /*13ff0*/  @!UP1 UIADD3.X UR5, URZ, UR47, URZ, UP0, !UPT ;  /* 0x0000002f3f059290 */ /* 0x000fc600087fe43f */
[----:B------:R-:W-:Y:S02]  /*14000*/  SEL R6, RZ, UR45, P0 ;  /* 0x0000002dff067c07 */ /* 0x000fe40008000000 */
[----:B0-----:R-:W-:Y:S01]  /*14010*/  LOP3.LUT P0, RZ, R2, UR6, RZ, 0xfc, !PT ;  /* 0x0000000602ff7c12 */ /* 0x001fe2000f80fcff */
[----:B------:R-:W-:Y:S01]  /*14020*/  UMOV UR6, 0xffffffff ;  /* 0xffffffff00067882 */ /* 0x000fe20000000000 */
[----:B------:R-:W-:Y:S02]  /*14030*/  R2UR UR39, R6 ;  /* 0x00000000062772ca */ /* 0x000fe400000e0000 */
[----:B------:R-:W-:-:S11]  /*14040*/  LOP3.LUT P0, RZ, R3, UR7, RZ, 0xfc, P0 ;  /* 0x0000000703ff7c12 */ /* 0x000fd6000800fcff */
[----:B------:R0:W-:Y:S01]  /*14050*/  @!UP1 UTMAPF.L2.4D [UR36], [UR4] ;  /* 0x00000024040095b8 */ /* 0x0001e20008018000 */
[----:B---3--:R-:W-:Y:S02]  /*14060*/  SHF.R.S32.HI R21, RZ, 0x1f, R19 ;  /* 0x0000001fff157819 */ /* 0x008fe40000011413 */
[----:B------:R-:W-:Y:S01]  /*14070*/  SEL R0, R19, RZ, !P0 ;  /* 0x000000ff13007207 */ /* 0x000fe20004000000 */
[----:B0-----:R-:W-:Y:S06]  /*14080*/  BRA.DIV UR6, `(.L_x_956) ;  /* 0x0000002a06cc7947 */ /* 0x001fec000b800000 */
[----:B------:R0:W1:Y:S02]  /*14090*/  SHFL.IDX PT, R14, R4, RZ, 0x1f ;  /* 0x00001fff040e7589 */ /* 0x00006400000e0000 */
.L_x_1024:
[----:B-1----:R-:W-:Y:S02]  /*140a0*/  ISETP.NE.AND P0, PT, R14, RZ, PT ;  /* 0x000000ff0e00720c */ /* 0x002fe40003f05270 */
[----:B------:R-:W-:-:S11]  /*140b0*/  PLOP3.LUT P6, PT, PT, PT, PT, 0x8, 0x0 ;  /* 0x000000000000781c */ /* 0x000fd60003fce170 */
[----:B------:R-:W-:Y:S05]  /*140c0*/  @P0 BRA `(.L_x_957) ;  /* 0x0000000400800947 */ /* 0x000fea0003800000 */
[----:B------:R-:W-:Y:S01]  /*140d0*/  UMOV UR4, 0xffffffff ;  /* 0xffffffff00047882 */ /* 0x000fe20000000000 */
[----:B------:R-:W-:Y:S02]  /*140e0*/  VIADD R7, R26, 0xffffffff ;  /* 0xffffffff1a077836 */ /* 0x000fe40000000000 */
[----:B------:R-:W-:Y:S05]  /*140f0*/  BRA.DIV UR4, `(.L_x_958) ;  /* 0x0000002a04d07947 */ /* 0x000fea000b800000 */
[----:B------:R-:W-:-:S13]  /*14100*/  ELECT P6, URZ, PT ;  /* 0x00000000003f782f */ /* 0x000fda00038c0000 */
.L_x_1027:
[----:B------:R-:W-:Y:S05]  /*14110*/  @!P6 BRA `(.L_x_959) ;  /* 0x000000040028e947 */ /* 0x000fea0003800000 */
[----:B------:R-:W-:-:S04]  /*14120*/  ISETP.NE.U32.AND P0, PT, R2, RZ, PT ;  /* 0x000000ff0200720c */ /* 0x000fc80003f05070 */
[----:B------:R-:W-:-:S13]  /*14130*/  ISETP.NE.AND.EX P0, PT, R3, RZ, PT, P0 ;  /* 0x000000ff0300720c */ /* 0x000fda0003f05300 */
[----:B------:R-:W-:Y:S05]  /*14140*/  @!P0 BRA `(.L_x_960) ;  /* 0x0000000000488947 */ /* 0x000fea0003800000 */
[----:B------:R-:W1:Y:S01]  /*14150*/  LDC R9, c[0x0][0x41c] ;  /* 0x00010700ff097b82 */ /* 0x000e620000000800 */
[----:B------:R-:W-:Y:S01]  /*14160*/  IMAD.MOV.U32 R8, RZ, RZ, R7 ;  /* 0x000000ffff087224 */ /* 0x000fe200078e0007 */
[----:B------:R-:W-:Y:S02]  /*14170*/  ULDC.64 UR4, c[0x0][0x408] ;  /* 0x0001020000047ab9 */ /* 0x000fe40000000a00 */
[----:B------:R-:W-:-:S04]  /*14180*/  IMAD R0, R21, UR4, RZ ;  /* 0x0000000415007c24 */ /* 0x000fc8000f8e02ff */
[----:B------:R-:W-:Y:S01]  /*14190*/  IMAD R11, R19, UR5, R0 ;  /* 0x00000005130b7c24 */ /* 0x000fe2000f8e0200 */
[----:B-1----:R-:W-:-:S13]  /*141a0*/  ISETP.NE.AND P0, PT, R9, 0x1, PT ;  /* 0x000000010900780c */ /* 0x002fda0003f05270 */
[----:B0-----:R-:W0:Y:S02]  /*141b0*/  @P0 LDC.64 R4, c[0x0][0x420] ;  /* 0x00010800ff040b82 */ /* 0x001e240000000a00 */
        /* <DEDUP_REMOVED lines=11> */
.L_x_960:
[----:B------:R-:W-:Y:S02]  /*14270*/  LEA R5, R17, UR41, 0x3 ;  /* 0x0000002911057c11 */ /* 0x000fe4000f8e18ff */
[----:B-1----:R-:W-:Y:S02]  /*14280*/  SHF.L.U32 R2, R18, 0x1f, RZ ;  /* 0x0000001f12027819 */ /* 0x002fe400000006ff */
[----:B------:R-:W-:Y:S02]  /*14290*/  ISETP.NE.AND P0, PT, R10, RZ, PT ;  /* 0x000000ff0a00720c */ /* 0x000fe40003f05270 */
[----:B------:R-:W1:Y:S02]  /*142a0*/  SYNCS.PHASECHK.TRANS64.TRYWAIT P2, [R5+URZ+0x13280], R2 ;  /* 0x01328002050075a7 */ /* 0x000e64000804017f */
[----:B-1----:R-:W-:Y:S09]  /*142b0*/  @!P2 BRA `(.L_x_961) ;  /* 0x000000280080a947 */ /* 0x002ff20003800000 */
.L_x_1028:
[----:B------:R-:W-:Y:S05]  /*142c0*/  @P0 BRA `(.L_x_962) ;  /* 0x00000000001c0947 */ /* 0x000fea0003800000 */
[----:B------:R-:W0:Y:S02]  /*142d0*/  S2R R3, SR_TID.X ;  /* 0x0000000000037919 */ /* 0x000e240000002100 */
[----:B0-----:R-:W-:Y:S01]  /*142e0*/  LOP3.LUT R4, R3, 0x1f, RZ, 0xc0, !PT ;  /* 0x0000001f03047812 */ /* 0x001fe200078ec0ff */
[----:B------:R-:W-:-:S03]  /*142f0*/  IMAD.MOV.U32 R3, RZ, RZ, 0x2800 ;  /* 0x00002800ff037424 */ /* 0x000fc600078e00ff */
[----:B------:R-:W-:Y:S01]  /*14300*/  ISETP.NE.AND P2, PT, R4, RZ, PT ;  /* 0x000000ff0400720c */ /* 0x000fe20003f45270 */
[----:B------:R2:W-:-:S12]  /*14310*/  SYNCS.ARRIVE.TRANS64 RZ, [R5+URZ+0x13270], R3 ;  /* 0x0132700305ff79a7 */ /* 0x0005d8000800003f */
[----:B--2---:R-:W-:Y:S05]  /*14320*/  @!P2 BRA `(.L_x_962) ;  /* 0x000000000004a947 */ /* 0x004fea0003800000 */
[----:B------:R-:W-:Y:S01]  /*14330*/  BPT.TRAP 0x1 ;  /* 0x000000040000795c */ /* 0x000fe20000300000 */
.L_x_962:
[----:B0-----:R-:W-:Y:S01]  /*14340*/  IMAD.U32 R4, RZ, RZ, UR41 ;  /* 0x00000029ff047e24 */ /* 0x001fe2000f8e00ff */
[----:B------:R-:W-:Y:S01]  /*14350*/  R2UR UR9, R5 ;  /* 0x00000000050972ca */ /* 0x000fe200000e0000 */
[----:B------:R-:W-:Y:S01]  /*14360*/  IMAD R7, R7, 0xa0, R23 ;  /* 0x000000a007077824 */ /* 0x000fe200078e0217 */
        /* <DEDUP_REMOVED lines=13> */
[----:B------:R-:W2:Y:S02]  /*14440*/  SYNCS.PHASECHK.TRANS64.TRYWAIT P2, [R5+URZ+0x13240], R2 ;  /* 0x01324002050075a7 */ /* 0x000ea4000804017f */
[----:B0-2---:R-:W-:Y:S05]  /*14450*/  @!P2 BRA `(.L_x_963) ;  /* 0x00000028002ca947 */ /* 0x005fea0003800000 */
.L_x_1029:
        /* <DEDUP_REMOVED lines=8> */
.L_x_964:
        /* <DEDUP_REMOVED lines=14> */
.L_x_959:
        /* <DEDUP_REMOVED lines=11> */
[----:B01----:R-:W-:Y:S01]  /*14670*/  @P0 IMAD.MOV.U32 R2, RZ, RZ, 0x3000 ;  /* 0x00003000ff020424 */ /* 0x003fe200078e00ff */
[----:B------:R-:W-:Y:S01]  /*14680*/  @P0 R2UR UR13, R6 ;  /* 0x00000000060d02ca */ /* 0x000fe200000e0000 */
[----:B------:R-:W-:Y:S02]  /*14690*/  UMOV UR12, UR38 ;  /* 0x00000026000c7c82 */ /* 0x000fe40008000000 */
[----:B------:R1:W-:Y:S10]  /*146a0*/  @P0 SYNCS.ARRIVE.TRANS64 RZ, [UR41+0x13200], R2 ;  /* 0x01320002ffff09a7 */ /* 0x0003f40008000029 */
[----:B------:R1:W-:Y:S02]  /*146b0*/  UTMALDG.4D [UR8], [UR4], desc[UR6] ;  /* 0x00000608040075b4 */ /* 0x0003e40008019000 */
[----:B-1----:R-:W-:Y:S01]  /*146c0*/  NOP ;  /* 0x0000000000007918 */ /* 0x002fe20000000000 */
.L_x_957:
[----:B------:R-:W2:Y:S01]  /*146d0*/  LDL.LU R3, [R1] ;  /* 0x0000000001037983 */ /* 0x000ea20000300800 */
[----:B------:R-:W-:Y:S01]  /*146e0*/  BSSY B0, `(.L_x_965) ;  /* 0x000000b000007945 */ /* 0x000fe20003800000 */
[----:B--2---:R-:W-:-:S05]  /*146f0*/  VIADD R3, R3, 0x1 ;  /* 0x0000000103037836 */ /* 0x004fca0000000000 */
[----:B------:R-:W-:Y:S01]  /*14700*/  LEA.HI R2, R3, R3, RZ, 0x1 ;  /* 0x0000000303027211 */ /* 0x000fe200078f08ff */
[----:B------:R1:W-:Y:S03]  /*14710*/  STL [R1], R3 ;  /* 0x0000000301007387 */ /* 0x0003e60000100800 */
[----:B------:R-:W-:-:S05]  /*14720*/  LOP3.LUT R2, R2, 0xfffffffe, RZ, 0xc0, !PT ;  /* 0xfffffffe02027812 */ /* 0x000fca00078ec0ff */
[----:B------:R-:W-:-:S05]  /*14730*/  IMAD.IADD R2, R3, 0x1, -R2 ;  /* 0x0000000103027824 */ /* 0x000fca00078e0a02 */
[----:B-1----:R-:W-:Y:S01]  /*14740*/  SHF.L.U32 R3, R2, 0x1f, RZ ;  /* 0x0000001f02037819 */ /* 0x002fe200000006ff */
[----:B------:R-:W-:-:S03]  /*14750*/  VIADD R2, R26, 0xfffffffe ;  /* 0xfffffffe1a027836 */ /* 0x000fc60000000000 */
[----:B------:R-:W1:Y:S02]  /*14760*/  SYNCS.PHASECHK.TRANS64.TRYWAIT P0, [UR41+0x13220], R3 ;  /* 0x01322003ff0075a7 */ /* 0x000e640008000169 */
[----:B------:R-:W-:Y:S01]  /*14770*/  ISETP.GE.AND P2, PT, R2, R22, PT ;  /* 0x000000160200720c */ /* 0x000fe20003f46270 */
[----:B-1----:R-:W-:-:S12]  /*14780*/  @!P0 BRA `(.L_x_966) ;  /* 0x0000002400748947 */ /* 0x002fd80003800000 */
.L_x_1030:
[----:B------:R-:W-:Y:S05]  /*14790*/  BSYNC B0 ;  /* 0x0000000000007941 */ /* 0x000fea0003800000 */
.L_x_965:
[----:B------:R-:W-:Y:S05]  /*147a0*/  @!P2 BRA `(.L_x_967) ;  /* 0x0000000800d0a947 */ /* 0x000fea0003800000 */
[----:B0-----:R-:W-:Y:S02]  /*147b0*/  IMAD.MOV.U32 R3, RZ, RZ, R17 ;  /* 0x000000ffff037224 */ /* 0x001fe400078e0011 */
[----:B------:R-:W-:-:S07]  /*147c0*/  IMAD.MOV.U32 R8, RZ, RZ, R18 ;  /* 0x000000ffff087224 */ /* 0x000fce00078e0012 */
.L_x_987:
        /* <DEDUP_REMOVED lines=31> */
.L_x_970:
[----:B------:R-:W1:Y:S01]  /*149c0*/  S2R R5, SR_TID.X ;  /* 0x0000000000057919 */ /* 0x000e620000002100 */
[----:B0-----:R-:W-:Y:S01]  /*149d0*/  LEA R6, R17, UR41, 0x3 ;  /* 0x0000002911067c11 */ /* 0x001fe2000f8e18ff */
[----:B------:R-:W-:Y:S01]  /*149e0*/  BSSY B1, `(.L_x_971) ;  /* 0x0000006000017945 */ /* 0x000fe20003800000 */
[----:B-1----:R-:W-:Y:S02]  /*149f0*/  LOP3.LUT R7, R5, 0x7f, RZ, 0xc0, !PT ;  /* 0x0000007f05077812 */ /* 0x002fe400078ec0ff */
[----:B------:R-:W-:Y:S02]  /*14a00*/  SHF.L.U32 R5, R18, 0x1f, RZ ;  /* 0x0000001f12057819 */ /* 0x000fe400000006ff */
[----:B------:R-:W-:Y:S02]  /*14a10*/  ISETP.NE.AND P2, PT, R7, RZ, PT ;  /* 0x000000ff0700720c */ /* 0x000fe40003f45270 */
[----:B------:R-:W0:Y:S02]  /*14a20*/  SYNCS.PHASECHK.TRANS64.TRYWAIT P0, [R6+URZ+0x13280], R5 ;  /* 0x01328005060075a7 */ /* 0x000e24000800017f */
[----:B0-----:R-:W-:Y:S09]  /*14a30*/  @!P0 BRA `(.L_x_972) ;  /* 0x0000002000e08947 */ /* 0x001ff20003800000 */
.L_x_1031:
[----:B------:R-:W-:Y:S05]  /*14a40*/  BSYNC B1 ;  /* 0x0000000000017941 */ /* 0x000fea0003800000 */
.L_x_971:
        /* <DEDUP_REMOVED lines=9> */
.L_x_974:
[----:B------:R-:W-:Y:S05]  /*14ae0*/  BSYNC B1 ;  /* 0x0000000000017941 */ /* 0x000fea0003800000 */
.L_x_973:
[----:B------:R-:W-:Y:S01]  /*14af0*/  IMAD.MOV.U32 R11, RZ, RZ, RZ ;  /* 0x000000ffff0b7224 */ /* 0x000fe200078e00ff */
[----:B------:R-:W-:Y:S01]  /*14b00*/  R2UR UR12, R20 ;  /* 0x00000000140c72ca */ /* 0x000fe200000e0000 */
[----:B------:R-:W-:Y:S01]  /*14b10*/  IMAD.U32 R10, RZ, RZ, UR41 ;  /* 0x00000029ff0a7e24 */ /* 0x000fe2000f8e00ff */
[----:B------:R-:W-:Y:S01]  /*14b20*/  UIADD3 UR4, UP0, UR46, 0x470, URZ ;  /* 0x000004702e047890 */ /* 0x000fe2000ff1e03f */
[----:B------:R-:W-:Y:S01]  /*14b30*/  PLOP3.LUT P0, PT, PT, PT, PT, 0x80, 0x0 ;  /* 0x000000000000781c */ /* 0x000fe20003f0f070 */
[----:B------:R-:W-:Y:S01]  /*14b40*/  VIADD R9, R6, 0x13270 ;  /* 0x0001327006097836 */ /* 0x000fe20000000000 */
[----:B------:R-:W-:Y:S01]  /*14b50*/  R2UR UR10, R11 ;  /* 0x000000000b0a72ca */ /* 0x000fe200000e0000 */
[----:B------:R-:W-:Y:S01]  /*14b60*/  IMAD R7, R17, 0x2800, R10 ;  /* 0x0000280011077824 */ /* 0x000fe200078e020a */
[----:B------:R-:W-:Y:S01]  /*14b70*/  UIADD3.X UR5, URZ, UR47, URZ, UP0, !UPT ;  /* 0x0000002f3f057290 */ /* 0x000fe200087fe43f */
[----:B------:R-:W-:Y:S01]  /*14b80*/  IMAD R10, R4, 0xa0, R23 ;  /* 0x000000a0040a7824 */ /* 0x000fe200078e0217 */
[----:B------:R-:W-:Y:S01]  /*14b90*/  UMOV UR6, 0x0 ;  /* 0x0000000000067882 */ /* 0x000fe20000000000 */
[----:B------:R-:W-:Y:S01]  /*14ba0*/  VIADD R4, R7, 0x6000 ;  /* 0x0000600007047836 */ /* 0x000fe20000000000 */
[----:B------:R-:W-:-:S09]  /*14bb0*/  UMOV UR7, 0x14f00000 ;  /* 0x14f0000000077882 */ /* 0x000fd20000000000 */
.L_x_975:
        /* <DEDUP_REMOVED lines=8> */
[----:B-1----:R-:W-:Y:S05]  /*14c40*/  @P0 BRA.U.ANY `(.L_x_975) ;  /* 0xfffffffd00dc0947 */ /* 0x002fea000393ffff */
[----:B------:R-:W1:Y:S01]  /*14c50*/  SYNCS.PHASECHK.TRANS64.TRYWAIT P0, [R6+URZ+0x13240], R5 ;  /* 0x01324005060075a7 */ /* 0x000e62000800017f */
[----:B------:R-:W-:Y:S04]  /*14c60*/  BSSY B1, `(.L_x_976) ;  /* 0x0000002000017945 */ /* 0x000fe80003800000 */
[----:B-1----:R-:W-:Y:S05]  /*14c70*/  @!P0 BRA `(.L_x_977) ;  /* 0x0000002000648947 */ /* 0x002fea0003800000 */
.L_x_1032:
[----:B------:R-:W-:Y:S05]  /*14c80*/  BSYNC B1 ;  /* 0x0000000000017941 */ /* 0x000fea0003800000 */
.L_x_976:
[----:B------:R-:W-:Y:S01]  /*14c90*/  BSSY B1, `(.L_x_978) ;  /* 0x000000b000017945 */ /* 0x000fe20003800000 */
[----:B------:R-:W-:Y:S02]  /*14ca0*/  IMAD.MOV.U32 R4, RZ, RZ, 0x0 ;  /* 0x00000000ff047424 */ /* 0x000fe400078e00ff */
[----:B01----:R-:W-:Y:S01]  /*14cb0*/  IMAD.MOV.U32 R5, RZ, RZ, 0x14f00000 ;  /* 0x14f00000ff057424 */ /* 0x003fe200078e00ff */
        /* <DEDUP_REMOVED lines=8> */
.L_x_979:
[----:B------:R-:W-:Y:S05]  /*14d40*/  BSYNC B1 ;  /* 0x0000000000017941 */ /* 0x000fea0003800000 */
.L_x_978:
[----:B------:R-:W-:Y:S01]  /*14d50*/  R2UR UR6, R4 ;  /* 0x00000000040672ca */ /* 0x000fe200000e0000 */
[----:B------:R-:W-:Y:S01]  /*14d60*/  UIADD3 UR4, UP0, UR46, 0x370, URZ ;  /* 0x000003702e047890 */ /* 0x000fe2000ff1e03f */
[----:B------:R-:W-:Y:S01]  /*14d70*/  R2UR UR7, R5 ;  /* 0x00000000050772ca */ /* 0x000fe200000e0000 */
[----:B------:R-:W-:Y:S01]  /*14d80*/  VIADD R7, R7, 0xe000 ;  /* 0x0000e00007077836 */ /* 0x000fe20000000000 */
[----:B------:R-:W-:Y:S01]  /*14d90*/  R2UR UR10, R11 ;  /* 0x000000000b0a72ca */ /* 0x000fe200000e0000 */
[----:B------:R-:W-:Y:S01]  /*14da0*/  VIADD R6, R6, 0x13230 ;  /* 0x0001323006067836 */ /* 0x000fe20000000000 */
[----:B------:R-:W-:Y:S01]  /*14db0*/  R2UR UR12, R20 ;  /* 0x00000000140c72ca */ /* 0x000fe200000e0000 */
[----:B------:R-:W-:Y:S01]  /*14dc0*/  UIADD3.X UR5, URZ, UR47, URZ, UP0, !UPT ;  /* 0x0000002f3f057290 */ /* 0x000fe200087fe43f */
[----:B------:R-:W-:-:S13]  /*14dd0*/  PLOP3.LUT P0, PT, PT, PT, PT, 0x80, 0x0 ;  /* 0x000000000000781c */ /* 0x000fda0003f0f070 */
.L_x_980:
        /* <DEDUP_REMOVED lines=8> */
[----:B0-----:R-:W-:Y:S05]  /*14e60*/  @P0 BRA.U.ANY `(.L_x_980) ;  /* 0xfffffffd00dc0947 */ /* 0x001fea000393ffff */
.L_x_969:
[----:B------:R-:W-:Y:S05]  /*14e70*/  BSYNC B0 ;  /* 0x0000000000007941 */ /* 0x000fea0003800000 */
.L_x_968:
[----:B------:R-:W-:-:S06]  /*14e80*/  UISETP.NE.AND UP0, UPT, UR42, 0x3, UPT ;  /* 0x000000032a00788c */ /* 0x000fcc000bf05270 */
[----:B------:R-:W-:-:S13]  /*14e90*/  PLOP3.LUT P0, PT, PT, PT, UP0, 0x80, 0x0 ;  /* 0x000000000000781c */ /* 0x000fda0003f0f008 */
[----:B------:R-:W-:Y:S05]  /*14ea0*/  @!P0 BRA `(.L_x_981) ;  /* 0x0000000000048947 */ /* 0x000fea0003800000 */
[----:B------:R-:W-:Y:S01]  /*14eb0*/  BPT.TRAP 0x1 ;  /* 0x000000040000795c */ /* 0x000fe20000300000 */
.L_x_981:
[----:B------:R-:W-:Y:S01]  /*14ec0*/  LOP3.LUT R5, R8, 0x1, RZ, 0x3c, !PT ;  /* 0x0000000108057812 */ /* 0x000fe200078e3cff */
[----:B------:R-:W-:Y:S01]  /*14ed0*/  IMAD.U32 R4, RZ, RZ, UR44 ;  /* 0x0000002cff047e24 */ /* 0x000fe2000f8e00ff */
[----:B------:R-:W-:Y:S01]  /*14ee0*/  LEA R12, R3, UR41, 0x3 ;  /* 0x00000029030c7c11 */ /* 0x000fe2000f8e18ff */
[----:B------:R-:W-:Y:S01]  /*14ef0*/  BSSY B0, `(.L_x_982) ;  /* 0x0000005000007945 */ /* 0x000fe20003800000 */
[----:B------:R-:W-:Y:S02]  /*14f00*/  SHF.L.U32 R5, R5, 0x1f, RZ ;  /* 0x0000001f05057819 */ /* 0x000fe400000006ff */
[----:B------:R-:W-:Y:S02]  /*14f10*/  ISETP.NE.AND P0, PT, R4, 0x3, PT ;  /* 0x000000030400780c */ /* 0x000fe40003f05270 */
[----:B------:R-:W0:Y:S02]  /*14f20*/  SYNCS.PHASECHK.TRANS64.TRYWAIT P2, [R12+URZ+0x13270], R5 ;  /* 0x013270050c0075a7 */ /* 0x000e24000804017f */
[----:B0-----:R-:W-:Y:S09]  /*14f30*/  @!P2 BRA `(.L_x_983) ;  /* 0x0000001c00c8a947 */ /* 0x001ff20003800000 */
.L_x_1033:
[----:B------:R-:W-:Y:S05]  /*14f40*/  BSYNC B0 ;  /* 0x0000000000007941 */ /* 0x000fea0003800000 */
.L_x_982:
[----:B------:R-:W-:Y:S05]  /*14f50*/  @!P0 BRA `(.L_x_984) ;  /* 0x0000000000048947 */ /* 0x000fea0003800000 */
[----:B------:R-:W-:Y:S01]  /*14f60*/  BPT.TRAP 0x1 ;  /* 0x000000040000795c */ /* 0x000fe20000300000 */
.L_x_984:
[----:B0-----:R-:W-:Y:S01]  /*14f70*/  SHF.L.U32 R5, R8, 0x1f, RZ ;  /* 0x0000001f08057819 */ /* 0x001fe200000006ff */
[----:B------:R-:W-:-:S03]  /*14f80*/  IMAD R10, R3, 0x2800, RZ ;  /* 0x00002800030a7824 */ /* 0x000fc600078e02ff */
[----:B------:R-:W0:Y:S02]  /*14f90*/  SYNCS.PHASECHK.TRANS64.TRYWAIT P2, [R12+URZ+0x13260], R5 ;  /* 0x013260050c0075a7 */ /* 0x000e24000804017f */
[----:B0-----:R-:W-:Y:S05]  /*14fa0*/  @!P2 BRA `(.L_x_985) ;  /* 0x0000001c00c0a947 */ /* 0x001fea0003800000 */
.L_x_1034:
[C---:B------:R-:W-:Y:S01]  /*14fb0*/  LOP3.LUT R3, R10.reuse, R29, RZ, 0xfc, !PT ;  /* 0x0000001d0a037212 */ /* 0x040fe200078efcff */
[----:B------:R-:W-:Y:S05]  /*14fc0*/  WARPSYNC.ALL ;  /* 0x0000000000007948 */ /* 0x000fea0003800000 */
[----:B0-----:R-:W0:Y:S01]  /*14fd0*/  LDSM.16.MT88.4 R4, [R3+UR41+0x6000] ;  /* 0x006000290304783b */ /* 0x001e220008004200 */
        /* <DEDUP_REMOVED lines=39> */
.L_x_986:
[----:B-1----:R-:W-:Y:S01]  /*15250*/  SYNCS.ARRIVE.TRANS64.A1T0 RZ, [R12+URZ+0x13250], RZ ;  /* 0x013250ff0cff79a7 */ /* 0x002fe2000810003f */
[----:B------:R-:W-:Y:S01]  /*15260*/  BAR.SYNC.DEFER_BLOCKING 0x2, 0x80 ;  /* 0x0082000000007b1d */ /* 0x000fe20000010000 */
[----:B------:R-:W-:Y:S01]  /*15270*/  ISETP.GT.AND P0, PT, R2, R22, PT ;  /* 0x000000160200720c */ /* 0x000fe20003f04270 */
[----:B------:R-:W-:Y:S02]  /*15280*/  @!P1 VIADD R3, R12, 0x13280 ;  /* 0x000132800c039836 */ /* 0x000fe40000000000 */
[----:B------:R-:W-:Y:S02]  /*15290*/  VIADD R2, R2, 0xffffffff ;  /* 0xffffffff02027836 */ /* 0x000fe40000000000 */
[----:B0-----:R-:W-:Y:S01]  /*152a0*/  IMAD.MOV.U32 R8, RZ, RZ, R18 ;  /* 0x000000ffff087224 */ /* 0x001fe200078e0012 */
[----:B------:R-:W-:-:S04]  /*152b0*/  @!P1 PRMT R3, RZ, 0x654, R3 ;  /* 0x00000654ff039816 */ /* 0x000fc80000000003 */
[----:B------:R0:W-:Y:S02]  /*152c0*/  @!P1 SYNCS.ARRIVE.TRANS64.RED.A1T0 RZ, [R3+URZ], RZ ;  /* 0x000000ff03ff99a7 */ /* 0x0001e4000810043f */
[----:B0-----:R-:W-:Y:S01]  /*152d0*/  IMAD.MOV.U32 R3, RZ, RZ, R17 ;  /* 0x000000ffff037224 */ /* 0x001fe200078e0011 */
[----:B------:R-:W-:Y:S06]  /*152e0*/  @P0 BRA `(.L_x_987) ;  /* 0xfffffff400380947 */ /* 0x000fec000383ffff */
.L_x_967:
[----:B------:R-:W-:Y:S04]  /*152f0*/  BSSY B0, `(.L_x_988) ;  /* 0x000000e000007945 */ /* 0x000fe80003800000 */
[----:B------:R-:W-:Y:S05]  /*15300*/  @P1 BRA `(.L_x_989) ;  /* 0x0000000000301947 */ /* 0x000fea0003800000 */
[----:B------:R-:W1:Y:S01]  /*15310*/  S2R R7, SR_LANEID ;  /* 0x0000000000077919 */ /* 0x000e620000000000 */
[----:B------:R-:W-:Y:S01]  /*15320*/  VOTEU.ANY UR4, UPT, PT ;  /* 0x0000000000047886 */ /* 0x000fe200038e0100 */
[----:B0-----:R-:W0:Y:S01]  /*15330*/  LDC.64 R2, c[0x0][0xc38] ;  /* 0x00030e00ff027b82 */ /* 0x001e220000000a00 */
[----:B------:R-:W1:Y:S08]  /*15340*/  FLO.U32 R0, UR4 ;  /* 0x0000000400007d00 */ /* 0x000e7000080e0000 */
[----:B------:R-:W0:Y:S01]  /*15350*/  POPC R5, UR4 ;  /* 0x0000000400057d09 */ /* 0x000e220008000000 */
[----:B-1----:R-:W-:-:S13]  /*15360*/  ISETP.EQ.U32.AND P0, PT, R0, R7, PT ;  /* 0x000000070000720c */ /* 0x002fda0003f02070 */
[----:B0-----:R-:W2:Y:S01]  /*15370*/  @P0 ATOMG.E.ADD.STRONG.GPU PT, R3, desc[UR50][R2.64], R5 ;  /* 0x00000005020309a8 */ /* 0x001ea200081ee1f2 */
[----:B------:R-:W0:Y:S02]  /*15380*/  S2R R4, SR_LTMASK ;  /* 0x0000000000047919 */ /* 0x000e240000003900 */
[----:B0-----:R-:W-:-:S04]  /*15390*/  LOP3.LUT R4, R4, UR4, RZ, 0xc0, !PT ;  /* 0x0000000404047c12 */ /* 0x001fc8000f8ec0ff */
[----:B------:R-:W0:Y:S01]  /*153a0*/  POPC R7, R4 ;  /* 0x0000000400077309 */ /* 0x000e220000000000 */
[----:B--2---:R-:W0:Y:S02]  /*153b0*/  SHFL.IDX PT, R0, R3, R0, 0x1f ;  /* 0x00001f0003007589 */ /* 0x004e2400000e0000 */
[----:B0-----:R-:W-:-:S07]  /*153c0*/  IADD3 R24, R0, UR43, R7 ;  /* 0x0000002b00187c10 */ /* 0x001fce000fffe007 */
.L_x_989:
[----:B------:R-:W-:Y:S05]  /*153d0*/  BSYNC B0 ;  /* 0x0000000000007941 */ /* 0x000fea0003800000 */
.L_x_988:
[----:B------:R-:W-:-:S06]  /*153e0*/  UISETP.NE.AND UP0, UPT, UR42, 0x3, UPT ;  /* 0x000000032a00788c */ /* 0x000fcc000bf05270 */
[----:B------:R-:W-:-:S13]  /*153f0*/  PLOP3.LUT P0, PT, PT, PT, UP0, 0x80, 0x0 ;  /* 0x000000000000781c */ /* 0x000fda0003f0f008 */
[----:B------:R-:W-:Y:S05]  /*15400*/  @!P0 BRA `(.L_x_990) ;  /* 0x0000000000048947 */ /* 0x000fea0003800000 */
[----:B------:R-:W-:Y:S01]  /*15410*/  BPT.TRAP 0x1 ;  /* 0x000000040000795c */ /* 0x000fe20000300000 */
.L_x_990:
[----:B0-----:R-:W-:Y:S01]  /*15420*/  LOP3.LUT R3, R18, 0x1, RZ, 0x3c, !PT ;  /* 0x0000000112037812 */ /* 0x001fe200078e3cff */
[----:B------:R-:W-:Y:S01]  /*15430*/  IMAD.U32 R0, RZ, RZ, UR44 ;  /* 0x0000002cff007e24 */ /* 0x000fe2000f8e00ff */
[----:B------:R-:W-:Y:S01]  /*15440*/  LEA R2, R17, UR41, 0x3 ;  /* 0x0000002911027c11 */ /* 0x000fe2000f8e18ff */
[----:B------:R-:W-:Y:S01]  /*15450*/  BSSY B0, `(.L_x_991) ;  /* 0x0000005000007945 */ /* 0x000fe20003800000 */
[----:B------:R-:W-:Y:S02]  /*15460*/  SHF.L.U32 R3, R3, 0x1f, RZ ;  /* 0x0000001f03037819 */ /* 0x000fe400000006ff */
[----:B------:R-:W-:Y:S02]  /*15470*/  ISETP.NE.AND P2, PT, R0, 0x3, PT ;  /* 0x000000030000780c */ /* 0x000fe40003f45270 */
[----:B------:R-:W0:Y:S02]  /*15480*/  SYNCS.PHASECHK.TRANS64.TRYWAIT P0, [R2+URZ+0x13270], R3 ;  /* 0x01327003020075a7 */ /* 0x000e24000800017f */
[----:B0-----:R-:W-:Y:S09]  /*15490*/  @!P0 BRA `(.L_x_992) ;  /* 0x0000001800988947 */ /* 0x001ff20003800000 */
.L_x_1035:
[----:B------:R-:W-:Y:S05]  /*154a0*/  BSYNC B0 ;  /* 0x0000000000007941 */ /* 0x000fea0003800000 */
.L_x_991:
[----:B------:R-:W-:Y:S05]  /*154b0*/  @!P2 BRA `(.L_x_993) ;  /* 0x000000000004a947 */ /* 0x000fea0003800000 */
[----:B------:R-:W-:Y:S01]  /*154c0*/  BPT.TRAP 0x1 ;  /* 0x000000040000795c */ /* 0x000fe20000300000 */
.L_x_993:
[----:B------:R-:W-:Y:S01]  /*154d0*/  SHF.L.U32 R5, R18, 0x1f, RZ ;  /* 0x0000001f12057819 */ /* 0x000fe200000006ff */
[----:B0-----:R-:W-:-:S03]  /*154e0*/  IMAD R3, R17, 0x2800, RZ ;  /* 0x0000280011037824 */ /* 0x001fc600078e02ff */
[----:B------:R-:W0:Y:S02]  /*154f0*/  SYNCS.PHASECHK.TRANS64.TRYWAIT P0, [R2+URZ+0x13260], R5 ;  /* 0x01326005020075a7 */ /* 0x000e24000800017f */
[----:B------:R-:W-:Y:S01]  /*15500*/  LOP3.LUT R0, R3, R29, RZ, 0xfc, !PT ;  /* 0x0000001d03007212 */ /* 0x000fe200078efcff */
[----:B0-----:R-:W-:Y:S06]  /*15510*/  @!P0 BRA `(.L_x_994) ;  /* 0x00000018008c8947 */ /* 0x001fec0003800000 */
.L_x_1036:
        /* <DEDUP_REMOVED lines=41> */
.L_x_995:
[----:B-1----:R1:W-:Y:S01]  /*157b0*/  SYNCS.ARRIVE.TRANS64.A1T0 RZ, [R2+URZ+0x13250], RZ ;  /* 0x013250ff02ff79a7 */ /* 0x0023e2000810003f */
[----:B------:R-:W-:Y:S02]  /*157c0*/  @!P1 VIADD R0, R2, 0x13280 ;  /* 0x0001328002009836 */ /* 0x000fe40000000000 */
[----:B------:R-:W-:-:S03]  /*157d0*/  VIADD R17, R17, 0x1 ;  /* 0x0000000111117836 */ /* 0x000fc60000000000 */
[----:B------:R-:W-:Y:S01]  /*157e0*/  @!P1 PRMT R0, RZ, 0x654, R0 ;  /* 0x00000654ff009816 */ /* 0x000fe20000000000 */
[----:B------:R-:W-:Y:S01]  /*157f0*/  BAR.SYNC.DEFER_BLOCKING 0x2, 0x80 ;  /* 0x0082000000007b1d */ /* 0x000fe20000010000 */
[----:B------:R-:W-:-:S04]  /*15800*/  ISETP.NE.AND P0, PT, R17, 0x2, PT ;  /* 0x000000021100780c */ /* 0x000fc80003f05270 */
[----:B0-----:R-:W-:Y:S02]  /*15810*/  SEL R3, RZ, 0x1, P0 ;  /* 0x00000001ff037807 */ /* 0x001fe40000000000 */
[----:B------:R-:W-:Y:S02]  /*15820*/  SEL R17, R17, RZ, P0 ;  /* 0x000000ff11117207 */ /* 0x000fe40000000000 */
[----:B------:R-:W-:Y:S01]  /*15830*/  LOP3.LUT R18, R18, R3, RZ, 0x3c, !PT ;  /* 0x0000000312127212 */ /* 0x000fe200078e3cff */
[----:B------:R1:W-:Y:S06]  /*15840*/  @!P1 SYNCS.ARRIVE.TRANS64.RED.A1T0 RZ, [R0+URZ], RZ ;  /* 0x000000ff00ff99a7 */ /* 0x0003ec000810043f */
.L_x_951:
[----:B------:R-:W-:Y:S05]  /*15850*/  BSYNC B6 ;  /* 0x0000000000067941 */ /* 0x000fea0003800000 */
.L_x_949:
[----:B------:R-:W-:-:S13]  /*15860*/  LOP3.LUT P0, RZ, R16, 0x2, RZ, 0xc0, !PT ;  /* 0x0000000210ff7812 */ /* 0x000fda000780c0ff */
[----:B------:R-:W-:Y:S05]  /*15870*/  @!P0 BRA `(.L_x_996) ;  /* 0x0000000000248947 */ /* 0x000fea0003800000 */
        /* <DEDUP_REMOVED lines=9> */
.L_x_996:
[----:B-1----:R-:W0:Y:S01]  /*15910*/  S2R R0, SR_TID.X ;  /* 0x0000000000007919 */ /* 0x002e220000002100 */
[----:B------:R-:W-:Y:S01]  /*15920*/  ULDC UR4, c[0x0][0xc14] ;  /* 0x0003050000047ab9 */ /* 0x000fe20000000800 */
[----:B0-----:R-:W-:Y:S01]  /*15930*/  LOP3.LUT R7, R0, 0x1f, RZ, 0xc0, !PT ;  /* 0x0000001f00077812 */ /* 0x001fe200078ec0ff */
[----:B------:R-:W-:-:S03]  /*15940*/  IMAD.MOV.U32 R0, RZ, RZ, RZ ;  /* 0x000000ffff007224 */ /* 0x000fc600078e00ff */
[C---:B------:R-:W-:Y:S01]  /*15950*/  ISETP.NE.AND P0, PT, R7.reuse, 0x1f, PT ;  /* 0x0000001f0700780c */ /* 0x040fe20003f05270 */
[----:B------:R-:W-:-:S05]  /*15960*/  VIADD R5, R7, UR45 ;  /* 0x0000002d07057c36 */ /* 0x000fca0008000000 */
[----:B------:R-:W-:Y:S01]  /*15970*/  ISETP.GE.OR P1, PT, R5, UR4, !P0 ;  /* 0x0000000405007c0c */ /* 0x000fe2000c726670 */
[----:B------:R-:W-:-:S12]  /*15980*/  ULDC UR4, c[0x0][0xc14] ;  /* 0x0003050000047ab9 */ /* 0x000fd80000000800 */
[----:B------:R-:W0:Y:S02]  /*15990*/  @!P1 LDC.64 R2, c[0x0][0xc58] ;  /* 0x00031600ff029b82 */ /* 0x000e240000000a00 */
        /* <DEDUP_REMOVED lines=16> */
[----:B------:R-:W-:Y:S02]  /*15aa0*/  IMAD.IADD R3, R4, 0x1, R3 ;  /* 0x0000000104037824 */ /* 0x000fe400078e0203 */
[----:B------:R-:W-:Y:S04]  /*15ab0*/  SHFL.IDX PT, R4, R24, 0x1, 0x1f ;  /* 0x00201f0018047f89 */ /* 0x000fe800000e0000 */
[----:B------:R-:W1:Y:S02]  /*15ac0*/  SHFL.UP PT, R2, R3, 0x8, RZ ;  /* 0x0500000003027989 */ /* 0x000e6400000e00ff */
[----:B-1----:R-:W-:-:S05]  /*15ad0*/  SEL R2, R2, RZ, P4 ;  /* 0x000000ff02027207 */ /* 0x002fca0002000000 */
[----:B------:R-:W-:-:S05]  /*15ae0*/  IMAD.IADD R2, R3, 0x1, R2 ;  /* 0x0000000103027824 */ /* 0x000fca00078e0202 */
[----:B------:R-:W1:Y:S02]  /*15af0*/  SHFL.UP PT, R5, R2, 0x10, RZ ;  /* 0x0600000002057989 */ /* 0x000e6400000e00ff */
[----:B-1----:R-:W-:-:S05]  /*15b00*/  SEL R5, R5, RZ, P5 ;  /* 0x000000ff05057207 */ /* 0x002fca0002800000 */
[----:B------:R-:W-:Y:S02]  /*15b10*/  IMAD.IADD R7, R2, 0x1, R5 ;  /* 0x0000000102077824 */ /* 0x000fe400078e0205 */
[----:B------:R-:W-:Y:S04]  /*15b20*/  SHFL.IDX PT, R5, R24, RZ, 0x1f ;  /* 0x00001fff18057589 */ /* 0x000fe800000e0000 */
[----:B------:R-:W0:Y:S02]  /*15b30*/  SHFL.IDX PT, R9, R7, 0x1f, 0x1f ;  /* 0x03e01f0007097f89 */ /* 0x000e2400000e0000 */
[----:B0-----:R-:W-:-:S04]  /*15b40*/  IMAD R9, R9, R6, RZ ;  /* 0x0000000609097224 */ /* 0x001fc800078e02ff */
[----:B------:R-:W-:-:S05]  /*15b50*/  IMAD.IADD R4, R4, 0x1, R9 ;  /* 0x0000000104047824 */ /* 0x000fca00078e0209 */
[----:B------:R-:W-:-:S13]  /*15b60*/  ISETP.GT.AND P6, PT, R4, R5, PT ;  /* 0x000000050400720c */ /* 0x000fda0003fc4270 */
[----:B------:R-:W-:Y:S05]  /*15b70*/  @P6 BRA `(.L_x_998) ;  /* 0x0000000000986947 */ /* 0x000fea0003800000 */
.L_x_1002:
[----:B------:R-:W-:-:S04]  /*15b80*/  UIADD3 UR45, UR45, 0x1f, URZ ;  /* 0x0000001f2d2d7890 */ /* 0x000fc8000fffe03f */
[----:B------:R-:W-:-:S06]  /*15b90*/  UISETP.GE.AND UP0, UPT, UR45, UR4, UPT ;  /* 0x000000042d00728c */ /* 0x000fcc000bf06270 */
[----:B------:R-:W-:-:S13]  /*15ba0*/  PLOP3.LUT P6, PT, PT, PT, UP0, 0x40, 0x0 ;  /* 0x000000000000781c */ /* 0x000fda0003fce808 */
[----:B------:R-:W-:Y:S05]  /*15bb0*/  @!P6 BRA `(.L_x_999) ;  /* 0x0000000400d4e947 */ /* 0x000fea0003800000 */
[----:B------:R-:W0:Y:S01]  /*15bc0*/  S2R R0, SR_TID.X ;  /* 0x0000000000007919 */ /* 0x000e220000002100 */
[----:B------:R-:W-:Y:S01]  /*15bd0*/  BSSY B0, `(.L_x_1000) ;  /* 0x0000009000007945 */ /* 0x000fe20003800000 */
[----:B0-----:R-:W-:-:S05]  /*15be0*/  LOP3.LUT R0, R0, 0x1f, RZ, 0xc0, !PT ;  /* 0x0000001f00007812 */ /* 0x001fca00078ec0ff */
[----:B------:R-:W-:Y:S02]  /*15bf0*/  VIADD R7, R0, UR45 ;  /* 0x0000002d00077c36 */ /* 0x000fe40008000000 */
[----:B------:R-:W-:-:S03]  /*15c00*/  IMAD.MOV.U32 R0, RZ, RZ, RZ ;  /* 0x000000ffff007224 */ /* 0x000fc600078e00ff */
[----:B------:R-:W-:-:S13]  /*15c10*/  ISETP.GE.OR P6, PT, R7, UR4, !P0 ;  /* 0x0000000407007c0c */ /* 0x000fda000c7c6670 */
[----:B------:R-:W-:Y:S05]  /*15c20*/  @P6 BRA `(.L_x_1001) ;  /* 0x00000000000c6947 */ /* 0x000fea0003800000 */
[----:B------:R-:W0:Y:S02]  /*15c30*/  LDC.64 R2, c[0x0][0xc58] ;  /* 0x00031600ff027b82 */ /* 0x000e240000000a00 */
[----:B0-----:R-:W-:-:S05]  /*15c40*/  IMAD.WIDE R2, R7, 0x4, R2 ;  /* 0x0000000407027825 */ /* 0x001fca00078e0202 */
[----:B------:R0:W5:Y:S02]  /*15c50*/  LDG.E R0, desc[UR50][R2.64] ;  /* 0x0000003202007981 */ /* 0x000164000c1e1900 */
.L_x_1001:
[----:B------:R-:W-:Y:S05]  /*15c60*/  BSYNC B0 ;  /* 0x0000000000007941 */ /* 0x000fea0003800000 */
.L_x_1000:
        /* <DEDUP_REMOVED lines=21> */
[----:B------:R-:W-:Y:S02]  /*15dc0*/  IMAD.MOV.U32 R7, RZ, RZ, R9 ;  /* 0x000000ffff077224 */ /* 0x000fe400078e0009 */
[----:B------:R-:W-:-:S07]  /*15dd0*/  IMAD.MOV.U32 R9, RZ, RZ, R3 ;  /* 0x000000ffff097224 */ /* 0x000fce00078e0003 */
.L_x_998:
        /* <DEDUP_REMOVED lines=12> */
[----:B------:R-:W-:Y:S01]  /*15ea0*/  ISETP.NE.AND P0, PT, RZ, UR7, PT ;  /* 0x00000007ff007c0c */ /* 0x000fe2000bf05270 */
[----:B------:R-:W-:-:S03]  /*15eb0*/  IMAD.MOV.U32 R24, RZ, RZ, RZ ;  /* 0x000000ffff187224 */ /* 0x000fc600078e00ff */
        /* <DEDUP_REMOVED lines=10> */
[----:B------:R-:W-:-:S06]  /*15f60*/  IMAD.U32 R24, RZ, RZ, UR4 ;  /* 0x00000004ff187e24 */ /* 0x000fcc000f8e00ff */
[----:B------:R0:W1:Y:S02]  /*15f70*/  SHFL.IDX PT, R24, R7, R24, 0x1f ;  /* 0x00001f1807187589 */ /* 0x00006400000e0000 */
.L_x_1003:
[----:B-1----:R-:W-:Y:S02]  /*15f80*/  IMAD R24, R24, R6, R11 ;  /* 0x0000000618187224 */ /* 0x002fe400078e020b */
[----:B0-----:R-:W-:Y:S02]  /*15f90*/  IMAD R7, R15, R8, RZ ;  /* 0x000000080f077224 */ /* 0x001fe400078e02ff */
[----:B------:R-:W-:Y:S02]  /*15fa0*/  IMAD.MOV.U32 R2, RZ, RZ, RZ ;  /* 0x000000ffff027224 */ /* 0x000fe400078e00ff */
[----:B------:R-:W-:Y:S02]  /*15fb0*/  IMAD.IADD R5, R5, 0x1, -R24 ;  /* 0x0000000105057824 */ /* 0x000fe400078e0a18 */
        /* <DEDUP_REMOVED lines=14> */
[----:B------:R-:W-:-:S04]  /*160a0*/  IMAD.MOV.U32 R2, RZ, RZ, R3 ;  /* 0x000000ffff027224 */ /* 0x000fc800078e0003 */
[----:B------:R-:W-:Y:S01]  /*160b0*/  @!P2 IMAD.MOV R2, RZ, RZ, -R2 ;  /* 0x000000ffff02a224 */ /* 0x000fe200078e0a02 */
[----:B------:R-:W-:-:S05]  /*160c0*/  @!P1 LOP3.LUT R2, RZ, R4, RZ, 0x33, !PT ;  /* 0x00000004ff029212 */ /* 0x000fca00078e33ff */
[----:B------:R-:W-:Y:S02]  /*160d0*/  IMAD R7, R9, R2, RZ ;  /* 0x0000000209077224 */ /* 0x000fe400078e02ff */
[----:B------:R-:W-:Y:S02]  /*160e0*/  IMAD.MOV R2, RZ, RZ, -R2 ;  /* 0x000000ffff027224 */ /* 0x000fe400078e0a02 */
[----:B------:R-:W-:Y:S02]  /*160f0*/  IMAD.MOV R3, RZ, RZ, -R7 ;  /* 0x000000ffff037224 */ /* 0x000fe400078e0a07 */
[----:B------:R-:W-:Y:S02]  /*16100*/  IMAD R4, R4, R2, R5 ;  /* 0x0000000204047224 */ /* 0x000fe400078e0205 */
[----:B------:R-:W-:Y:S01]  /*16110*/  IMAD.MOV.U32 R2, RZ, RZ, RZ ;  /* 0x000000ffff027224 */ /* 0x000fe200078e00ff */
[----:B------:R-:W-:Y:S01]  /*16120*/  VIADDMNMX R6, R3, R6, R9, PT ;  /* 0x0000000603067246 */ /* 0x000fe20003800109 */
[----:B------:R-:W-:-:S03]  /*16130*/  IMAD.IADD R7, R4, 0x1, R7 ;  /* 0x0000000104077824 */ /* 0x000fc600078e0207 */
[----:B------:R-:W-:-:S04]  /*16140*/  IABS R8, R6 ;  /* 0x0000000600087213 */ /* 0x000fc80000000000 */
[----:B------:R-:W0:Y:S08]  /*16150*/  I2F.RP R9, R8 ;  /* 0x0000000800097306 */ /* 0x000e300000209400 */
[----:B0-----:R-:W0:Y:S02]  /*16160*/  MUFU.RCP R9, R9 ;  /* 0x0000000900097308 */ /* 0x001e240000001000 */
[----:B0-----:R-:W-:Y:S01]  /*16170*/  VIADD R3, R9, 0xffffffe ;  /* 0x0ffffffe09037836 */ /* 0x001fe20000000000 */
[----:B------:R-:W-:-:S05]  /*16180*/  IABS R9, R6 ;  /* 0x0000000600097213 */ /* 0x000fca0000000000 */
[----:B------:R-:W0:Y:S02]  /*16190*/  F2I.FTZ.U32.TRUNC.NTZ R3, R3 ;  /* 0x0000000300037305 */ /* 0x000e24000021f000 */
[----:B0-----:R-:W-:-:S04]  /*161a0*/  IMAD.MOV R11, RZ, RZ, -R3 ;  /* 0x000000ffff0b7224 */ /* 0x001fc800078e0a03 */
[----:B------:R-:W-:-:S04]  /*161b0*/  IMAD R5, R11, R8, RZ ;  /* 0x000000080b057224 */ /* 0x000fc800078e02ff */
[----:B------:R-:W-:Y:S01]  /*161c0*/  IMAD.HI.U32 R2, R3, R5, R2 ;  /* 0x0000000503027227 */ /* 0x000fe200078e0002 */
[----:B------:R-:W-:-:S03]  /*161d0*/  IABS R5, R4 ;  /* 0x0000000400057213 */ /* 0x000fc60000000000 */
[----:B------:R-:W-:Y:S02]  /*161e0*/  IMAD.MOV R3, RZ, RZ, -R9 ;  /* 0x000000ffff037224 */ /* 0x000fe400078e0a09 */
        /* <DEDUP_REMOVED lines=8> */
[----:B------:R-:W-:Y:S01]  /*16270*/  ISETP.GE.AND P2, PT, R3, RZ, PT ;  /* 0x000000ff0300720c */ /* 0x000fe20003f46270 */
[----:B------:R-:W-:-:S06]  /*16280*/  IMAD.MOV R3, RZ, RZ, -R6 ;  /* 0x000000ffff037224 */ /* 0x000fcc00078e0a06 */
[----:B------:R-:W-:-:S06]  /*16290*/  @P0 VIADD R2, R2, 0x1 ;  /* 0x0000000102020836 */ /* 0x000fcc0000000000 */
[----:B------:R-:W-:Y:S01]  /*162a0*/  @!P2 IMAD.MOV R2, RZ, RZ, -R2 ;  /* 0x000000ffff02a224 */ /* 0x000fe200078e0a02 */
[----:B------:R-:W-:-:S04]  /*162b0*/  @!P1 LOP3.LUT R2, RZ, R6, RZ, 0x33, !PT ;  /* 0x00000006ff029212 */ /* 0x000fc800078e33ff */
[----:B------:R-:W-:Y:S01]  /*162c0*/  LOP3.LUT R25, RZ, R2, RZ, 0x33, !PT ;  /* 0x00000002ff197212 */ /* 0x000fe200078e33ff */
[----:B------:R-:W-:-:S04]  /*162d0*/  IMAD R3, R2, R3, R7 ;  /* 0x0000000302037224 */ /* 0x000fc800078e0207 */
[----:B------:R-:W-:Y:S01]  /*162e0*/  IMAD.IADD R25, R0, 0x1, R25 ;  /* 0x0000000100197824 */ /* 0x000fe200078e0219 */
[----:B------:R-:W-:Y:S01]  /*162f0*/  R2UR UR38, R3 ;  /* 0x00000000032672ca */ /* 0x000fe200000e0000 */
[----:B------:R-:W-:-:S14]  /*16300*/  BRA `(.L_x_1004) ;  /* 0x0000000000107947 */ /* 0x000fdc0003800000 */
.L_x_999:
[----:B------:R-:W-:Y:S01]  /*16310*/  IMAD.MOV.U32 R24, RZ, RZ, R5 ;  /* 0x000000ffff187224 */ /* 0x000fe200078e0005 */
[----:B------:R-:W-:Y:S01]  /*16320*/  ULDC UR45, c[0x0][0xc14] ;  /* 0x00030500002d7ab9 */ /* 0x000fe20000000800 */
[----:B------:R-:W-:Y:S01]  /*16330*/  IMAD.MOV.U32 R25, RZ, RZ, RZ ;  /* 0x000000ffff197224 */ /* 0x000fe200078e00ff */
[----:B------:R-:W-:-:S06]  /*16340*/  UMOV UR38, URZ ;  /* 0x0000003f00267c82 */ /* 0x000fcc0008000000 */
.L_x_1004:
[----:B------:R-:W0:Y:S01]  /*16350*/  S2R R0, SR_TID.X ;  /* 0x0000000000007919 */ /* 0x000e220000002100 */
[----:B------:R-:W-:Y:S02]  /*16360*/  IMAD.U32 R6, RZ, RZ, UR38 ;  /* 0x00000026ff067e24 */ /* 0x000fe4000f8e00ff */
[----:B------:R-:W-:Y:S01]  /*16370*/  IMAD.U32 R7, RZ, RZ, UR45 ;  /* 0x0000002dff077e24 */ /* 0x000fe2000f8e00ff */
[----:B------:R-:W-:Y:S01]  /*16380*/  BAR.SYNC.DEFER_BLOCKING 0x4, 0x200 ;  /* 0x0108000000007b1d */ /* 0x000fe20000010000 */
[----:B------:R-:W-:Y:S02]  /*16390*/  IMAD.MOV.U32 R4, RZ, RZ, R24 ;  /* 0x000000ffff047224 */ /* 0x000fe400078e0018 */
[----:B------:R-:W-:Y:S01]  /*163a0*/  IMAD.MOV.U32 R5, RZ, RZ, R25 ;  /* 0x000000ffff057224 */ /* 0x000fe200078e0019 */
[----:B0-----:R-:W-:-:S04]  /*163b0*/  LOP3.LUT R0, R0, 0x1f, RZ, 0xc0, !PT ;  /* 0x0000001f00007812 */ /* 0x001fc800078ec0ff */
[----:B------:R-:W-:-:S13]  /*163c0*/  ISETP.NE.AND P0, PT, R0, RZ, PT ;  /* 0x000000ff0000720c */ /* 0x000fda0003f05270 */
[----:B------:R-:W0:Y:S01]  /*163d0*/  @!P0 S2R R3, SR_CgaCtaId ;  /* 0x0000000000038919 */ /* 0x000e220000008800 */
[----:B------:R-:W-:-:S04]  /*163e0*/  @!P0 MOV R0, 0x400 ;  /* 0x0000040000008802 */ /* 0x000fc80000000f00 */
[----:B0-----:R-:W-:-:S05]  /*163f0*/  @!P0 LEA R0, R3, R0, 0x18 ;  /* 0x0000000003008211 */ /* 0x001fca00078ec0ff */
[----:B------:R0:W-:Y:S01]  /*16400*/  @!P0 STS.128 [R0+0x132d0], R4 ;  /* 0x0132d00400008388 */ /* 0x0001e20000000c00 */
[----:B------:R-:W-:Y:S06]  /*16410*/  BAR.ARV 0x5, 0x200 ;  /* 0x0148000000007b1d */ /* 0x000fec0000002000 */
.L_x_997:
[----:B------:R-:W-:Y:S02]  /*16420*/  ULDC UR4, c[0x0][0xc14] ;  /* 0x0003050000047ab9 */ /* 0x000fe40000000800 */
[----:B------:R-:W-:-:S06]  /*16430*/  UISETP.GE.AND UP0, UPT, UR45, UR4, UPT ;  /* 0x000000042d00728c */ /* 0x000fcc000bf06270 */
[----:B------:R-:W-:-:S13]  /*16440*/  PLOP3.LUT P0, PT, PT, PT, UP0, 0x80, 0x0 ;  /* 0x000000000000781c */ /* 0x000fda0003f0f008 */
[----:B------:R-:W-:Y:S05]  /*16450*/  @!P0 BRA `(.L_x_1005) ;  /* 0xffffffc800bc8947 */ /* 0x000fea000383ffff */
.L_x_939:
[----:B01----:R-:W2:Y:S01]  /*16460*/  LDL.LU R0, [R1] ;  /* 0x0000000001007983 */ /* 0x003ea20000300800 */
[----:B------:R-:W-:Y:S01]  /*16470*/  BSSY B0, `(.L_x_1006) ;  /* 0x000000b000007945 */ /* 0x000fe20003800000 */
[----:B------:R-:W0:Y:S01]  /*16480*/  S2R R5, SR_CgaCtaId ;  /* 0x0000000000057919 */ /* 0x000e220000008800 */
[----:B--2---:R-:W-:-:S05]  /*16490*/  VIADD R0, R0, 0x1 ;  /* 0x0000000100007836 */ /* 0x004fca0000000000 */
[----:B------:R-:W-:-:S04]  /*164a0*/  LEA.HI R2, R0, R0, RZ, 0x1 ;  /* 0x0000000000027211 */ /* 0x000fc800078f08ff */
[----:B------:R-:W-:Y:S02]  /*164b0*/  LOP3.LUT R3, R2, 0xfffffffe, RZ, 0xc0, !PT ;  /* 0xfffffffe02037812 */ /* 0x000fe400078ec0ff */
[----:B------:R-:W-:-:S03]  /*164c0*/  MOV R2, 0x400 ;  /* 0x0000040000027802 */ /* 0x000fc60000000f00 */
[----:B------:R-:W-:Y:S01]  /*164d0*/  IMAD.IADD R0, R0, 0x1, -R3 ;  /* 0x0000000100007824 */ /* 0x000fe200078e0a03 */
[----:B0-----:R-:W-:-:S04]  /*164e0*/  LEA R6, R5, R2, 0x18 ;  /* 0x0000000205067211 */ /* 0x001fc800078ec0ff */
[----:B------:R-:W-:-:S04]  /*164f0*/  SHF.L.U32 R0, R0, 0x1f, RZ ;  /* 0x0000001f00007819 */ /* 0x000fc800000006ff */
[----:B------:R-:W0:Y:S02]  /*16500*/  SYNCS.PHASECHK.TRANS64.TRYWAIT P0, [R6+URZ+0x13220], R0 ;  /* 0x01322000060075a7 */ /* 0x000e24000800017f */
[----:B0-----:R-:W-:Y:S05]  /*16510*/  @!P0 BRA `(.L_x_1007) ;  /* 0x0000000800a08947 */ /* 0x001fea0003800000 */
.L_x_1037:
[----:B------:R-:W-:Y:S05]  /*16520*/  BSYNC B0 ;  /* 0x0000000000007941 */ /* 0x000fea0003800000 */
.L_x_1006:
[----:B------:R-:W-:-:S03]  /*16530*/  UMOV UR4, 0xffffffff ;  /* 0xffffffff00047882 */ /* 0x000fc60000000000 */
[----:B------:R-:W-:Y:S05]  /*16540*/  BRA.DIV UR4, `(.L_x_1008) ;  /* 0x0000000a04a87947 */ /* 0x000fea000b800000 */
[----:B0-----:R-:W0:Y:S02]  /*16550*/  S2R R0, SR_TID.X ;  /* 0x0000000000007919 */ /* 0x001e240000002100 */
[----:B0-----:R-:W-:-:S04]  /*16560*/  SHF.R.U32.HI R0, RZ, 0x5, R0 ;  /* 0x00000005ff007819 */ /* 0x001fc80000011600 */
[----:B------:R-:W-:-:S05]  /*16570*/  LOP3.LUT R0, R0, 0x3, RZ, 0xc0, !PT ;  /* 0x0000000300007812 */ /* 0x000fca00078ec0ff */
[----:B------:R0:W1:Y:S02]  /*16580*/  SHFL.IDX PT, R14, R0, RZ, 0x1f ;  /* 0x00001fff000e7589 */ /* 0x00006400000e0000 */
.L_x_1040:
[----:B-1----:R-:W-:Y:S01]  /*16590*/  ISETP.NE.AND P0, PT, R14, RZ, PT ;  /* 0x000000ff0e00720c */ /* 0x002fe20003f05270 */
[----:B------:R-:W-:-:S12]  /*165a0*/  BSSY B0, `(.L_x_1009) ;  /* 0x000002b000007945 */ /* 0x000fd80003800000 */
[----:B------:R-:W-:Y:S05]  /*165b0*/  @P0 BRA `(.L_x_1010) ;  /* 0x0000000000a40947 */ /* 0x000fea0003800000 */
[----:B------:R-:W-:-:S03]  /*165c0*/  UMOV UR4, 0xffffffff ;  /* 0xffffffff00047882 */ /* 0x000fc60000000000 */
[----:B------:R-:W-:Y:S05]  /*165d0*/  BRA.DIV UR4, `(.L_x_1011) ;  /* 0x0000000a04b87947 */ /* 0x000fea000b800000 */
[----:B------:R-:W-:-:S13]  /*165e0*/  ELECT P6, URZ, PT ;  /* 0x00000000003f782f */ /* 0x000fda00038c0000 */
.L_x_1043:
[----:B------:R-:W-:Y:S05]  /*165f0*/  @!P6 BRA `(.L_x_1010) ;  /* 0x000000000094e947 */ /* 0x000fea0003800000 */
[----:B------:R-:W-:-:S06]  /*16600*/  ULOP3.LUT UR4, UR40, 0x2, URZ, 0xfc, !UPT ;  /* 0x0000000228047892 */ /* 0x000fcc000f8efc3f */
[----:B0-----:R-:W-:-:S05]  /*16610*/  IMAD.U32 R0, RZ, RZ, UR4 ;  /* 0x00000004ff007e24 */ /* 0x001fca000f8e00ff */
[----:B------:R-:W-:-:S13]  /*16620*/  ISETP.NE.AND P0, PT, R0, 0x3, PT ;  /* 0x000000030000780c */ /* 0x000fda0003f05270 */
[----:B------:R-:W-:Y:S05]  /*16630*/  @!P0 BRA `(.L_x_1012) ;  /* 0x0000000000048947 */ /* 0x000fea0003800000 */
[----:B------:R-:W-:Y:S01]  /*16640*/  BPT.TRAP 0x1 ;  /* 0x000000040000795c */ /* 0x000fe20000300000 */
.L_x_1012:
        /* <DEDUP_REMOVED lines=12> */
.L_x_1044:
[----:B------:R-:W1:Y:S02]  /*16710*/  SYNCS.PHASECHK.TRANS64.TRYWAIT P1, [R9+URZ], R0 ;  /* 0x00000000090075a7 */ /* 0x000e64000802017f */
[----:B-1----:R-:W-:Y:S05]  /*16720*/  @!P1 BRA `(.L_x_1014) ;  /* 0x0000000800989947 */ /* 0x002fea0003800000 */
.L_x_1045:
[----:B------:R-:W-:Y:S05]  /*16730*/  @!P0 BRA `(.L_x_1015) ;  /* 0x0000000000048947 */ /* 0x000fea0003800000 */
[----:B------:R-:W-:Y:S01]  /*16740*/  BPT.TRAP 0x1 ;  /* 0x000000040000795c */ /* 0x000fe20000300000 */
.L_x_1015:
[----:B------:R-:W-:-:S04]  /*16750*/  IMAD R17, R17, 0x8, R6 ;  /* 0x0000000811117824 */ /* 0x000fc800078e0206 */
[----:B------:R-:W2:Y:S02]  /*16760*/  SYNCS.PHASECHK.TRANS64.TRYWAIT P1, [R17+URZ+0x13260], R4 ;  /* 0x01326004110075a7 */ /* 0x000ea4000802017f */
[----:B--2---:R-:W-:Y:S05]  /*16770*/  @!P1 BRA `(.L_x_1016) ;  /* 0x0000000800989947 */ /* 0x004fea0003800000 */
.L_x_1046:
[----:B------:R-:W-:Y:S05]  /*16780*/  @!P0 BRA `(.L_x_1017) ;  /* 0x0000000000048947 */ /* 0x000fea0003800000 */
[----:B------:R-:W-:Y:S01]  /*16790*/  BPT.TRAP 0x1 ;  /* 0x000000040000795c */ /* 0x000fe20000300000 */
.L_x_1017:
[----:B------:R-:W-:-:S04]  /*167a0*/  IMAD R7, R7, 0x8, R6 ;  /* 0x0000000807077824 */ /* 0x000fc800078e0206 */
[----:B------:R-:W3:Y:S02]  /*167b0*/  SYNCS.PHASECHK.TRANS64.TRYWAIT P1, [R7+URZ+0x13260], R0 ;  /* 0x01326000070075a7 */ /* 0x000ee4000802017f */
[----:B---3--:R-:W-:Y:S05]  /*167c0*/  @!P1 BRA `(.L_x_1018) ;  /* 0x0000000800989947 */ /* 0x008fea0003800000 */
.L_x_1047:
[----:B------:R-:W-:Y:S05]  /*167d0*/  @!P0 BRA `(.L_x_1019) ;  /* 0x0000000000048947 */ /* 0x000fea0003800000 */
[----:B------:R-:W-:Y:S01]  /*167e0*/  BPT.TRAP 0x1 ;  /* 0x000000040000795c */ /* 0x000fe20000300000 */
.L_x_1019:
[----:B------:R-:W4:Y:S02]  /*167f0*/  SYNCS.PHASECHK.TRANS64.TRYWAIT P0, [R17+URZ+0x13280], R4 ;  /* 0x01328004110075a7 */ /* 0x000f24000800017f */
[----:B----4-:R-:W-:Y:S05]  /*16800*/  @!P0 BRA `(.L_x_1020) ;  /* 0x00000008009c8947 */ /* 0x010fea0003800000 */
.L_x_1021:
[----:B------:R0:W0:Y:S02]  /*16810*/  SYNCS.PHASECHK.TRANS64.TRYWAIT P0, [R7+URZ+0x13280], R0 ;  /* 0x01328000070075a7 */ /* 0x000024000800017f */
[----:B0-----:R-:W-:Y:S05]  /*16820*/  @!P0 NANOSLEEP.SYNCS 0x989680 ;  /* 0x009896800000895d */ /* 0x001fea0003900000 */
[----:B------:R-:W0:Y:S02]  /*16830*/  @!P0 SYNCS.PHASECHK.TRANS64 P0, [R7+URZ+0x13280], R0 ;  /* 0x01328000070085a7 */ /* 0x000e24000800007f */
[----:B0-----:R-:W-:Y:S05]  /*16840*/  @!P0 BRA `(.L_x_1021) ;  /* 0xfffffffc00f08947 */ /* 0x001fea000383ffff */
.L_x_1010:
[----:B------:R-:W-:Y:S05]  /*16850*/  BSYNC B0 ;  /* 0x0000000000007941 */ /* 0x000fea0003800000 */
.L_x_1009:
[----:B------:R-:W-:Y:S05]  /*16860*/  EXIT ;  /* 0x000000000000794d */ /* 0x000fea0003800000 */
.L_x_837:
[----:B0-----:R-:W-:-:S04]  /*16870*/  IMAD.U32 R3, RZ, RZ, UR45 ;  /* 0x0000002dff037e24 */ /* 0x001fc8000f8e00ff */
[----:B------:R0:W1:Y:S03]  /*16880*/  SYNCS.PHASECHK.TRANS64.TRYWAIT P1, [R3+URZ+0x13200], R0 ;  /* 0x01320000030075a7 */ /* 0x000066000802017f */
[----:B-1----:R-:W-:Y:S05]  /*16890*/  @!P1 NANOSLEEP.SYNCS 0x989680 ;  /* 0x009896800000995d */ /* 0x002fea0003900000 */
[----:B------:R-:W1:Y:S02]  /*168a0*/  @!P1 SYNCS.PHASECHK.TRANS64 P1, [R3+URZ+0x13200], R0 ;  /* 0x01320000030095a7 */ /* 0x000e64000802007f */
[----:B-1----:R-:W-:Y:S05]  /*168b0*/  @!P1 BRA `(.L_x_837) ;  /* 0xfffffffc00ec9947 */ /* 0x002fea000383ffff */
[----:B------:R-:W-:Y:S05]  /*168c0*/  BRA `(.L_x_1022) ;  /* 0xfffffeb000f87947 */ /* 0x000fea000383ffff */
.L_x_841:
[----:B-1----:R1:W2:Y:S02]  /*168d0*/  SYNCS.PHASECHK.TRANS64.TRYWAIT P1, [R3+URZ+0x13230], R0 ;  /* 0x01323000030075a7 */ /* 0x0022a4000802017f */
[----:B--2---:R-:W-:Y:S05]  /*168e0*/  @!P1 NANOSLEEP.SYNCS 0x989680 ;  /* 0x009896800000995d */ /* 0x004fea0003900000 */
[----:B------:R-:W2:Y:S02]  /*168f0*/  @!P1 SYNCS.PHASECHK.TRANS64 P1, [R3+URZ+0x13230], R0 ;  /* 0x01323000030095a7 */ /* 0x000ea4000802007f */
[----:B--2---:R-:W-:Y:S05]  /*16900*/  @!P1 BRA `(.L_x_841) ;  /* 0xfffffffc00f09947 */ /* 0x004fea000383ffff */
[----:B------:R-:W-:Y:S05]  /*16910*/  BRA `(.L_x_840) ;  /* 0xfffffeb400147947 */ /* 0x000fea000383ffff */
.L_x_857:
[----:B-1----:R-:W-:-:S04]  /*16920*/  IMAD.U32 R15, RZ, RZ, UR23 ;  /* 0x00000017ff0f7e24 */ /* 0x002fc8000f8e00ff */
[----:B------:R1:W2:Y:S03]  /*16930*/  SYNCS.PHASECHK.TRANS64.TRYWAIT P1, [R15+URZ+0x13230], R14 ;  /* 0x0132300e0f0075a7 */ /* 0x0002a6000802017f */
[----:B--2---:R-:W-:Y:S05]  /*16940*/  @!P1 NANOSLEEP.SYNCS 0x989680 ;  /* 0x009896800000995d */ /* 0x004fea0003900000 */
[----:B------:R-:W2:Y:S02]  /*16950*/  @!P1 SYNCS.PHASECHK.TRANS64 P1, [R15+URZ+0x13230], R14 ;  /* 0x0132300e0f0095a7 */ /* 0x000ea4000802007f */
[----:B--2---:R-:W-:Y:S05]  /*16960*/  @!P1 BRA `(.L_x_857) ;  /* 0xfffffffc00ec9947 */ /* 0x004fea000383ffff */
[----:B------:R-:W-:Y:S05]  /*16970*/  BRA `(.L_x_856) ;  /* 0xfffffef000307947 */ /* 0x000fea000383ffff */
.L_x_861:
[----:B-1----:R-:W-:-:S04]  /*16980*/  IMAD.U32 R15, RZ, RZ, UR11 ;  /* 0x0000000bff0f7e24 */ /* 0x002fc8000f8e00ff */
[----:B------:R1:W2:Y:S03]  /*16990*/  SYNCS.PHASECHK.TRANS64.TRYWAIT P1, [R15+URZ+0x13250], R14 ;  /* 0x0132500e0f0075a7 */ /* 0x0002a6000802017f */
[----:B--2---:R-:W-:Y:S05]  /*169a0*/  @!P1 NANOSLEEP.SYNCS 0x989680 ;  /* 0x009896800000995d */ /* 0x004fea0003900000 */
[----:B------:R-:W2:Y:S02]  /*169b0*/  @!P1 SYNCS.PHASECHK.TRANS64 P1, [R15+URZ+0x13250], R14 ;  /* 0x0132500e0f0095a7 */ /* 0x000ea4000802007f */
[----:B--2---:R-:W-:Y:S05]  /*169c0*/  @!P1 BRA `(.L_x_861) ;  /* 0xfffffffc00ec9947 */ /* 0x004fea000383ffff */
[----:B------:R-:W-:Y:S05]  /*169d0*/  BRA `(.L_x_860) ;  /* 0xfffffef4003c7947 */ /* 0x000fea000383ffff */
.L_x_879:
[----:B-1----:R-:W-:-:S04]  /*169e0*/  IMAD.U32 R3, RZ, RZ, UR6 ;  /* 0x00000006ff037e24 */ /* 0x002fc8000f8e00ff */
[----:B------:R1:W2:Y:S03]  /*169f0*/  SYNCS.PHASECHK.TRANS64.TRYWAIT P1, [R3+URZ+0x13230], R0 ;  /* 0x01323000030075a7 */ /* 0x0002a6000802017f */
[----:B--2---:R-:W-:Y:S05]  /*16a00*/  @!P1 NANOSLEEP.SYNCS 0x989680 ;  /* 0x009896800000995d */ /* 0x004fea0003900000 */
[----:B------:R-:W2:Y:S02]  /*16a10*/  @!P1 SYNCS.PHASECHK.TRANS64 P1, [R3+URZ+0x13230], R0 ;  /* 0x01323000030095a7 */ /* 0x000ea4000802007f */
[----:B--2---:R-:W-:Y:S05]  /*16a20*/  @!P1 BRA `(.L_x_879) ;  /* 0xfffffffc00ec9947 */ /* 0x004fea000383ffff */
[----:B------:R-:W-:Y:S05]  /*16a30*/  BRA `(.L_x_878) ;  /* 0xffffff3000347947 */ /* 0x000fea000383ffff */
.L_x_883:
[----:B-1----:R-:W-:-:S04]  /*16a40*/  IMAD.U32 R3, RZ, RZ, UR11 ;  /* 0x0000000bff037e24 */ /* 0x002fc8000f8e00ff */
[----:B------:R1:W2:Y:S03]  /*16a50*/  SYNCS.PHASECHK.TRANS64.TRYWAIT P1, [R3+URZ+0x13250], R0 ;  /* 0x01325000030075a7 */ /* 0x0002a6000802017f */
[----:B--2---:R-:W-:Y:S05]  /*16a60*/  @!P1 NANOSLEEP.SYNCS 0x989680 ;  /* 0x009896800000995d */ /* 0x004fea0003900000 */
[----:B------:R-:W2:Y:S02]  /*16a70*/  @!P1 SYNCS.PHASECHK.TRANS64 P1, [R3+URZ+0x13250], R0 ;  /* 0x01325000030095a7 */ /* 0x000ea4000802007f */
[----:B--2---:R-:W-:Y:S05]  /*16a80*/  @!P1 BRA `(.L_x_883) ;  /* 0xfffffffc00ec9947 */ /* 0x004fea000383ffff */
[----:B------:R-:W-:Y:S05]  /*16a90*/  BRA `(.L_x_882) ;  /* 0xffffff3400407947 */ /* 0x000fea000383ffff */
.L_x_890:
[----:B-1----:R-:W-:-:S04]  /*16aa0*/  IMAD.U32 R3, RZ, RZ, UR23 ;  /* 0x00000017ff037e24 */ /* 0x002fc8000f8e00ff */
[----:B------:R1:W2:Y:S03]  /*16ab0*/  SYNCS.PHASECHK.TRANS64.TRYWAIT P1, [R3+URZ+0x13230], R0 ;  /* 0x01323000030075a7 */ /* 0x0002a6000802017f */
[----:B--2---:R-:W-:Y:S05]  /*16ac0*/  @!P1 NANOSLEEP.SYNCS 0x989680 ;  /* 0x009896800000995d */ /* 0x004fea0003900000 */
[----:B------:R-:W2:Y:S02]  /*16ad0*/  @!P1 SYNCS.PHASECHK.TRANS64 P1, [R3+URZ+0x13230], R0 ;  /* 0x01323000030095a7 */ /* 0x000ea4000802007f */
[----:B--2---:R-:W-:Y:S05]  /*16ae0*/  @!P1 BRA `(.L_x_890) ;  /* 0xfffffffc00ec9947 */ /* 0x004fea000383ffff */
[----:B------:R-:W-:Y:S05]  /*16af0*/  BRA `(.L_x_889) ;  /* 0xffffff5000d07947 */ /* 0x000fea000383ffff */
.L_x_894:
[----:B-1----:R-:W-:-:S04]  /*16b00*/  IMAD.U32 R3, RZ, RZ, UR11 ;  /* 0x0000000bff037e24 */ /* 0x002fc8000f8e00ff */
[----:B------:R1:W2:Y:S03]  /*16b10*/  SYNCS.PHASECHK.TRANS64.TRYWAIT P1, [R3+URZ+0x13250], R0 ;  /* 0x01325000030075a7 */ /* 0x0002a6000802017f */
[----:B--2---:R-:W-:Y:S05]  /*16b20*/  @!P1 NANOSLEEP.SYNCS 0x989680 ;  /* 0x009896800000995d */ /* 0x004fea0003900000 */
[----:B------:R-:W2:Y:S02]  /*16b30*/  @!P1 SYNCS.PHASECHK.TRANS64 P1, [R3+URZ+0x13250], R0 ;  /* 0x01325000030095a7 */ /* 0x000ea4000802007f */
[----:B--2---:R-:W-:Y:S05]  /*16b40*/  @!P1 BRA `(.L_x_894) ;  /* 0xfffffffc00ec9947 */ /* 0x004fea000383ffff */
[----:B------:R-:W-:Y:S05]  /*16b50*/  BRA `(.L_x_893) ;  /* 0xffffff5400dc7947 */ /* 0x000fea000383ffff */
.L_x_908:
[----:B-1----:R-:W-:-:S04]  /*16b60*/  IMAD.U32 R7, RZ, RZ, UR14 ;  /* 0x0000000eff077e24 */ /* 0x002fc8000f8e00ff */
[----:B------:R1:W2:Y:S03]  /*16b70*/  SYNCS.PHASECHK.TRANS64.TRYWAIT P1, [R7+URZ+0x13250], R4 ;  /* 0x01325004070075a7 */ /* 0x0002a6000802017f */
[----:B--2---:R-:W-:Y:S05]  /*16b80*/  @!P1 NANOSLEEP.SYNCS 0x989680 ;  /* 0x009896800000995d */ /* 0x004fea0003900000 */
[----:B------:R-:W2:Y:S02]  /*16b90*/  @!P1 SYNCS.PHASECHK.TRANS64 P1, [R7+URZ+0x13250], R4 ;  /* 0x01325004070095a7 */ /* 0x000ea4000802007f */
[----:B--2---:R-:W-:Y:S05]  /*16ba0*/  @!P1 BRA `(.L_x_908) ;  /* 0xfffffffc00ec9947 */ /* 0x004fea000383ffff */
[----:B------:R-:W-:Y:S05]  /*16bb0*/  BRA `(.L_x_907) ;  /* 0xffffff9000207947 */ /* 0x000fea000383ffff */
.L_x_956:
[----:B------:R-:W-:Y:S02]  /*16bc0*/  IMAD.MOV.U32 R13, RZ, RZ, R4 ;  /* 0x000000ffff0d7224 */ /* 0x000fe400078e0004 */
[----:B------:R-:W-:Y:S02]  /*16bd0*/  IMAD.MOV.U32 R12, RZ, RZ, RZ ;  /* 0x000000ffff0c7224 */ /* 0x000fe400078e00ff */
[----:B------:R-:W-:Y:S02]  /*16be0*/  IMAD.MOV.U32 R11, RZ, RZ, 0x1f ;  /* 0x0000001fff0b7424 */ /* 0x000fe400078e00ff */
[----:B------:R-:W-:-:S07]  /*16bf0*/  IMAD.MOV.U32 R15, RZ, RZ, -0x1 ;  /* 0xffffffffff0f7424 */ /* 0x000fce00078e00ff */
[----:B------:R-:W-:Y:S05]  /*16c00*/  WARPSYNC.COLLECTIVE R15, `(.L_x_1023) ;  /* 0x000000000f087348 */ /* 0x000fea0003c00000 */
[----:B------:R0:W1:Y:S02]  /*16c10*/  SHFL.IDX P6, R14, R13, R12, R11 ;  /* 0x0000000c0d0e7389 */ /* 0x00006400000c000b */
[----:B01----:R-:W-:Y:S01]  /*16c20*/  ENDCOLLECTIVE ;  /* 0x000000000000791b */ /* 0x003fe20003800000 */
.L_x_1023:
[----:B------:R-:W-:Y:S05]  /*16c30*/  BRA `(.L_x_1024) ;  /* 0xffffffd400187947 */ /* 0x000fea000383ffff */
.L_x_958:
[----:B------:R-:W-:Y:S01]  /*16c40*/  BSSY B0, `(.L_x_1025) ;  /* 0x0000006000007945 */ /* 0x000fe20003800000 */
[----:B------:R-:W-:-:S07]  /*16c50*/  IMAD.MOV.U32 R15, RZ, RZ, -0x1 ;  /* 0xffffffffff0f7424 */ /* 0x000fce00078e00ff */
[----:B0-----:R-:W-:Y:S05]  /*16c60*/  WARPSYNC.COLLECTIVE R15, `(.L_x_1026) ;  /* 0x000000000f0c7348 */ /* 0x001fea0003c00000 */
[----:B------:R-:W-:Y:S02]  /*16c70*/  ELECT P6, UR62, PT ;  /* 0x00000000003e782f */ /* 0x000fe400038c0000 */
[----:B------:R-:W-:Y:S01]  /*16c80*/  MOV R14, UR62 ;  /* 0x0000003e000e7c02 */ /* 0x000fe20008000f00 */
[----:B0-----:R-:W-:Y:S10]  /*16c90*/  ENDCOLLECTIVE ;  /* 0x000000000000791b */ /* 0x001ff40003800000 */
.L_x_1026:
[----:B------:R-:W-:Y:S05]  /*16ca0*/  BSYNC B0 ;  /* 0x0000000000007941 */ /* 0x000fea0003800000 */
.L_x_1025:
[----:B------:R-:W-:Y:S05]  /*16cb0*/  BRA `(.L_x_1027) ;  /* 0xffffffd400147947 */ /* 0x000fea000383ffff */
.L_x_961:
[----:B-1----:R1:W2:Y:S02]  /*16cc0*/  SYNCS.PHASECHK.TRANS64.TRYWAIT P2, [R5+URZ+0x13280], R2 ;  /* 0x01328002050075a7 */ /* 0x0022a4000804017f */
[----:B--2---:R-:W-:Y:S05]  /*16cd0*/  @!P2 NANOSLEEP.SYNCS 0x989680 ;  /* 0x009896800000a95d */ /* 0x004fea0003900000 */
[----:B------:R-:W2:Y:S02]  /*16ce0*/  @!P2 SYNCS.PHASECHK.TRANS64 P2, [R5+URZ+0x13280], R2 ;  /* 0x013280020500a5a7 */ /* 0x000ea4000804007f */
[----:B--2---:R-:W-:Y:S05]  /*16cf0*/  @!P2 BRA `(.L_x_961) ;  /* 0xfffffffc00f0a947 */ /* 0x004fea000383ffff */
[----:B------:R-:W-:Y:S05]  /*16d00*/  BRA `(.L_x_1028) ;  /* 0xffffffd4006c7947 */ /* 0x000fea000383ffff */
.L_x_963:
[----:B0-----:R0:W2:Y:S02]  /*16d10*/  SYNCS.PHASECHK.TRANS64.TRYWAIT P2, [R5+URZ+0x13240], R2 ;  /* 0x01324002050075a7 */ /* 0x0010a4000804017f */
[----:B--2---:R-:W-:Y:S05]  /*16d20*/  @!P2 NANOSLEEP.SYNCS 0x989680 ;  /* 0x009896800000a95d */ /* 0x004fea0003900000 */
[----:B------:R-:W2:Y:S02]  /*16d30*/  @!P2 SYNCS.PHASECHK.TRANS64 P2, [R5+URZ+0x13240], R2 ;  /* 0x013240020500a5a7 */ /* 0x000ea4000804007f */
[----:B--2---:R-:W-:Y:S05]  /*16d40*/  @!P2 BRA `(.L_x_963) ;  /* 0xfffffffc00f0a947 */ /* 0x004fea000383ffff */
[----:B------:R-:W-:Y:S05]  /*16d50*/  BRA `(.L_x_1029) ;  /* 0xffffffd400c07947 */ /* 0x000fea000383ffff */
.L_x_966:
[----:B0-----:R-:W-:-:S04]  /*16d60*/  IMAD.U32 R4, RZ, RZ, UR41 ;  /* 0x00000029ff047e24 */ /* 0x001fc8000f8e00ff */
[----:B------:R0:W1:Y:S03]  /*16d70*/  SYNCS.PHASECHK.TRANS64.TRYWAIT P0, [R4+URZ+0x13220], R3 ;  /* 0x01322003040075a7 */ /* 0x000066000800017f */
[----:B-1----:R-:W-:Y:S05]  /*16d80*/  @!P0 NANOSLEEP.SYNCS 0x989680 ;  /* 0x009896800000895d */ /* 0x002fea0003900000 */
[----:B------:R-:W1:Y:S02]  /*16d90*/  @!P0 SYNCS.PHASECHK.TRANS64 P0, [R4+URZ+0x13220], R3 ;  /* 0x01322003040085a7 */ /* 0x000e64000800007f */
[----:B-1----:R-:W-:Y:S05]  /*16da0*/  @!P0 BRA `(.L_x_966) ;  /* 0xfffffffc00ec8947 */ /* 0x002fea000383ffff */
[----:B------:R-:W-:Y:S05]  /*16db0*/  BRA `(.L_x_1030) ;  /* 0xffffffd800747947 */ /* 0x000fea000383ffff */
.L_x_972:
[----:B0-----:R0:W1:Y:S02]  /*16dc0*/  SYNCS.PHASECHK.TRANS64.TRYWAIT P0, [R6+URZ+0x13280], R5 ;  /* 0x01328005060075a7 */ /* 0x001064000800017f */
[----:B-1----:R-:W-:Y:S05]  /*16dd0*/  @!P0 NANOSLEEP.SYNCS 0x989680 ;  /* 0x009896800000895d */ /* 0x002fea0003900000 */
[----:B------:R-:W1:Y:S02]  /*16de0*/  @!P0 SYNCS.PHASECHK.TRANS64 P0, [R6+URZ+0x13280], R5 ;  /* 0x01328005060085a7 */ /* 0x000e64000800007f */
[----:B-1----:R-:W-:Y:S05]  /*16df0*/  @!P0 BRA `(.L_x_972) ;  /* 0xfffffffc00f08947 */ /* 0x002fea000383ffff */
[----:B------:R-:W-:Y:S05]  /*16e00*/  BRA `(.L_x_1031) ;  /* 0xffffffdc000c7947 */ /* 0x000fea000383ffff */
.L_x_977:
[----:B-1----:R1:W2:Y:S02]  /*16e10*/  SYNCS.PHASECHK.TRANS64.TRYWAIT P0, [R6+URZ+0x13240], R5 ;  /* 0x01324005060075a7 */ /* 0x0022a4000800017f */
[----:B--2---:R-:W-:Y:S05]  /*16e20*/  @!P0 NANOSLEEP.SYNCS 0x989680 ;  /* 0x009896800000895d */ /* 0x004fea0003900000 */
[----:B------:R-:W2:Y:S02]  /*16e30*/  @!P0 SYNCS.PHASECHK.TRANS64 P0, [R6+URZ+0x13240], R5 ;  /* 0x01324005060085a7 */ /* 0x000ea4000800007f */
[----:B--2---:R-:W-:Y:S05]  /*16e40*/  @!P0 BRA `(.L_x_977) ;  /* 0xfffffffc00f08947 */ /* 0x004fea000383ffff */
[----:B------:R-:W-:Y:S05]  /*16e50*/  BRA `(.L_x_1032) ;  /* 0xffffffdc00887947 */ /* 0x000fea000383ffff */
.L_x_983:
[----:B0-----:R0:W1:Y:S02]  /*16e60*/  SYNCS.PHASECHK.TRANS64.TRYWAIT P2, [R12+URZ+0x13270], R5 ;  /* 0x013270050c0075a7 */ /* 0x001064000804017f */
[----:B-1----:R-:W-:Y:S05]  /*16e70*/  @!P2 NANOSLEEP.SYNCS 0x989680 ;  /* 0x009896800000a95d */ /* 0x002fea0003900000 */
[----:B------:R-:W1:Y:S02]  /*16e80*/  @!P2 SYNCS.PHASECHK.TRANS64 P2, [R12+URZ+0x13270], R5 ;  /* 0x013270050c00a5a7 */ /* 0x000e64000804007f */
[----:B-1----:R-:W-:Y:S05]  /*16e90*/  @!P2 BRA `(.L_x_983) ;  /* 0xfffffffc00f0a947 */ /* 0x002fea000383ffff */
[----:B------:R-:W-:Y:S05]  /*16ea0*/  BRA `(.L_x_1033) ;  /* 0xffffffe000247947 */ /* 0x000fea000383ffff */
.L_x_985:
[----:B0-----:R0:W1:Y:S02]  /*16eb0*/  SYNCS.PHASECHK.TRANS64.TRYWAIT P2, [R12+URZ+0x13260], R5 ;  /* 0x013260050c0075a7 */ /* 0x001064000804017f */
[----:B-1----:R-:W-:Y:S05]  /*16ec0*/  @!P2 NANOSLEEP.SYNCS 0x989680 ;  /* 0x009896800000a95d */ /* 0x002fea0003900000 */
[----:B------:R-:W1:Y:S02]  /*16ed0*/  @!P2 SYNCS.PHASECHK.TRANS64 P2, [R12+URZ+0x13260], R5 ;  /* 0x013260050c00a5a7 */ /* 0x000e64000804007f */
[----:B-1----:R-:W-:Y:S05]  /*16ee0*/  @!P2 BRA `(.L_x_985) ;  /* 0xfffffffc00f0a947 */ /* 0x002fea000383ffff */
[----:B------:R-:W-:Y:S05]  /*16ef0*/  BRA `(.L_x_1034) ;  /* 0xffffffe0002c7947 */ /* 0x000fea000383ffff */
.L_x_992:
[----:B0-----:R0:W1:Y:S02]  /*16f00*/  SYNCS.PHASECHK.TRANS64.TRYWAIT P0, [R2+URZ+0x13270], R3 ;  /* 0x01327003020075a7 */ /* 0x001064000800017f */
[----:B-1----:R-:W-:Y:S05]  /*16f10*/  @!P0 NANOSLEEP.SYNCS 0x989680 ;  /* 0x009896800000895d */ /* 0x002fea0003900000 */
[----:B------:R-:W1:Y:S02]  /*16f20*/  @!P0 SYNCS.PHASECHK.TRANS64 P0, [R2+URZ+0x13270], R3 ;  /* 0x01327003020085a7 */ /* 0x000e64000800007f */
[----:B-1----:R-:W-:Y:S05]  /*16f30*/  @!P0 BRA `(.L_x_992) ;  /* 0xfffffffc00f08947 */ /* 0x002fea000383ffff */
[----:B------:R-:W-:Y:S05]  /*16f40*/  BRA `(.L_x_1035) ;  /* 0xffffffe400547947 */ /* 0x000fea000383ffff */
.L_x_994:
[----:B0-----:R0:W1:Y:S02]  /*16f50*/  SYNCS.PHASECHK.TRANS64.TRYWAIT P0, [R2+URZ+0x13260], R5 ;  /* 0x01326005020075a7 */ /* 0x001064000800017f */
[----:B-1----:R-:W-:Y:S05]  /*16f60*/  @!P0 NANOSLEEP.SYNCS 0x989680 ;  /* 0x009896800000895d */ /* 0x002fea0003900000 */
[----:B------:R-:W1:Y:S02]  /*16f70*/  @!P0 SYNCS.PHASECHK.TRANS64 P0, [R2+URZ+0x13260], R5 ;  /* 0x01326005020085a7 */ /* 0x000e64000800007f */
[----:B-1----:R-:W-:Y:S05]  /*16f80*/  @!P0 BRA `(.L_x_994) ;  /* 0xfffffffc00f08947 */ /* 0x002fea000383ffff */
[----:B------:R-:W-:Y:S05]  /*16f90*/  BRA `(.L_x_1036) ;  /* 0xffffffe400607947 */ /* 0x000fea000383ffff */
.L_x_1007:
[----:B0-----:R0:W1:Y:S02]  /*16fa0*/  SYNCS.PHASECHK.TRANS64.TRYWAIT P0, [R6+URZ+0x13220], R0 ;  /* 0x01322000060075a7 */ /* 0x001064000800017f */
[----:B-1----:R-:W-:Y:S05]  /*16fb0*/  @!P0 NANOSLEEP.SYNCS 0x989680 ;  /* 0x009896800000895d */ /* 0x002fea0003900000 */
[----:B------:R-:W1:Y:S02]  /*16fc0*/  @!P0 SYNCS.PHASECHK.TRANS64 P0, [R6+URZ+0x13220], R0 ;  /* 0x01322000060085a7 */ /* 0x000e64000800007f */
[----:B-1----:R-:W-:Y:S05]  /*16fd0*/  @!P0 BRA `(.L_x_1007) ;  /* 0xfffffffc00f08947 */ /* 0x002fea000383ffff */
[----:B------:R-:W-:Y:S05]  /*16fe0*/  BRA `(.L_x_1037) ;  /* 0xfffffff4004c7947 */ /* 0x000fea000383ffff */
.L_x_1008:
        /* <DEDUP_REMOVED lines=11> */
.L_x_1039:
[----:B------:R-:W-:Y:S05]  /*170a0*/  BSYNC B0 ;  /* 0x0000000000007941 */ /* 0x000fea0003800000 */
.L_x_1038:
[----:B------:R-:W-:Y:S05]  /*170b0*/  BRA `(.L_x_1040) ;  /* 0xfffffff400347947 */ /* 0x000fea000383ffff */
.L_x_1011:
[----:B------:R-:W-:Y:S01]  /*170c0*/  BSSY B1, `(.L_x_1041) ;  /* 0x0000006000017945 */ /* 0x000fe20003800000 */
[----:B------:R-:W-:-:S07]  /*170d0*/  IMAD.MOV.U32 R15, RZ, RZ, -0x1 ;  /* 0xffffffffff0f7424 */ /* 0x000fce00078e00ff */
[----:B0-----:R-:W-:Y:S05]  /*170e0*/  WARPSYNC.COLLECTIVE R15, `(.L_x_1042) ;  /* 0x000000000f0c7348 */ /* 0x001fea0003c00000 */
[----:B------:R-:W-:Y:S02]  /*170f0*/  ELECT P6, UR62, PT ;  /* 0x00000000003e782f */ /* 0x000fe400038c0000 */
[----:B------:R-:W-:Y:S01]  /*17100*/  MOV R14, UR62 ;  /* 0x0000003e000e7c02 */ /* 0x000fe20008000f00 */
[----:B0-----:R-:W-:Y:S10]  /*17110*/  ENDCOLLECTIVE ;  /* 0x000000000000791b */ /* 0x001ff40003800000 */
.L_x_1042:
[----:B------:R-:W-:Y:S05]  /*17120*/  BSYNC B1 ;  /* 0x0000000000017941 */ /* 0x000fea0003800000 */
.L_x_1041:
[----:B------:R-:W-:Y:S05]  /*17130*/  BRA `(.L_x_1043) ;  /* 0xfffffff4002c7947 */ /* 0x000fea000383ffff */
.L_x_1013:
[----:B0-----:R0:W1:Y:S02]  /*17140*/  SYNCS.PHASECHK.TRANS64.TRYWAIT P1, [R5+URZ], R4 ;  /* 0x00000004050075a7 */ /* 0x001064000802017f */
[----:B-1----:R-:W-:Y:S05]  /*17150*/  @!P1 NANOSLEEP.SYNCS 0x989680 ;  /* 0x009896800000995d */ /* 0x002fea0003900000 */
[----:B------:R-:W1:Y:S02]  /*17160*/  @!P1 SYNCS.PHASECHK.TRANS64 P1, [R5+URZ], R4 ;  /* 0x00000004050095a7 */ /* 0x000e64000802007f */
[----:B-1----:R-:W-:Y:S05]  /*17170*/  @!P1 BRA `(.L_x_1013) ;  /* 0xfffffffc00f09947 */ /* 0x002fea000383ffff */
[----:B------:R-:W-:Y:S05]  /*17180*/  BRA `(.L_x_1044) ;  /* 0xfffffff400607947 */ /* 0x000fea000383ffff */
.L_x_1014:
[----:B-1----:R1:W2:Y:S02]  /*17190*/  SYNCS.PHASECHK.TRANS64.TRYWAIT P1, [R9+URZ], R0 ;  /* 0x00000000090075a7 */ /* 0x0022a4000802017f */
[----:B--2---:R-:W-:Y:S05]  /*171a0*/  @!P1 NANOSLEEP.SYNCS 0x989680 ;  /* 0x009896800000995d */ /* 0x004fea0003900000 */
[----:B------:R-:W2:Y:S02]  /*171b0*/  @!P1 SYNCS.PHASECHK.TRANS64 P1, [R9+URZ], R0 ;  /* 0x00000000090095a7 */ /* 0x000ea4000802007f */
[----:B--2---:R-:W-:Y:S05]  /*171c0*/  @!P1 BRA `(.L_x_1014) ;  /* 0xfffffffc00f09947 */ /* 0x004fea000383ffff */
[----:B------:R-:W-:Y:S05]  /*171d0*/  BRA `(.L_x_1045) ;  /* 0xfffffff400547947 */ /* 0x000fea000383ffff */
.L_x_1016:
[----:B--2---:R2:W3:Y:S02]  /*171e0*/  SYNCS.PHASECHK.TRANS64.TRYWAIT P1, [R17+URZ+0x13260], R4 ;  /* 0x01326004110075a7 */ /* 0x0044e4000802017f */
[----:B---3--:R-:W-:Y:S05]  /*171f0*/  @!P1 NANOSLEEP.SYNCS 0x989680 ;  /* 0x009896800000995d */ /* 0x008fea0003900000 */
[----:B------:R-:W3:Y:S02]  /*17200*/  @!P1 SYNCS.PHASECHK.TRANS64 P1, [R17+URZ+0x13260], R4 ;  /* 0x01326004110095a7 */ /* 0x000ee4000802007f */
[----:B---3--:R-:W-:Y:S05]  /*17210*/  @!P1 BRA `(.L_x_1016) ;  /* 0xfffffffc00f09947 */ /* 0x008fea000383ffff */
[----:B------:R-:W-:Y:S05]  /*17220*/  BRA `(.L_x_1046) ;  /* 0xfffffff400547947 */ /* 0x000fea000383ffff */
.L_x_1018:
[----:B---3--:R3:W4:Y:S02]  /*17230*/  SYNCS.PHASECHK.TRANS64.TRYWAIT P1, [R7+URZ+0x13260], R0 ;  /* 0x01326000070075a7 */ /* 0x008724000802017f */
[----:B----4-:R-:W-:Y:S05]  /*17240*/  @!P1 NANOSLEEP.SYNCS 0x989680 ;  /* 0x009896800000995d */ /* 0x010fea0003900000 */
[----:B------:R-:W4:Y:S02]  /*17250*/  @!P1 SYNCS.PHASECHK.TRANS64 P1, [R7+URZ+0x13260], R0 ;  /* 0x01326000070095a7 */ /* 0x000f24000802007f */
[----:B----4-:R-:W-:Y:S05]  /*17260*/  @!P1 BRA `(.L_x_1018) ;  /* 0xfffffffc00f09947 */ /* 0x010fea000383ffff */
[----:B------:R-:W-:Y:S05]  /*17270*/  BRA `(.L_x_1047) ;  /* 0xfffffff400547947 */ /* 0x000fea000383ffff */
.L_x_1020:
[----:B----4-:R4:W0:Y:S02]  /*17280*/  SYNCS.PHASECHK.TRANS64.TRYWAIT P0, [R17+URZ+0x13280], R4 ;  /* 0x01328004110075a7 */ /* 0x010824000800017f */
[----:B0-----:R-:W-:Y:S05]  /*17290*/  @!P0 NANOSLEEP.SYNCS 0x989680 ;  /* 0x009896800000895d */ /* 0x001fea0003900000 */
[----:B------:R-:W0:Y:S02]  /*172a0*/  @!P0 SYNCS.PHASECHK.TRANS64 P0, [R17+URZ+0x13280], R4 ;  /* 0x01328004110085a7 */ /* 0x000e24000800007f */
[----:B0-----:R-:W-:Y:S05]  /*172b0*/  @!P0 BRA `(.L_x_1020) ;  /* 0xfffffffc00f08947 */ /* 0x001fea000383ffff */
[----:B------:R-:W-:Y:S05]  /*172c0*/  BRA `(.L_x_1021) ;  /* 0xfffffff400507947 */ /* 0x000fea000383ffff */
.L_x_1048:
        /* <DEDUP_REMOVED lines=11> */
.L_x_2167:


//--------------------- .text._ZN7cutlass13device_kernelIN5flash11enable_sm90INS1_16FlashAttnFwdSm90INS1_25CollectiveMainloopFwdSm90ILi2EN4cute5tupleIJNS5_1CILi1EEES8_S8_EEENS6_IJNS7_ILi192EEENS7_ILi160EEENS7_ILi64EEEEEELi64ENS_12float_e4m3_tEfNS_4arch4Sm90ELb0ELb1ELb0ELb1ELb0ELb1ELb0ELb1ELb1ELb0ELb0ELb0EEENS1_21CollectiveEpilogueFwdINS6_IJSA_SC_SB_EEES9_NS_10bfloat16_tESG_Li384ELb1ELb0ELb0ELb1EEENS1_36VarlenDynamicPersistentTileSchedulerILi192ELi160ELi384ELi128ELb0ELb0ELb1ELb1ELb0ELb1EEEEEEEEEvNT_6ParamsE --------------------------
	.section	.text._ZN7cutlass13device_kernelIN5flash11enable_sm90INS1_16FlashAttnFwdSm90INS1_25CollectiveMainloopFwdSm90ILi2EN4cute5tupleIJNS5_1CILi1EEES8_S8_EEENS6_IJNS7_ILi192EEENS7_ILi160EEENS7_ILi64EEEEEELi64ENS_12float_e4m3_tEfNS_4arch4Sm90ELb0ELb1ELb0ELb1ELb0ELb1ELb0ELb1ELb1ELb0ELb0ELb0EEENS1_21CollectiveEpilogueFwdINS6_IJSA_SC_SB_EEES9_NS_10bfloat16_tESG_Li384ELb1ELb0ELb0ELb1EEENS1_36VarlenDynamicPersistentTileSchedulerILi192ELi160ELi384ELi128ELb0ELb0ELb1ELb1ELb0ELb1EEEEEEEEEvNT_6ParamsE,"ax",@progbits
	.align	128
.text._ZN7cutlass13device_kernelIN5flash11enable_sm90INS1_16FlashAttnFwdSm90INS1_25CollectiveMainloopFwdSm90ILi2EN4cute5tupleIJNS5_1CILi1EEES8_S8_EEENS6_IJNS7_ILi192EEENS7_ILi160EEENS7_ILi64EEEEEELi64ENS_12float_e4m3_tEfNS_4arch4Sm90ELb0ELb1ELb0ELb1ELb0ELb1ELb0ELb1ELb1ELb0ELb0ELb0EEENS1_21CollectiveEpilogueFwdINS6_IJSA_SC_SB_EEES9_NS_10bfloat16_tESG_Li384ELb1ELb0ELb0ELb1EEENS1_36VarlenDynamicPersistentTileSchedulerILi192ELi160ELi384ELi128ELb0ELb0ELb1ELb1ELb0ELb1EEEEEEEEEvNT_6ParamsE:
        .type           _ZN7cutlass13device_kernelIN5flash11enable_sm90INS1_16FlashAttnFwdSm90INS1_25CollectiveMainloopFwdSm90ILi2EN4cute5tupleIJNS5_1CILi1EEES8_S8_EEENS6_IJNS7_ILi192EEENS7_ILi160EEENS7_ILi64EEEEEELi64ENS_12float_e4m3_tEfNS_4arch4Sm90ELb0ELb1ELb0ELb1ELb0ELb1ELb0ELb1ELb1ELb0ELb0ELb0EEENS1_21CollectiveEpilogueFwdINS6_IJSA_SC_SB_EEES9_NS_10bfloat16_tESG_Li384ELb1ELb0ELb0ELb1EEENS1_36VarlenDynamicPersistentTileSchedulerILi192ELi160ELi384ELi128ELb0ELb0ELb1ELb1ELb0ELb1EEEEEEEEEvNT_6ParamsE,@function
        .size           _ZN7cutlass13device_kernelIN5flash11enable_sm90INS1_16FlashAttnFwdSm90INS1_25CollectiveMainloopFwdSm90ILi2EN4cute5tupleIJNS5_1CILi1EEES8_S8_EEENS6_IJNS7_ILi192EEENS7_ILi160EEENS7_ILi64EEEEEELi64ENS_12float_e4m3_tEfNS_4arch4Sm90ELb0ELb1ELb0ELb1ELb0ELb1ELb0ELb1ELb1ELb0ELb0ELb0EEENS1_21CollectiveEpilogueFwdINS6_IJSA_SC_SB_EEES9_NS_10bfloat16_tESG_Li384ELb1ELb0ELb0ELb1EEENS1_36VarlenDynamicPersistentTileSchedulerILi192ELi160ELi384ELi128ELb0ELb0ELb1ELb1ELb0ELb1EEEEEEEEEvNT_6ParamsE,(.L_x_2168 - _ZN7cutlass13device_kernelIN5flash11enable_sm90INS1_16FlashAttnFwdSm90INS1_25CollectiveMainloopFwdSm90ILi2EN4cute5tupleIJNS5_1CILi1EEES8_S8_EEENS6_IJNS7_ILi192EEENS7_ILi160EEENS7_ILi64EEEEEELi64ENS_12float_e4m3_tEfNS_4arch4Sm90ELb0ELb1ELb0ELb1ELb0ELb1ELb0ELb1ELb1ELb0ELb0ELb0EEENS1_21CollectiveEpilogueFwdINS6_IJSA_SC_SB_EEES9_NS_10bfloat16_tESG_Li384ELb1ELb0ELb0ELb1EEENS1_36VarlenDynamicPersistentTileSchedulerILi192ELi160ELi384ELi128ELb0ELb0ELb1ELb1ELb0ELb1EEEEEEEEEvNT_6ParamsE)
        .other          _ZN7cutlass13device_kernelIN5flash11enable_sm90INS1_16FlashAttnFwdSm90INS1_25CollectiveMainloopFwdSm90ILi2EN4cute5tupleIJNS5_1CILi1EEES8_S8_EEENS6_IJNS7_ILi192EEENS7_ILi160EEENS7_ILi64EEEEEELi64ENS_12float_e4m3_tEfNS_4arch4Sm90ELb0ELb1ELb0ELb1ELb0ELb1ELb0ELb1ELb1ELb0ELb0ELb0EEENS1_21CollectiveEpilogueFwdINS6_IJSA_SC_SB_EEES9_NS_10bfloat16_tESG_Li384ELb1ELb0ELb0ELb1EEENS1_36VarlenDynamicPersistentTileSchedulerILi192ELi160ELi384ELi128ELb0ELb0ELb1ELb1ELb0ELb1EEEEEEEEEvNT_6ParamsE,@"STO_CUDA_ENTRY STV_DEFAULT"
_ZN7cutlass13device_kernelIN5flash11enable_sm90INS1_16FlashAttnFwdSm90INS1_25CollectiveMainloopFwdSm90ILi2EN4cute5tupleIJNS5_1CILi1EEES8_S8_EEENS6_IJNS7_ILi192EEENS7_ILi160EEENS7_ILi64EEEEEELi64ENS_12float_e4m3_tEfNS_4arch4Sm90ELb0ELb1ELb0ELb1ELb0ELb1ELb0ELb1ELb1ELb0ELb0ELb0EEENS1_21CollectiveEpilogueFwdINS6_IJSA_SC_SB_EEES9_NS_10bfloat16_tESG_Li384ELb1ELb0ELb0ELb1EEENS1_36VarlenDynamicPersistentTileSchedulerILi192ELi160ELi384ELi128ELb0ELb0ELb1ELb1ELb0ELb1EEEEEEEEEvNT_6ParamsE:
[----:B------:R-:W0:Y:S02]  /*0000*/  LDC R1, c[0x0][0x28] ;  /* 0x00000a00ff017b82 */ /* 0x000e240000000800 */
[----:B0-----:R-:W-:Y:S01]  /*0010*/  VIADD R1, R1, 0xffffff88 ;  /* 0xffffff8801017836 */ /* 0x001fe20000000000 */
[----:B------:R-:W0:Y:S01]  /*0020*/  S2R R3, SR_TID.X ;  /* 0x0000000000037919 */ /* 0x000e220000002100 */
[----:B------:R-:W-:Y:S01]  /*0030*/  ELECT P0, URZ, PT ;  /* 0x00000000003f782f */ /* 0x000fe20003800000 */
[----:B------:R-:W-:Y:S01]  /*0040*/  BSSY B0, `(.L_x_1049) ;  /* 0x0000016000007945 */ /* 0x000fe20003800000 */
[----:B0-----:R-:W-:-:S05]  /*0050*/  SHF.R.U32.HI R0, RZ, 0x5, R3 ;  /* 0x00000005ff007819 */ /* 0x001fca0000011603 */
        /* <DEDUP_REMOVED lines=20> */
.L_x_1050:
[----:B------:R-:W-:Y:S05]  /*01a0*/  BSYNC B0 ;  /* 0x0000000000007941 */ /* 0x000fea0003800000 */
.L_x_1049:
[----:B------:R-:W-:Y:S01]  /*01b0*/  VOTEU.ANY UP0, P0 ;  /* 0x00000000003f7886 */ /* 0x000fe20000000100 */
[----:B------:R-:W0:Y:S01]  /*01c0*/  SHFL.IDX PT, R2, R0, RZ, 0x1f ;  /* 0x00001fff00027589 */ /* 0x000e2200000e0000 */
[----:B------:R-:W-:Y:S01]  /*01d0*/  UMOV UR4, 0x1 ;  /* 0x0000000100047882 */ /* 0x000fe20000000000 */
[----:B------:R-:W-:Y:S01]  /*01e0*/  UMOV UR7, 0x180 ;  /* 0x0000018000077882 */ /* 0x000fe20000000000 */
[----:B------:R-:W-:Y:S01]  /*01f0*/  VOTEU.ANY UP1, P0 ;  /* 0x00000000003f7886 */ /* 0x000fe20000020100 */
[----:B------:R-:W1:Y:S01]  /*0200*/  @UP0 S2UR UR8, SR_CgaCtaId ;  /* 0x00000000000809c3 */ /* 0x000e620000008800 */
[----:B------:R-:W-:Y:S01]  /*0210*/  @UP0 UMOV UR6, 0x400 ;  /* 0x0000040000060882 */ /* 0x000fe20000000000 */
[----:B------:R-:W-:-:S04]  /*0220*/  @UP0 UIADD3 UR4, -UR4, 0x100000, URZ ;  /* 0x0010000004040890 */ /* 0x000fc8000fffe13f */
[----:B------:R-:W-:Y:S02]  /*0230*/  @UP0 USHF.L.U32 UR5, UR4, 0xb, URZ ;  /* 0x0000000b04050899 */ /* 0x000fe4000800063f */
[----:B------:R-:W-:Y:S01]  /*0240*/  @UP0 USHF.L.U32 UR4, UR4, 0x1, URZ ;  /* 0x0000000104040899 */ /* 0x000fe2000800063f */
[----:B0-----:R-:W-:Y:S02]  /*0250*/  ISETP.NE.AND P1, PT, R2, RZ, PT ;  /* 0x000000ff0200720c */ /* 0x001fe40003f25270 */
[----:B------:R-:W-:Y:S01]  /*0260*/  SHF.R.U32.HI R2, RZ, 0x7, R3 ;  /* 0x00000007ff027819 */ /* 0x000fe20000011603 */
[----:B-1----:R-:W-:Y:S02]  /*0270*/  @UP0 ULEA UR8, UR8, UR6, 0x18 ;  /* 0x0000000608080291 */ /* 0x002fe4000f8ec03f */
[----:B------:R-:W-:-:S04]  /*0280*/  @UP0 UIADD3 UR6, -UR7, 0x100000, URZ ;  /* 0x0010000007060890 */ /* 0x000fc8000fffe13f */
[----:B------:R-:W-:Y:S02]  /*0290*/  @UP0 USHF.L.U32 UR7, UR6, 0xb, URZ ;  /* 0x0000000b06070899 */ /* 0x000fe4000800063f */
[----:B------:R-:W-:Y:S01]  /*02a0*/  @UP0 USHF.L.U32 UR6, UR6, 0x1, URZ ;  /* 0x0000000106060899 */ /* 0x000fe2000800063f */
[----:B------:R-:W-:Y:S01]  /*02b0*/  VOTEU.ANY UP0, P0 ;  /* 0x00000000003f7886 */ /* 0x000fe20000000100 */
[----:B------:R-:W0:Y:S04]  /*02c0*/  SHFL.IDX PT, R2, R2, RZ, 0x1f ;  /* 0x00001fff02027589 */ /* 0x000e2800000e0000 */
[----:B------:R-:W1:Y:S02]  /*02d0*/  FENCE.VIEW.ASYNC.S ;  /* 0x00000000000073c6 */ /* 0x000e640000000000 */
[----:B-1----:R1:W2:Y:S04]  /*02e0*/  @UP0 SYNCS.EXCH.64 URZ, [UR8+0x13200], UR4 ;  /* 0x01320004083f05b2 */ /* 0x0022a80008000100 */
[----:B------:R1:W3:Y:S01]  /*02f0*/  @UP1 SYNCS.EXCH.64 URZ, [UR8+0x13220], UR6 ;  /* 0x01322006083f15b2 */ /* 0x0002e20008000100 */
[----:B------:R-:W-:Y:S05]  /*0300*/  @P1 BRA `(.L_x_1051) ;  /* 0x0000000000481947 */ /* 0x000fea0003800000 */
        /* <DEDUP_REMOVED lines=14> */
[----:B------:R4:W0:Y:S01]  /*03f0*/  SYNCS.EXCH.64 URZ, [UR8+0x13240], UR4 ;  /* 0x01324004083f75b2 */ /* 0x0008220008000100 */
[----:B------:R4:W0:Y:S01]  /*0400*/  SYNCS.EXCH.64 URZ, [UR8+0x13238], UR6 ;  /* 0x01323806083f75b2 */ /* 0x0008220008000100 */
[----:B------:R4:W0:Y:S02]  /*0410*/  SYNCS.EXCH.64 URZ, [UR8+0x13248], UR4 ;  /* 0x01324804083f75b2 */ /* 0x0008240008000100 */
[----:B----4-:R-:W-:Y:S01]  /*0420*/  NOP ;  /* 0x0000000000007918 */ /* 0x010fe20000000000 */
.L_x_1051:
        /* <DEDUP_REMOVED lines=22> */
.L_x_1052:
        /* <DEDUP_REMOVED lines=14> */
[----:B------:R4:W0:Y:S01]  /*0670*/  SYNCS.EXCH.64 URZ, [UR6+0x13280], UR4 ;  /* 0x01328004063f75b2 */ /* 0x0008220008000100 */
[----:B------:R4:W0:Y:S01]  /*0680*/  SYNCS.EXCH.64 URZ, [UR6+0x13278], UR4 ;  /* 0x01327804063f75b2 */ /* 0x0008220008000100 */
[----:B------:R4:W0:Y:S02]  /*0690*/  SYNCS.EXCH.64 URZ, [UR6+0x13288], UR4 ;  /* 0x01328804063f75b2 */ /* 0x0008240008000100 */
[----:B----4-:R-:W-:Y:S01]  /*06a0*/  NOP ;  /* 0x0000000000007918 */ /* 0x010fe20000000000 */
.L_x_1053:
        /* <DEDUP_REMOVED lines=22> */
.L_x_1054:
        /* <DEDUP_REMOVED lines=22> */
.L_x_1055:
[----:B0-----:R-:W-:Y:S01]  /*0970*/  ISETP.NE.AND P0, PT, R2, RZ, PT ;  /* 0x000000ff0200720c */ /* 0x001fe20003f05270 */
[----:B------:R-:W-:Y:S01]  /*0980*/  IMAD.MOV.U32 R2, RZ, RZ, 0x1 ;  /* 0x00000001ff027424 */ /* 0x000fe200078e00ff */
[----:B------:R-:W-:Y:S01]  /*0990*/  NOP ;  /* 0x0000000000007918 */ /* 0x000fe20000000000 */
[----:B------:R-:W-:Y:S01]  /*09a0*/  ULDC.64 UR40, c[0x0][0x208] ;  /* 0x0000820000287ab9 */ /* 0x000fe20000000a00 */
[----:B------:R-:W-:Y:S02]  /*09b0*/  BSSY B8, `(.L_x_1056) ;  /* 0x0001efd000087945 */ /* 0x000fe40003800000 */
[----:B------:R-:W-:-:S05]  /*09c0*/  SEL R2, R2, 0x2, !P0 ;  /* 0x0000000202027807 */ /* 0x000fca0004000000 */
[----:B------:R0:W-:Y:S01]  /*09d0*/  STL [R1+0x14], R2 ;  /* 0x0000140201007387 */ /* 0x0001e20000100800 */
[----:B-123--:R-:W-:Y:S06]  /*09e0*/  BAR.SYNC.DEFER_BLOCKING 0x0 ;  /* 0x0000000000007b1d */ /* 0x00efec0000010000 */
[----:B------:R-:W-:Y:S05]  /*09f0*/  @!P0 BRA `(.L_x_1057) ;  /* 0x0000019400208947 */ /* 0x000fea0003800000 */
.L_x_1058:
[----:B------:R-:W-:-:S08]  /*0a00*/  NOP ;  /* 0x0000000000007918 */ /* 0x000fd00000000000 */
[----:B------:R-:W1:Y:S02]  /*0a10*/  USETMAXREG.TRY_ALLOC.CTAPOOL UP0, 0xa0 ;  /* 0x000000a0000079c8 */ /* 0x000e640008000600 */
[----:B-1----:R-:W-:-:S13]  /*0a20*/  PLOP3.LUT P0, PT, PT, PT, UP0, 0x80, 0x0 ;  /* 0x000000000000781c */ /* 0x002fda0003f0f008 */
[----:B------:R-:W-:Y:S05]  /*0a30*/  @!P0 BRA `(.L_x_1058) ;  /* 0xfffffffc00f08947 */ /* 0x000fea000383ffff */
[----:B------:R-:W1:Y:S08]  /*0a40*/  S2UR UR4, SR_CgaCtaId ;  /* 0x00000000000479c3 */ /* 0x000e700000008800 */
[----:B------:R-:W-:Y:S06]  /*0a50*/  BAR.ARV 0x8, 0x1a0 ;  /* 0x0206800000007b1d */ /* 0x000fec0000002000 */
[----:B------:R-:W-:-:S02]  /*0a60*/  MOV R18, 0x400 ;  /* 0x0000040000127802 */ /* 0x000fc40000000f00 */
[----:B------:R-:W-:Y:S01]  /*0a70*/  BAR.SYNC.DEFER_BLOCKING 0x5, 0x200 ;  /* 0x0148000000007b1d */ /* 0x000fe20000010000 */
[----:B-1----:R-:W-:-:S05]  /*0a80*/  IMAD.U32 R0, RZ, RZ, UR4 ;  /* 0x00000004ff007e24 */ /* 0x002fca000f8e00ff */
[----:B------:R-:W-:Y:S01]  /*0a90*/  ULDC UR4, c[0x0][0xc14] ;  /* 0x0003050000047ab9 */ /* 0x000fe20000000800 */
[----:B------:R-:W-:Y:S01]  /*0aa0*/  LEA R18, R0, R18, 0x18 ;  /* 0x0000001200127211 */ /* 0x000fe200078ec0ff */
[----:B------:R-:W-:Y:S04]  /*0ab0*/  STL [R1+0x40], R0 ;  /* 0x0000400001007387 */ /* 0x000fe80000100800 */
[----:B------:R-:W1:Y:S01]  /*0ac0*/  LDS.128 R12, [R18+0x132d0] ;  /* 0x0132d000120c7984 */ /* 0x000e620000000c00 */
[----:B------:R-:W-:Y:S06]  /*0ad0*/  BAR.ARV 0x4, 0x200 ;  /* 0x0108000000007b1d */ /* 0x000fec0000002000 */
[----:B-1----:R-:W-:-:S13]  /*0ae0*/  ISETP.GE.AND P0, PT, R15, UR4, PT ;  /* 0x000000040f007c0c */ /* 0x002fda000bf06270 */
[----:B------:R-:W-:Y:S05]  /*0af0*/  @P0 BRA `(.L_x_1059) ;  /* 0x000001ec00a00947 */ /* 0x000fea0003800000 */
[----:B------:R-:W2:Y:S01]  /*0b00*/  LDL.LU R12, [R1+0x14] ;  /* 0x00001400010c7983 */ /* 0x000ea20000300800 */
[----:B------:R-:W1:Y:S02]  /*0b10*/  S2R R0, SR_TID.X ;  /* 0x0000000000007919 */ /* 0x000e640000002100 */
[----:B-1----:R-:W-:-:S05]  /*0b20*/  VIADD R0, R0, 0xffffff80 ;  /* 0xffffff8000007836 */ /* 0x002fca0000000000 */
[----:B------:R-:W-:-:S04]  /*0b30*/  SHF.R.S32.HI R3, RZ, 0x1f, R0 ;  /* 0x0000001fff037819 */ /* 0x000fc80000011400 */
[CC--:B0-----:R-:W-:Y:S02]  /*0b40*/  LEA.HI R2, R3.reuse, R0.reuse, RZ, 0x7 ;  /* 0x0000000003027211 */ /* 0x0c1fe400078f38ff */
[-C--:B------:R-:W-:Y:S02]  /*0b50*/  LEA.HI R4, R0, R0.reuse, RZ, 0x1 ;  /* 0x0000000000047211 */ /* 0x080fe400078f08ff */
[----:B------:R-:W-:Y:S02]  /*0b60*/  LOP3.LUT R9, R2, 0xffffff80, RZ, 0xc0, !PT ;  /* 0xffffff8002097812 */ /* 0x000fe400078ec0ff */
[----:B------:R-:W-:Y:S02]  /*0b70*/  SHF.R.S32.HI R16, RZ, 0x1, R4 ;  /* 0x00000001ff107819 */ /* 0x000fe40000011404 */
[CC--:B------:R-:W-:Y:S01]  /*0b80*/  LEA.HI R5, R3.reuse, R0.reuse, RZ, 0x2 ;  /* 0x0000000003057211 */ /* 0x0c0fe200078f10ff */
[----:B------:R-:W-:Y:S01]  /*0b90*/  IMAD.IADD R9, R0, 0x1, -R9 ;  /* 0x0000000100097824 */ /* 0x000fe200078e0a09 */
[----:B------:R-:W-:-:S02]  /*0ba0*/  LEA.HI R7, R3, R0, RZ, 0x4 ;  /* 0x0000000003077211 */ /* 0x000fc400078f20ff */
[----:B------:R-:W-:Y:S02]  /*0bb0*/  SHF.R.S32.HI R2, RZ, 0x7, R2 ;  /* 0x00000007ff027819 */ /* 0x000fe40000011402 */
[C---:B------:R-:W-:Y:S02]  /*0bc0*/  LOP3.LUT R3, R4.reuse, 0xfffffffe, RZ, 0xc0, !PT ;  /* 0xfffffffe04037812 */ /* 0x040fe400078ec0ff */
[----:B------:R-:W-:Y:S02]  /*0bd0*/  LEA.HI R6, R4, R16, RZ, 0x1 ;  /* 0x0000001004067211 */ /* 0x000fe400078f08ff */
[--C-:B------:R-:W-:Y:S02]  /*0be0*/  SHF.R.S32.HI R4, RZ, 0x2, R5.reuse ;  /* 0x00000002ff047819 */ /* 0x100fe40000011405 */
[----:B------:R-:W-:Y:S02]  /*0bf0*/  SHF.R.S32.HI R5, RZ, 0x1f, R5 ;  /* 0x0000001fff057819 */ /* 0x000fe40000011405 */
[----:B------:R-:W-:Y:S01]  /*0c00*/  SHF.R.S32.HI R10, RZ, 0x1f, R9 ;  /* 0x0000001fff0a7819 */ /* 0x000fe20000011409 */
[----:B------:R-:W-:Y:S01]  /*0c10*/  IMAD.HI R8, R2, 0x55555556, RZ ;  /* 0x5555555602087827 */ /* 0x000fe200078e02ff */
[----:B------:R-:W-:-:S03]  /*0c20*/  LEA.HI R5, R5, R4, RZ, 0x2 ;  /* 0x0000000405057211 */ /* 0x000fc600078f10ff */
[----:B------:R-:W-:Y:S01]  /*0c30*/  IMAD.IADD R3, R0, 0x1, -R3 ;  /* 0x0000000100037824 */ /* 0x000fe200078e0a03 */
[----:B------:R-:W-:Y:S02]  /*0c40*/  LEA.HI R0, R10, R9, RZ, 0x2 ;  /* 0x000000090a007211 */ /* 0x000fe400078f10ff */
[----:B------:R-:W-:Y:S02]  /*0c50*/  LEA.HI R11, R8, R8, RZ, 0x1 ;  /* 0x00000008080b7211 */ /* 0x000fe400078f08ff */
[----:B------:R-:W-:Y:S02]  /*0c60*/  LOP3.LUT R5, R5, 0xfffffffc, RZ, 0xc0, !PT ;  /* 0xfffffffc05057812 */ /* 0x000fe400078ec0ff */
[--C-:B------:R-:W-:Y:S02]  /*0c70*/  SHF.R.S32.HI R8, RZ, 0x2, R0.reuse ;  /* 0x00000002ff087819 */ /* 0x100fe40000011400 */
[----:B------:R-:W-:Y:S01]  /*0c80*/  SHF.R.S32.HI R17, RZ, 0x1f, R0 ;  /* 0x0000001fff117819 */ /* 0x000fe20000011400 */
[----:B------:R-:W-:-:S03]  /*0c90*/  IMAD.IADD R5, R4, 0x1, -R5 ;  /* 0x0000000104057824 */ /* 0x000fc600078e0a05 */
[----:B------:R-:W-:Y:S01]  /*0ca0*/  LEA.HI R17, R17, R8, RZ, 0x3 ;  /* 0x0000000811117211 */ /* 0x000fe200078f18ff */
[----:B------:R-:W-:Y:S01]  /*0cb0*/  IMAD R11, R11, -0x3, R2 ;  /* 0xfffffffd0b0b7824 */ /* 0x000fe200078e0202 */
[----:B------:R-:W-:Y:S01]  /*0cc0*/  LOP3.LUT R6, R6, 0x3fffffe, RZ, 0xc0, !PT ;  /* 0x03fffffe06067812 */ /* 0x000fe200078ec0ff */
[----:B------:R-:W-:Y:S01]  /*0cd0*/  IMAD.SHL.U32 R5, R5, 0x80, RZ ;  /* 0x0000008005057824 */ /* 0x000fe200078e00ff */
[----:B------:R-:W-:Y:S02]  /*0ce0*/  LOP3.LUT R17, R17, 0xfffffff8, RZ, 0xc0, !PT ;  /* 0xfffffff811117812 */ /* 0x000fe400078ec0ff */
[----:B------:R-:W-:Y:S02]  /*0cf0*/  LEA.HI R10, R10, R9, RZ, 0x5 ;  /* 0x000000090a0a7211 */ /* 0x000fe400078f28ff */
[----:B------:R-:W-:Y:S01]  /*0d00*/  LOP3.LUT R2, R0, 0x7ffffffc, RZ, 0xc0, !PT ;  /* 0x7ffffffc00027812 */ /* 0x000fe200078ec0ff */
[----:B------:R-:W-:Y:S01]  /*0d10*/  IMAD.IADD R6, R16, 0x1, -R6 ;  /* 0x0000000110067824 */ /* 0x000fe200078e0a06 */
[----:B------:R-:W-:Y:S01]  /*0d20*/  SHF.R.S32.HI R10, RZ, 0x5, R10 ;  /* 0x00000005ff0a7819 */ /* 0x000fe2000001140a */
[----:B------:R-:W-:Y:S01]  /*0d30*/  IMAD.IADD R17, R8, 0x1, -R17 ;  /* 0x0000000108117824 */ /* 0x000fe200078e0a11 */
[----:B------:R-:W-:Y:S01]  /*0d40*/  LOP3.LUT R16, R5, 0x180, RZ, 0xc0, !PT ;  /* 0x0000018005107812 */ /* 0x000fe200078ec0ff */
[----:B------:R-:W-:-:S02]  /*0d50*/  IMAD.IADD R2, R9, 0x1, -R2 ;  /* 0x0000000109027824 */ /* 0x000fc400078e0a02 */
[----:B------:R-:W-:Y:S02]  /*0d60*/  IMAD R10, R10, 0x10, R17 ;  /* 0x000000100a0a7824 */ /* 0x000fe400078e0211 */
[----:B------:R-:W-:Y:S01]  /*0d70*/  STL [R1+0x50], R16 ;  /* 0x0000501001007387 */ /* 0x000fe20000100800 */
[----:B------:R-:W-:-:S03]  /*0d80*/  IMAD.SHL.U32 R22, R3, 0x10, RZ ;  /* 0x0000001003167824 */ /* 0x000fc600078e00ff */
[----:B------:R0:W-:Y:S01]  /*0d90*/  STL [R1+0x28], R2 ;  /* 0x0000280201007387 */ /* 0x0001e20000100800 */
[----:B------:R-:W-:-:S03]  /*0da0*/  SHF.R.S32.HI R7, RZ, 0x4, R7 ;  /* 0x00000004ff077819 */ /* 0x000fc60000011407 */
[----:B------:R-:W-:Y:S01]  /*0db0*/  STL [R1+0x34], R13 ;  /* 0x0000340d01007387 */ /* 0x000fe20000100800 */
[----:B0-----:R-:W-:Y:S01]  /*0dc0*/  IMAD R2, R11, 0x40, R10 ;  /* 0x000000400b027824 */ /* 0x001fe200078e020a */
[C---:B------:R-:W-:Y:S01]  /*0dd0*/  LOP3.LUT R0, R16.reuse, 0x10, R22, 0xf8, !PT ;  /* 0x0000001010007812 */ /* 0x040fe200078ef816 */
[----:B------:R-:W-:Y:S01]  /*0de0*/  IMAD R6, R7, 0x8, R6 ;  /* 0x0000000807067824 */ /* 0x000fe200078e0206 */
[----:B------:R-:W-:Y:S02]  /*0df0*/  SHF.R.U32.HI R3, RZ, 0x3, R16 ;  /* 0x00000003ff037819 */ /* 0x000fe40000011610 */
[----:B------:R2:W-:Y:S01]  /*0e00*/  STL [R1+0x70], R2 ;  /* 0x0000700201007387 */ /* 0x0005e20000100800 */
[----:B------:R-:W-:-:S03]  /*0e10*/  LOP3.LUT R4, R16, 0x30, R22, 0xf8, !PT ;  /* 0x0000003010047812 */ /* 0x000fc600078ef816 */
[----:B------:R-:W-:Y:S01]  /*0e20*/  STL [R1+0x38], R14 ;  /* 0x0000380e01007387 */ /* 0x000fe20000100800 */
[----:B------:R-:W-:-:S03]  /*0e30*/  LOP3.LUT R0, R0, R3, RZ, 0x3c, !PT ;  /* 0x0000000300007212 */ /* 0x000fc600078e3cff */
[----:B------:R-:W-:Y:S01]  /*0e40*/  STL [R1+0x3c], R15 ;  /* 0x00003c0f01007387 */ /* 0x000fe20000100800 */
[----:B------:R-:W-:-:S03]  /*0e50*/  LOP3.LUT R3, R4, R3, RZ, 0x3c, !PT ;  /* 0x0000000304037212 */ /* 0x000fc600078e3cff */
[----:B------:R-:W-:Y:S01]  /*0e60*/  STL [R1+0x60], RZ ;  /* 0x000060ff01007387 */ /* 0x000fe20000100800 */
[----:B------:R-:W-:Y:S01]  /*0e70*/  CS2R R156, SRZ ;  /* 0x00000000009c7805 */ /* 0x000fe2000001ff00 */
[----:B------:R-:W-:Y:S01]  /*0e80*/  IMAD.MOV.U32 R19, RZ, RZ, RZ ;  /* 0x000000ffff137224 */ /* 0x000fe200078e00ff */
[----:B--2---:R-:W-:-:S05]  /*0e90*/  LOP3.LUT R2, R12, 0x1, RZ, 0xfc, !PT ;  /* 0x000000010c027812 */ /* 0x004fca00078efcff */
[----:B------:R0:W-:Y:S02]  /*0ea0*/  STL [R1+0x10], R2 ;  /* 0x0000100201007387 */ /* 0x0001e40000100800 */
[----:B0-----:R-:W-:-:S04]  /*0eb0*/  IMAD.SHL.U32 R2, R6, 0x40, RZ ;  /* 0x0000004006027824 */ /* 0x001fc800078e00ff */
[----:B------:R-:W-:Y:S01]  /*0ec0*/  IMAD.IADD R4, R2, 0x1, R0 ;  /* 0x0000000102047824 */ /* 0x000fe200078e0200 */
[----:B------:R-:W-:Y:S01]  /*0ed0*/  IADD3 R0, R18, R2, R3 ;  /* 0x0000000212007210 */ /* 0x000fe20007ffe003 */
[----:B------:R0:W-:Y:S04]  /*0ee0*/  STL [R1+0x1c], RZ ;  /* 0x00001cff01007387 */ /* 0x0001e80000100800 */
[----:B------:R0:W-:Y:S04]  /*0ef0*/  STL [R1+0x54], R2 ;  /* 0x0000540201007387 */ /* 0x0001e80000100800 */
[----:B------:R0:W-:Y:S04]  /*0f00*/  STL [R1+0x6c], R0 ;  /* 0x00006c0001007387 */ /* 0x0001e80000100800 */
[----:B------:R0:W-:Y:S02]  /*0f10*/  STL [R1+0x48], R4 ;  /* 0x0000480401007387 */ /* 0x0001e40000100800 */
.L_x_1250:
[----:B0-2--5:R-:W2:Y:S01]  /*0f20*/  LDL R27, [R1+0x3c] ;  /* 0x00003c00011b7983 */ /* 0x025ea20000100800 */
[----:B------:R-:W-:Y:S01]  /*0f30*/  ULDC.64 UR4, c[0x0][0xa28] ;  /* 0x00028a0000047ab9 */ /* 0x000fe20000000a00 */
[----:B01--4-:R-:W2:Y:S01]  /*0f40*/  LDC.64 R4, c[0x0][0xa08] ;  /* 0x00028200ff047b82 */ /* 0x013ea20000000a00 */
[----:B------:R-:W-:Y:S01]  /*0f50*/  ISETP.NE.U32.AND P0, PT, RZ, UR4, PT ;  /* 0x00000004ff007c0c */ /* 0x000fe2000bf05070 */
[----:B------:R-:W3:Y:S04]  /*0f60*/  LDL R12, [R1+0x34] ;  /* 0x00003400010c7983 */ /* 0x000ee80000100800 */
[----:B------:R-:W4:Y:S01]  /*0f70*/  LDL R26, [R1+0x38] ;  /* 0x00003800011a7983 */ /* 0x000f220000100800 */
[----:B------:R-:W-:Y:S01]  /*0f80*/  ISETP.NE.AND.EX P0, PT, RZ, UR5, PT, P0 ;  /* 0x00000005ff007c0c */ /* 0x000fe2000bf05300 */
[----:B------:R-:W-:Y:S01]  /*0f90*/  ULDC.64 UR4, c[0x0][0xa18] ;  /* 0x0002860000047ab9 */ /* 0x000fe20000000a00 */
[----:B------:R-:W-:Y:S01]  /*0fa0*/  IMAD.MOV.U32 R0, RZ, RZ, RZ ;  /* 0x000000ffff007224 */ /* 0x000fe200078e00ff */
[----:B------:R-:W-:Y:S01]  /*0fb0*/  ISETP.NE.U32.AND P1, PT, RZ, UR4, PT ;  /* 0x00000004ff007c0c */ /* 0x000fe2000bf25070 */
[----:B------:R-:W-:Y:S01]  /*0fc0*/  IMAD.MOV.U32 R24, RZ, RZ, RZ ;  /* 0x000000ffff187224 */ /* 0x000fe200078e00ff */
[----:B------:R-:W-:-:S02]  /*0fd0*/  ULDC.64 UR6, c[0x0][0xa20] ;  /* 0x0002880000067ab9 */ /* 0x000fc40000000a00 */
[----:B------:R-:W-:Y:S01]  /*0fe0*/  ISETP.NE.AND.EX P1, PT, RZ, UR5, PT, P1 ;  /* 0x00000005ff007c0c */ /* 0x000fe2000bf25310 */
[----:B------:R-:W-:-:S05]  /*0ff0*/  ULDC.64 UR4, c[0x0][0xa08] ;  /* 0x0002820000047ab9 */ /* 0x000fca0000000a00 */
[----:B------:R-:W0:Y:S08]  /*1000*/  @P0 LDC.64 R2, c[0x0][0xa28] ;  /* 0x00028a00ff020b82 */ /* 0x000e300000000a00 */
[----:B------:R-:W1:Y:S01]  /*1010*/  @P1 LDC.64 R6, c[0x0][0xa18] ;  /* 0x00028600ff061b82 */ /* 0x000e620000000a00 */
[----:B------:R-:W-:Y:S01]  /*1020*/  ISETP.NE.U32.AND P3, PT, RZ, UR4, PT ;  /* 0x00000004ff007c0c */ /* 0x000fe2000bf65070 */
[----:B------:R-:W-:-:S02]  /*1030*/  ULDC UR4, c[0x0][0x288] ;  /* 0x0000a20000047ab9 */ /* 0x000fc40000000800 */
[----:B------:R-:W-:Y:S01]  /*1040*/  IMAD.U32 R10, RZ, RZ, UR4 ;  /* 0x00000004ff0a7e24 */ /* 0x000fe2000f8e00ff */
[----:B------:R-:W-:Y:S01]  /*1050*/  ISETP.NE.AND.EX P3, PT, RZ, UR5, PT, P3 ;  /* 0x00000005ff007c0c */ /* 0x000fe2000bf65330 */
[----:B------:R-:W-:Y:S01]  /*1060*/  ULDC.64 UR4, c[0x0][0x3f8] ;  /* 0x0000fe0000047ab9 */ /* 0x000fe20000000a00 */
[----:B--2---:R-:W-:-:S04]  /*1070*/  IMAD.WIDE R8, R27, 0x4, R4 ;  /* 0x000000041b087825 */ /* 0x004fc800078e0204 */
[----:B-1----:R-:W-:-:S07]  /*1080*/  @P1 IMAD.WIDE R4, R27, 0x4, R6 ;  /* 0x000000041b041825 */ /* 0x002fce00078e0206 */
[----:B------:R1:W5:Y:S04]  /*1090*/  @P3 LDG.E R24, desc[UR40][R8.64] ;  /* 0x0000002808183981 */ /* 0x000368000c1e1900 */
[----:B------:R-:W2:Y:S01]  /*10a0*/  @P1 LDG.E R10, desc[UR40][R4.64] ;  /* 0x00000028040a1981 */ /* 0x000ea2000c1e1900 */
[----:B0-----:R-:W-:-:S05]  /*10b0*/  @P0 IMAD.WIDE R2, R27, 0x4, R2 ;  /* 0x000000041b020825 */ /* 0x001fca00078e0202 */
[----:B------:R1:W5:Y:S01]  /*10c0*/  @P0 LDG.E R0, desc[UR40][R2.64] ;  /* 0x0000002802000981 */ /* 0x000362000c1e1900 */
[----:B------:R-:W-:-:S03]  /*10d0*/  UISETP.NE.U32.AND UP0, UPT, UR4, URZ, UPT ;  /* 0x0000003f0400728c */ /* 0x000fc6000bf05070 */
[----:B------:R-:W-:Y:S01]  /*10e0*/  ULDC UR4, c[0x0][0x404] ;  /* 0x0001010000047ab9 */ /* 0x000fe20000000800 */
[----:B------:R-:W-:Y:S01]  /*10f0*/  UISETP.NE.AND.EX UP0, UPT, UR5, URZ, UPT, UP0 ;  /* 0x0000003f0500728c */ /* 0x000fe2000bf05300 */
[----:B------:R-:W-:Y:S02]  /*1100*/  ISETP.NE.U32.AND P2, PT, RZ, UR6, PT ;  /* 0x00000006ff007c0c */ /* 0x000fe4000bf45070 */
[----:B------:R-:W-:Y:S01]  /*1110*/  ULDC UR5, c[0x0][0x2e0] ;  /* 0x0000b80000057ab9 */ /* 0x000fe20000000800 */
[----:B------:R-:W-:Y:S01]  /*1120*/  USEL UR4, UR4, 0x1, UP0 ;  /* 0x0000000104047887 */ /* 0x000fe20008000000 */
[----:B------:R-:W-:-:S03]  /*1130*/  ISETP.NE.AND.EX P2, PT, RZ, UR7, PT, P2 ;  /* 0x00000007ff007c0c */ /* 0x000fc6000bf45320 */
[----:B------:R-:W-:-:S03]  /*1140*/  UIMAD UR4, UR4, UR5, URZ ;  /* 0x00000005040472a4 */ /* 0x000fc6000f8e023f */
[----:B------:R-:W-:Y:S01]  /*1150*/  ULDC UR5, c[0x0][0x338] ;  /* 0x0000ce0000057ab9 */ /* 0x000fe20000000800 */
[----:B--2---:R1:W-:Y:S04]  /*1160*/  STL [R1+0x30], R10 ;  /* 0x0000300a01007387 */ /* 0x0043e80000100800 */
[----:B---3--:R1:W-:Y:S04]  /*1170*/  STL [R1+0x64], R12 ;  /* 0x0000640c01007387 */ /* 0x0083e80000100800 */
[----:B----4-:R1:W-:Y:S04]  /*1180*/  STL [R1+0x58], R26 ;  /* 0x0000581a01007387 */ /* 0x0103e80000100800 */
[----:B------:R1:W-:Y:S01]  /*1190*/  STL [R1+0x5c], R27 ;  /* 0x00005c1b01007387 */ /* 0x0003e20000100800 */
[----:B------:R-:W-:Y:S01]  /*11a0*/  IMAD.MOV.U32 R13, RZ, RZ, R10 ;  /* 0x000000ffff0d7224 */ /* 0x000fe200078e000a */
[----:B------:R-:W-:Y:S06]  /*11b0*/  @P1 BRA `(.L_x_1060) ;  /* 0x0000000000281947 */ /* 0x000fec0003800000 */
[----:B------:R-:W-:Y:S02]  /*11c0*/  ULDC.64 UR6, c[0x0][0xa00] ;  /* 0x0002800000067ab9 */ /* 0x000fe40000000a00 */
[----:B------:R-:W-:-:S04]  /*11d0*/  ISETP.NE.U32.AND P0, PT, RZ, UR6, PT ;  /* 0x00000006ff007c0c */ /* 0x000fc8000bf05070 */
[----:B------:R-:W-:-:S13]  /*11e0*/  ISETP.NE.AND.EX P0, PT, RZ, UR7, PT, P0 ;  /* 0x00000007ff007c0c */ /* 0x000fda000bf05300 */
[----:B------:R-:W-:Y:S05]  /*11f0*/  @!P0 BRA `(.L_x_1060) ;  /* 0x0000000000188947 */ /* 0x000fea0003800000 */
[----:B-1----:R-:W0:Y:S02]  /*1200*/  LDC.64 R2, c[0x0][0xa00] ;  /* 0x00028000ff027b82 */ /* 0x002e240000000a00 */
[----:B0-----:R-:W-:-:S05]  /*1210*/  IMAD.WIDE R2, R27, 0x4, R2 ;  /* 0x000000041b027825 */ /* 0x001fca00078e0202 */
[----:B------:R-:W2:Y:S04]  /*1220*/  LDG.E R4, desc[UR40][R2.64] ;  /* 0x0000002802047981 */ /* 0x000ea8000c1e1900 */
[----:B------:R-:W2:Y:S02]  /*1230*/  LDG.E R5, desc[UR40][R2.64+0x4] ;  /* 0x0000042802057981 */ /* 0x000ea4000c1e1900 */
[----:B--2---:R-:W-:-:S05]  /*1240*/  IMAD.IADD R13, R5, 0x1, -R4 ;  /* 0x00000001050d7824 */ /* 0x004fca00078e0a04 */
[----:B------:R0:W-:Y:S02]  /*1250*/  STL [R1+0x30], R13 ;  /* 0x0000300d01007387 */ /* 0x0001e40000100800 */
.L_x_1060:
[----:B------:R-:W-:Y:S02]  /*1260*/  IMAD.U32 R50, RZ, RZ, UR5 ;  /* 0x00000005ff327e24 */ /* 0x000fe4000f8e00ff */
[----:B------:R-:W-:Y:S01]  /*1270*/  IMAD.U32 R25, RZ, RZ, UR4 ;  /* 0x00000004ff197e24 */ /* 0x000fe2000f8e00ff */
[----:B------:R-:W-:Y:S06]  /*1280*/  @!P2 BRA `(.L_x_1061) ;  /* 0x000000000010a947 */ /* 0x000fec0003800000 */
[----:B-1----:R-:W1:Y:S02]  /*1290*/  LDC.64 R2, c[0x0][0xa20] ;  /* 0x00028800ff027b82 */ /* 0x002e640000000a00 */
[----:B-1----:R-:W-:-:S05]  /*12a0*/  IMAD.WIDE R2, R27, 0x4, R2 ;  /* 0x000000041b027825 */ /* 0x002fca00078e0202 */
[----:B------:R2:W5:Y:S01]  /*12b0*/  LDG.E R25, desc[UR40][R2.64] ;  /* 0x0000002802197981 */ /* 0x000562000c1e1900 */
[----:B------:R-:W-:Y:S05]  /*12c0*/  BRA `(.L_x_1062) ;  /* 0x0000000000107947 */ /* 0x000fea0003800000 */
.L_x_1061:
[----:B------:R-:W-:Y:S05]  /*12d0*/  @!P3 BRA `(.L_x_1062) ;  /* 0x00000000000cb947 */ /* 0x000fea0003800000 */
[----:B-1----:R-:W2:Y:S04]  /*12e0*/  LDG.E R2, desc[UR40][R8.64] ;  /* 0x0000002808027981 */ /* 0x002ea8000c1e1900 */
[----:B------:R-:W2:Y:S02]  /*12f0*/  LDG.E R25, desc[UR40][R8.64+0x4] ;  /* 0x0000042808197981 */ /* 0x000ea4000c1e1900 */
[----:B--2---:R-:W-:-:S07]  /*1300*/  IMAD.IADD R25, R25, 0x1, -R2 ;  /* 0x0000000119197824 */ /* 0x004fce00078e0a02 */
.L_x_1062:
[----:B------:R-:W-:Y:S01]  /*1310*/  ULDC.64 UR4, c[0x0][0xa10] ;  /* 0x0002840000047ab9 */ /* 0x000fe20000000a00 */
[----:B-1----:R-:W1:Y:S01]  /*1320*/  LDC.64 R8, c[0x0][0x9e0] ;  /* 0x00027800ff087b82 */ /* 0x002e620000000a00 */
[----:B------:R-:W-:-:S04]  /*1330*/  ISETP.NE.U32.AND P0, PT, RZ, UR4, PT ;  /* 0x00000004ff007c0c */ /* 0x000fc8000bf05070 */
[----:B------:R-:W-:Y:S01]  /*1340*/  ISETP.NE.AND.EX P0, PT, RZ, UR5, PT, P0 ;  /* 0x00000005ff007c0c */ /* 0x000fe2000bf05300 */
[----:B------:R-:W-:Y:S02]  /*1350*/  ULDC.64 UR4, c[0x0][0xa30] ;  /* 0x00028c0000047ab9 */ /* 0x000fe40000000a00 */
[----:B------:R-:W-:-:S04]  /*1360*/  ISETP.NE.U32.AND P1, PT, RZ, UR4, PT ;  /* 0x00000004ff007c0c */ /* 0x000fc8000bf25070 */
[----:B------:R-:W-:-:S06]  /*1370*/  ISETP.NE.AND.EX P1, PT, RZ, UR5, PT, P1 ;  /* 0x00000005ff007c0c */ /* 0x000fcc000bf25310 */
[----:B--2---:R-:W2:Y:S08]  /*1380*/  @P0 LDC.64 R2, c[0x0][0xa10] ;  /* 0x00028400ff020b82 */ /* 0x004eb00000000a00 */
[----:B------:R-:W3:Y:S01]  /*1390*/  @P1 LDC.64 R4, c[0x0][0xa30] ;  /* 0x00028c00ff041b82 */ /* 0x000ee20000000a00 */
[----:B--2---:R-:W-:-:S05]  /*13a0*/  @P0 IMAD.WIDE R2, R27, 0x4, R2 ;  /* 0x000000041b020825 */ /* 0x004fca00078e0202 */
[----:B------:R-:W2:Y:S04]  /*13b0*/  @P0 LDG.E R6, desc[UR40][R2.64] ;  /* 0x0000002802060981 */ /* 0x000ea8000c1e1900 */
[----:B------:R-:W2:Y:S01]  /*13c0*/  @P0 LDG.E R7, desc[UR40][R2.64+0x4] ;  /* 0x0000042802070981 */ /* 0x000ea2000c1e1900 */
[----:B-----5:R-:W-:Y:S02]  /*13d0*/  IMAD.IADD R10, R25, 0x1, -R0 ;  /* 0x00000001190a7824 */ /* 0x020fe400078e0a00 */
[----:B------:R-:W-:Y:S02]  /*13e0*/  IMAD.MOV.U32 R47, RZ, RZ, R25 ;  /* 0x000000ffff2f7224 */ /* 0x000fe400078e0019 */
[----:B---3--:R-:W-:-:S05]  /*13f0*/  @P1 IMAD.WIDE R4, R27, 0x4, R4 ;  /* 0x000000041b041825 */ /* 0x008fca00078e0204 */
[----:B------:R3:W5:Y:S01]  /*1400*/  @P1 LDG.E R47, desc[UR40][R4.64] ;  /* 0x00000028042f1981 */ /* 0x000762000c1e1900 */
[----:B-1----:R-:W-:Y:S01]  /*1410*/  ISETP.GE.AND P1, PT, R9, 0x1, PT ;  /* 0x000000010900780c */ /* 0x002fe20003f26270 */
[----:B--2---:R-:W-:Y:S02]  /*1420*/  @P0 IMAD.IADD R50, R7, 0x1, -R6 ;  /* 0x0000000107320824 */ /* 0x004fe400078e0a06 */
[----:B------:R-:W-:Y:S02]  /*1430*/  IMAD.MOV.U32 R6, RZ, RZ, 0xc0 ;  /* 0x000000c0ff067424 */ /* 0x000fe400078e00ff */
[----:B------:R-:W-:Y:S02]  /*1440*/  IMAD.IADD R11, R10, 0x1, R50 ;  /* 0x000000010a0b7824 */ /* 0x000fe400078e0232 */
[----:B------:R-:W-:Y:S02]  /*1450*/  IMAD R2, R12, R6, 0xc0 ;  /* 0x000000c00c027424 */ /* 0x000fe400078e0206 */
[C---:B------:R-:W-:Y:S01]  /*1460*/  VIADD R0, R11.reuse, 0x9f ;  /* 0x0000009f0b007836 */ /* 0x040fe20000000000 */
[----:B------:R3:W-:Y:S02]  /*1470*/  STL [R1+0x44], R11 ;  /* 0x0000440b01007387 */ /* 0x0007e40000100800 */
[----:B------:R-:W-:Y:S01]  /*1480*/  IADD3 R7, R11, R2, -R13 ;  /* 0x000000020b077210 */ /* 0x000fe20007ffe80d */
[----:B------:R-:W-:-:S05]  /*1490*/  IMAD.HI R0, R0, 0x66666667, RZ ;  /* 0x6666666700007827 */ /* 0x000fca00078e02ff */
[----:B------:R-:W-:-:S04]  /*14a0*/  SHF.R.U32.HI R3, RZ, 0x1f, R0 ;  /* 0x0000001fff037819 */ /* 0x000fc80000011600 */
[----:B------:R-:W-:Y:S01]  /*14b0*/  LEA.HI.SX32 R106, R0, R3, 0x1a ;  /* 0x00000003006a7211 */ /* 0x000fe200078fd2ff */
[----:B------:R-:W-:Y:S01]  /*14c0*/  IMAD.IADD R0, R7, 0x1, R8 ;  /* 0x0000000107007824 */ /* 0x000fe200078e0208 */
[----:B---3--:R-:W-:Y:S06]  /*14d0*/  @!P1 BRA `(.L_x_1063) ;  /* 0x0000000000489947 */ /* 0x008fec0003800000 */
[C---:B------:R-:W-:Y:S01]  /*14e0*/  ISETP.GT.AND P0, PT, R7.reuse, RZ, PT ;  /* 0x000000ff0700720c */ /* 0x040fe20003f04270 */
[----:B------:R-:W-:Y:S01]  /*14f0*/  BSSY B0, `(.L_x_1064) ;  /* 0x000000e000007945 */ /* 0x000fe20003800000 */
[----:B------:R-:W-:-:S11]  /*1500*/  VIADD R2, R7, 0xffffffff ;  /* 0xffffffff07027836 */ /* 0x000fd60000000000 */
        /* <DEDUP_REMOVED lines=8> */
.L_x_1065:
[----:B------:R-:W-:-:S13]  /*1590*/  ISETP.NE.AND P0, PT, R9, 0x1, PT ;  /* 0x000000010900780c */ /* 0x000fda0003f05270 */
[----:B------:R-:W1:Y:S02]  /*15a0*/  @P0 LDC.64 R4, c[0x0][0x9e8] ;  /* 0x00027a00ff040b82 */ /* 0x000e640000000a00 */
[----:B-1----:R-:W-:-:S05]  /*15b0*/  @P0 IMAD.HI.U32 R4, R2, R4, RZ ;  /* 0x0000000402040227 */ /* 0x002fca00078e00ff */
[----:B------:R-:W-:-:S07]  /*15c0*/  @P0 SHF.R.U32.HI R2, RZ, R5, R4 ;  /* 0x00000005ff020219 */ /* 0x000fce0000011604 */
.L_x_1066:
[----:B------:R-:W-:Y:S05]  /*15d0*/  BSYNC B0 ;  /* 0x0000000000007941 */ /* 0x000fea0003800000 */
.L_x_1064:
[----:B------:R-:W-:-:S05]  /*15e0*/  IMAD R3, R2, R9, R9 ;  /* 0x0000000902037224 */ /* 0x000fca00078e0209 */
[----:B------:R-:W-:-:S07]  /*15f0*/  VIMNMX R0, R0, R3, PT ;  /* 0x0000000300007248 */ /* 0x000fce0003fe0100 */
.L_x_1063:
[----:B------:R-:W-:Y:S01]  /*1600*/  IMAD R2, R12, 0xc0, -R13 ;  /* 0x000000c00c027824 */ /* 0x000fe200078e0a0d */
[----:B------:R-:W-:-:S03]  /*1610*/  ULDC UR4, c[0x0][0x9dc] ;  /* 0x0002770000047ab9 */ /* 0x000fc60000000800 */
[----:B------:R-:W-:-:S04]  /*1620*/  IMAD.IADD R2, R11, 0x1, R2 ;  /* 0x000000010b027824 */ /* 0x000fc800078e0202 */
[----:B------:R-:W-:Y:S01]  /*1630*/  VIADD R3, R2, -UR4 ;  /* 0x8000000402037c36 */ /* 0x000fe20008000000 */
[----:B------:R-:W-:Y:S06]  /*1640*/  @!P1 BRA `(.L_x_1067) ;  /* 0x0000000000449947 */ /* 0x000fec0003800000 */
[----:B------:R-:W-:Y:S01]  /*1650*/  ISETP.GT.AND P0, PT, R2, -0x1, PT ;  /* 0xffffffff0200780c */ /* 0x000fe20003f04270 */
[----:B------:R-:W-:-:S12]  /*1660*/  BSSY B0, `(.L_x_1068) ;  /* 0x000000d000007945 */ /* 0x000fd80003800000 */
        /* <DEDUP_REMOVED lines=8> */
.L_x_1069:
[----:B------:R-:W-:-:S13]  /*16f0*/  ISETP.NE.AND P0, PT, R9, 0x1, PT ;  /* 0x000000010900780c */ /* 0x000fda0003f05270 */
[----:B------:R-:W1:Y:S02]  /*1700*/  @P0 LDC.64 R4, c[0x0][0x9e8] ;  /* 0x00027a00ff040b82 */ /* 0x000e640000000a00 */
[----:B-1----:R-:W-:-:S05]  /*1710*/  @P0 IMAD.HI.U32 R4, R2, R4, RZ ;  /* 0x0000000402040227 */ /* 0x002fca00078e00ff */
[----:B------:R-:W-:-:S07]  /*1720*/  @P0 SHF.R.U32.HI R2, RZ, R5, R4 ;  /* 0x00000005ff020219 */ /* 0x000fce0000011604 */
.L_x_1070:
[----:B------:R-:W-:Y:S05]  /*1730*/  BSYNC B0 ;  /* 0x0000000000007941 */ /* 0x000fea0003800000 */
.L_x_1068:
[----:B------:R-:W-:-:S05]  /*1740*/  IMAD R2, R2, R9, RZ ;  /* 0x0000000902027224 */ /* 0x000fca00078e02ff */
[----:B------:R-:W-:-:S07]  /*1750*/  VIMNMX R3, R3, R2, !PT ;  /* 0x0000000203037248 */ /* 0x000fce0007fe0100 */
.L_x_1067:
[----:B------:R-:W-:Y:S02]  /*1760*/  VIADD R0, R0, 0x9f ;  /* 0x0000009f00007836 */ /* 0x000fe40000000000 */
[----:B------:R-:W-:-:S04]  /*1770*/  IMAD.HI R2, R3, 0x66666667, RZ ;  /* 0x6666666703027827 */ /* 0x000fc800078e02ff */
[----:B------:R-:W-:Y:S01]  /*1780*/  IMAD.HI R0, R0, 0x66666667, RZ ;  /* 0x6666666700007827 */ /* 0x000fe200078e02ff */
[----:B------:R-:W-:-:S04]  /*1790*/  SHF.R.U32.HI R5, RZ, 0x1f, R2 ;  /* 0x0000001fff057819 */ /* 0x000fc80000011602 */
[----:B------:R-:W-:Y:S02]  /*17a0*/  SHF.R.U32.HI R3, RZ, 0x1f, R0 ;  /* 0x0000001fff037819 */ /* 0x000fe40000011600 */
[----:B------:R-:W-:Y:S02]  /*17b0*/  LEA.HI.SX32 R5, R2, R5, 0x1a ;  /* 0x0000000502057211 */ /* 0x000fe400078fd2ff */
[----:B------:R-:W-:Y:S02]  /*17c0*/  LEA.HI.SX32 R3, R0, R3, 0x1a ;  /* 0x0000000300037211 */ /* 0x000fe400078fd2ff */
[----:B------:R-:W-:Y:S02]  /*17d0*/  VIMNMX R5, RZ, R5, !PT ;  /* 0x00000005ff057248 */ /* 0x000fe40007fe0100 */
[----:B------:R-:W-:-:S03]  /*17e0*/  VIMNMX R3, R106, R3, PT ;  /* 0x000000036a037248 */ /* 0x000fc60003fe0100 */
[--C-:B------:R-:W-:Y:S02]  /*17f0*/  IMAD R5, R5, 0xa0, -R10.reuse ;  /* 0x000000a005057824 */ /* 0x100fe400078e0a0a */
[----:B------:R-:W-:-:S03]  /*1800*/  IMAD R3, R3, 0xa0, -R10 ;  /* 0x000000a003037824 */ /* 0x000fc600078e0a0a */
[----:B------:R-:W-:Y:S02]  /*1810*/  VIMNMX R5, RZ, R5, !PT ;  /* 0x00000005ff057248 */ /* 0x000fe40007fe0100 */
[----:B------:R-:W-:-:S03]  /*1820*/  VIMNMX R0, R3, R50, PT ;  /* 0x0000003203007248 */ /* 0x000fc60003fe0100 */
[----:B------:R-:W-:Y:S01]  /*1830*/  IMAD.WIDE.U32 R2, R5, -0x33333333, RZ ;  /* 0xcccccccd05027825 */ /* 0x000fe200078e00ff */
[----:B------:R-:W-:-:S04]  /*1840*/  ISETP.GT.AND P0, PT, R0, R5, PT ;  /* 0x000000050000720c */ /* 0x000fc80003f04270 */
[----:B------:R-:W-:-:S05]  /*1850*/  SHF.R.U32.HI R46, RZ, 0x7, R3 ;  /* 0x00000007ff2e7819 */ /* 0x000fca0000011603 */
[----:B------:R-:W-:-:S04]  /*1860*/  IMAD.MOV.U32 R51, RZ, RZ, R46 ;  /* 0x000000ffff337224 */ /* 0x000fc800078e002e */
        /* <DEDUP_REMOVED lines=24> */
[----:B01----:R-:W-:-:S07]  /*19f0*/  IMAD.MOV.U32 R13, RZ, RZ, RZ ;  /* 0x000000ffff0d7224 */ /* 0x003fce00078e00ff */
[----:B------:R-:W-:-:S07]  /*1a00*/  LEPC R20, `(.L_x_1073) ;  /* 0x000000001014794e */ /* 0x000fce0000000000 */
[----:B--2--5:R-:W-:Y:S05]  /*1a10*/  CALL.ABS.NOINC R2 ;  /* 0x0000000002007343 */ /* 0x024fea0003c00000 */
.L_x_1073:
[----:B------:R-:W-:Y:S05]  /*1a20*/  BSYNC B6 ;  /* 0x0000000000067941 */ /* 0x000fea0003800000 */
.L_x_1072:
        /* <DEDUP_REMOVED lines=20> */
.L_x_1075:
[----:B------:R-:W-:Y:S05]  /*1b70*/  BSYNC B6 ;  /* 0x0000000000067941 */ /* 0x000fea0003800000 */
.L_x_1074:
[----:B------:R-:W-:Y:S01]  /*1b80*/  ULDC.64 UR4, c[0x0][0x9f8] ;  /* 0x00027e0000047ab9 */ /* 0x000fe20000000a00 */
[----:B------:R-:W1:Y:S01]  /*1b90*/  LDC R0, c[0x0][0x428] ;  /* 0x00010a00ff007b82 */ /* 0x000e620000000800 */
[----:B------:R-:W-:Y:S01]  /*1ba0*/  ISETP.NE.U32.AND P0, PT, RZ, UR4, PT ;  /* 0x00000004ff007c0c */ /* 0x000fe2000bf05070 */
[----:B------:R-:W2:Y:S01]  /*1bb0*/  S2R R49, SR_TID.X ;  /* 0x0000000000317919 */ /* 0x000ea20000002100 */
[----:B------:R-:W-:Y:S01]  /*1bc0*/  IMAD.MOV.U32 R6, RZ, RZ, R27 ;  /* 0x000000ffff067224 */ /* 0x000fe200078e001b */
[----:B------:R-:W-:Y:S01]  /*1bd0*/  ULDC.64 UR6, c[0x0][0x320] ;  /* 0x0000c80000067ab9 */ /* 0x000fe20000000a00 */
[----:B------:R-:W-:-:S03]  /*1be0*/  ISETP.NE.AND.EX P0, PT, RZ, UR5, PT, P0 ;  /* 0x00000005ff007c0c */ /* 0x000fc6000bf05300 */
[----:B------:R-:W3:Y:S01]  /*1bf0*/  LDC.64 R38, c[0x0][0x2f0] ;  /* 0x0000bc00ff267b82 */ /* 0x000ee20000000a00 */
[----:B------:R-:W-:Y:S01]  /*1c00*/  IMAD.IADD R24, R24, 0x1, R25 ;  /* 0x0000000118187824 */ /* 0x000fe200078e0219 */
[----:B------:R-:W4:Y:S01]  /*1c10*/  LDL R14, [R1+0x54] ;  /* 0x00005400010e7983 */ /* 0x000f220000100800 */
[----:B------:R-:W-:-:S05]  /*1c20*/  ULDC.64 UR4, c[0x0][0xa08] ;  /* 0x0002820000047ab9 */ /* 0x000fca0000000a00 */
[----:B------:R-:W3:Y:S08]  /*1c30*/  LDC.64 R32, c[0x0][0x3d8] ;  /* 0x0000f600ff207b82 */ /* 0x000ef00000000a00 */
[----:B------:R-:W0:Y:S01]  /*1c40*/  @P0 LDC.64 R2, c[0x0][0x9f8] ;  /* 0x00027e00ff020b82 */ /* 0x000e220000000a00 */
[----:B-1----:R-:W-:-:S07]  /*1c50*/  ISETP.NE.AND P1, PT, R0, 0x1, PT ;  /* 0x000000010000780c */ /* 0x002fce0003f25270 */
[----:B------:R-:W1:Y:S01]  /*1c60*/  LDC R25, c[0x0][0x3d4] ;  /* 0x0000f500ff197b82 */ /* 0x000e620000000800 */
[----:B--2---:R-:W-:-:S07]  /*1c70*/  VIADD R8, R49, 0xffffff80 ;  /* 0xffffff8031087836 */ /* 0x004fce0000000000 */
[----:B------:R-:W2:Y:S01]  /*1c80*/  @P1 LDC R4, c[0x0][0x42c] ;  /* 0x00010b00ff041b82 */ /* 0x000ea20000000800 */
[----:B0-----:R-:W-:Y:S01]  /*1c90*/  @P0 IMAD.WIDE R2, R27, 0x4, R2 ;  /* 0x000000041b020825 */ /* 0x001fe200078e0202 */
[----:B------:R-:W-:-:S06]  /*1ca0*/  SHF.R.S32.HI R10, RZ, 0x1f, R24 ;  /* 0x0000001fff0a7819 */ /* 0x000fcc0000011418 */
[----:B------:R-:W0:Y:S01]  /*1cb0*/  @P1 LDC R9, c[0x0][0x430] ;  /* 0x00010c00ff091b82 */ /* 0x000e220000000800 */
[----:B------:R3:W4:Y:S01]  /*1cc0*/  @P0 LDG.E R6, desc[UR40][R2.64] ;  /* 0x0000002802060981 */ /* 0x000722000c1e1900 */
[----:B------:R-:W-:Y:S02]  /*1cd0*/  SHF.R.S32.HI R5, RZ, 0x1f, R8 ;  /* 0x0000001fff057819 */ /* 0x000fe40000011408 */
[-C--:B------:R-:W-:Y:S02]  /*1ce0*/  LEA.HI R12, R8, R8.reuse, RZ, 0x1 ;  /* 0x00000008080c7211 */ /* 0x080fe400078f08ff */
[----:B------:R-:W-:Y:S02]  /*1cf0*/  LEA.HI R5, R5, R8, RZ, 0x2 ;  /* 0x0000000805057211 */ /* 0x000fe400078f10ff */
[----:B------:R-:W1:Y:S01]  /*1d00*/  LDC.64 R20, c[0x0][0x3e8] ;  /* 0x0000fa00ff147b82 */ /* 0x000e620000000a00 */
[----:B------:R-:W-:Y:S02]  /*1d10*/  ISETP.NE.U32.AND P0, PT, RZ, UR4, PT ;  /* 0x00000004ff007c0c */ /* 0x000fe4000bf05070 */
[----:B------:R-:W-:-:S02]  /*1d20*/  SHF.R.S32.HI R7, RZ, 0x2, R5 ;  /* 0x00000002ff077819 */ /* 0x000fc40000011405 */
[----:B------:R-:W-:Y:S02]  /*1d30*/  SHF.R.S32.HI R0, RZ, 0x1f, R5 ;  /* 0x0000001fff007819 */ /* 0x000fe40000011405 */
[----:B------:R-:W-:Y:S02]  /*1d40*/  LOP3.LUT R13, R12, 0xfffffffe, RZ, 0xc0, !PT ;  /* 0xfffffffe0c0d7812 */ /* 0x000fe400078ec0ff */
[----:B------:R-:W-:-:S04]  /*1d50*/  LEA.HI R0, R0, R7, RZ, 0x2 ;  /* 0x0000000700007211 */ /* 0x000fc800078f10ff */
[----:B---3--:R-:W-:Y:S01]  /*1d60*/  LOP3.LUT R2, R0, 0xfffffffc, RZ, 0xc0, !PT ;  /* 0xfffffffc00027812 */ /* 0x008fe200078ec0ff */
[----:B------:R-:W-:-:S04]  /*1d70*/  IMAD R0, R10, R38, RZ ;  /* 0x000000260a007224 */ /* 0x000fc800078e02ff */
[----:B------:R-:W-:Y:S02]  /*1d80*/  IMAD.IADD R11, R7, 0x1, -R2 ;  /* 0x00000001070b7824 */ /* 0x000fe400078e0a02 */
[----:B------:R-:W-:Y:S02]  /*1d90*/  IMAD R5, R24, R39, R0 ;  /* 0x0000002718057224 */ /* 0x000fe400078e0200 */
[----:B------:R-:W-:Y:S02]  /*1da0*/  IMAD.MOV.U32 R7, RZ, RZ, R26 ;  /* 0x000000ffff077224 */ /* 0x000fe400078e001a */
[----:B--2---:R-:W-:Y:S02]  /*1db0*/  @P1 IMAD.HI.U32 R0, R26, R4, RZ ;  /* 0x000000041a001227 */ /* 0x004fe400078e00ff */
[----:B------:R-:W2:Y:S01]  /*1dc0*/  LDL R26, [R1+0x50] ;  /* 0x00005000011a7983 */ /* 0x000ea20000100800 */
[----:B------:R-:W-:Y:S01]  /*1dd0*/  ISETP.NE.AND.EX P0, PT, RZ, UR5, PT, P0 ;  /* 0x00000005ff007c0c */ /* 0x000fe2000bf05300 */
[C---:B------:R-:W-:Y:S01]  /*1de0*/  VIADD R48, R49.reuse, 0xffffff80 ;  /* 0xffffff8031307836 */ /* 0x040fe20000000000 */
[----:B0-----:R-:W-:Y:S01]  /*1df0*/  @P1 SHF.R.U32.HI R7, RZ, R9, R0 ;  /* 0x00000009ff071219 */ /* 0x001fe20000011600 */
[----:B------:R-:W-:Y:S01]  /*1e00*/  VIADD R27, R49, 0xffffff80 ;  /* 0xffffff80311b7836 */ /* 0x000fe20000000000 */
[----:B------:R-:W-:Y:S01]  /*1e10*/  ULDC.64 UR4, c[0x0][0x2f8] ;  /* 0x0000be0000047ab9 */ /* 0x000fe20000000a00 */
[----:B------:R-:W-:Y:S01]  /*1e20*/  IMAD.WIDE.U32 R2, R24, R38, RZ ;  /* 0x0000002618027225 */ /* 0x000fe200078e00ff */
[----:B------:R-:W-:-:S03]  /*1e30*/  SHF.R.S32.HI R0, RZ, 0x1f, R7 ;  /* 0x0000001fff007819 */ /* 0x000fc60000011407 */
[----:B------:R-:W-:Y:S01]  /*1e40*/  IMAD.IADD R13, R8, 0x1, -R13 ;  /* 0x00000001080d7824 */ /* 0x000fe200078e0a0d */
[----:B------:R-:W-:Y:S01]  /*1e50*/  LEA.HI R27, R27, R48, RZ, 0x1 ;  /* 0x000000301b1b7211 */ /* 0x000fe200078f08ff */
[C---:B------:R-:W-:Y:S02]  /*1e60*/  IMAD R12, R0.reuse, UR6, RZ ;  /* 0x00000006000c7c24 */ /* 0x040fe4000f8e02ff */
[----:B------:R-:W-:Y:S02]  /*1e70*/  IMAD R8, R0, UR4, RZ ;  /* 0x0000000400087c24 */ /* 0x000fe4000f8e02ff */
[----:B------:R-:W-:Y:S01]  /*1e80*/  IMAD.IADD R3, R3, 0x1, R5 ;  /* 0x0000000103037824 */ /* 0x000fe200078e0205 */
[----:B------:R-:W-:Y:S01]  /*1e90*/  SHF.R.S32.HI R27, RZ, 0x1, R27 ;  /* 0x00000001ff1b7819 */ /* 0x000fe2000001141b */
[C---:B------:R-:W-:Y:S02]  /*1ea0*/  IMAD R9, R7.reuse, UR5, R8 ;  /* 0x0000000507097c24 */ /* 0x040fe4000f8e0208 */
[----:B------:R-:W-:Y:S01]  /*1eb0*/  IMAD.WIDE.U32 R2, R7, UR4, R2 ;  /* 0x0000000407027c25 */ /* 0x000fe2000f8e0002 */
[--C-:B------:R-:W-:Y:S01]  /*1ec0*/  SHF.R.S32.HI R23, RZ, 0x1f, R22.reuse ;  /* 0x0000001fff177819 */ /* 0x100fe20000011416 */
[----:B------:R-:W-:Y:S01]  /*1ed0*/  ULDC.64 UR4, c[0x0][0x300] ;  /* 0x0000c00000047ab9 */ /* 0x000fe20000000a00 */
[----:B------:R-:W-:Y:S01]  /*1ee0*/  SHF.R.S32.HI R57, RZ, 0x1f, R27 ;  /* 0x0000001fff397819 */ /* 0x000fe2000001141b */
[----:B------:R-:W-:Y:S01]  /*1ef0*/  IMAD.IADD R3, R3, 0x1, R9 ;  /* 0x0000000103037824 */ /* 0x000fe200078e0209 */
[----:B------:R-:W-:Y:S01]  /*1f00*/  LOP3.LUT P4, RZ, R11, 0x2, RZ, 0xc0, !PT ;  /* 0x000000020bff7812 */ /* 0x000fe2000788c0ff */
[----:B------:R-:W-:-:S04]  /*1f10*/  IMAD.WIDE.U32 R4, R7, UR6, R22 ;  /* 0x0000000607047c25 */ /* 0x000fc8000f8e0016 */
[----:B------:R-:W-:Y:S02]  /*1f20*/  IMAD R11, R7, UR7, R12 ;  /* 0x00000007070b7c24 */ /* 0x000fe4000f8e020c */
[----:B------:R-:W-:Y:S02]  /*1f30*/  IMAD R8, R57, R38, RZ ;  /* 0x0000002639087224 */ /* 0x000fe400078e02ff */
[----:B------:R-:W-:Y:S01]  /*1f40*/  IMAD.SHL.U32 R40, R13, 0x8, RZ ;  /* 0x000000080d287824 */ /* 0x000fe200078e00ff */
[----:B-1----:R-:W-:Y:S01]  /*1f50*/  ISETP.GE.AND P2, PT, R22, R25, PT ;  /* 0x000000191600720c */ /* 0x002fe20003f46270 */
[----:B------:R-:W-:Y:S02]  /*1f60*/  IMAD R9, R27, R39, R8 ;  /* 0x000000271b097224 */ /* 0x000fe400078e0208 */
[----:B------:R-:W-:Y:S01]  /*1f70*/  IMAD.IADD R5, R5, 0x1, R11 ;  /* 0x0000000105057824 */ /* 0x000fe200078e020b */
[----:B------:R-:W-:Y:S02]  /*1f80*/  SHF.R.S32.HI R41, RZ, 0x1f, R40 ;  /* 0x0000001fff297819 */ /* 0x000fe40000011428 */
[----:B------:R-:W-:-:S05]  /*1f90*/  SEL R11, R25, RZ, P2 ;  /* 0x000000ff190b7207 */ /* 0x000fca0001000000 */
[----:B------:R-:W-:-:S05]  /*1fa0*/  IMAD.IADD R11, R22, 0x1, R11 ;  /* 0x00000001160b7824 */ /* 0x000fca00078e020b */
[----:B------:R-:W-:-:S04]  /*1fb0*/  SHF.R.S32.HI R58, RZ, 0x1f, R11 ;  /* 0x0000001fff3a7819 */ /* 0x000fc8000001140b */
[----:B------:R-:W-:Y:S01]  /*1fc0*/  LEA.HI R58, R58, R11, RZ, 0x4 ;  /* 0x0000000b3a3a7211 */ /* 0x000fe200078f20ff */
[----:B------:R-:W-:Y:S01]  /*1fd0*/  IMAD R63, R39, 0xa0, RZ ;  /* 0x000000a0273f7824 */ /* 0x000fe200078e02ff */
[----:B------:R-:W-:Y:S01]  /*1fe0*/  LOP3.LUT R16, R16, 0xfffffffb, RZ, 0xc0, !PT ;  /* 0xfffffffb10107812 */ /* 0x000fe200078ec0ff */
[----:B------:R-:W-:Y:S01]  /*1ff0*/  IMAD R11, R33, 0xa0, RZ ;  /* 0x000000a0210b7824 */ /* 0x000fe200078e02ff */
[----:B------:R-:W-:Y:S01]  /*2000*/  SHF.R.U32.HI R61, RZ, 0x7, R49 ;  /* 0x00000007ff3d7819 */ /* 0x000fe20000011631 */
[----:B------:R-:W-:Y:S01]  /*2010*/  IMAD R65, R21, 0xa0, RZ ;  /* 0x000000a015417824 */ /* 0x000fe200078e02ff */
[----:B------:R-:W-:Y:S01]  /*2020*/  LOP3.LUT R67, R58, 0xfffffff0, RZ, 0xc0, !PT ;  /* 0xfffffff03a437812 */ /* 0x000fe200078ec0ff */
[----:B------:R-:W-:Y:S01]  /*2030*/  VIADD R82, R22, 0x20 ;  /* 0x0000002016527836 */ /* 0x000fe20000000000 */
[----:B------:R-:W-:Y:S01]  /*2040*/  @P2 LOP3.LUT R16, R16, 0x4, RZ, 0xfc, !PT ;  /* 0x0000000410102812 */ /* 0x000fe200078efcff */
[----:B------:R-:W-:Y:S01]  /*2050*/  VIADD R61, R61, 0x8 ;  /* 0x000000083d3d7836 */ /* 0x000fe20000000000 */
[----:B------:R-:W-:Y:S01]  /*2060*/  SHF.R.S32.HI R69, RZ, 0x1f, R67 ;  /* 0x0000001fff457819 */ /* 0x000fe20000011443 */
[----:B------:R-:W-:Y:S01]  /*2070*/  IMAD.SHL.U32 R62, R25, 0x2, RZ ;  /* 0x00000002193e7824 */ /* 0x000fe200078e00ff */
[----:B----4-:R-:W-:-:S04]  /*2080*/  SHF.R.S32.HI R0, RZ, 0x1f, R6 ;  /* 0x0000001fff007819 */ /* 0x010fc80000011406 */
[----:B------:R-:W-:Y:S02]  /*2090*/  SEL R0, R0, RZ, !P0 ;  /* 0x000000ff00007207 */ /* 0x000fe40004000000 */
[----:B------:R-:W-:-:S03]  /*20a0*/  SEL R43, R6, RZ, !P0 ;  /* 0x000000ff062b7207 */ /* 0x000fc60004000000 */
[----:B------:R-:W-:Y:S02]  /*20b0*/  IMAD R6, R0, UR4, RZ ;  /* 0x0000000400067c24 */ /* 0x000fe4000f8e02ff */
[----:B------:R-:W-:-:S04]  /*20c0*/  IMAD.WIDE.U32 R44, R43, UR4, R2 ;  /* 0x000000042b2c7c25 */ /* 0x000fc8000f8e0002 */
[----:B------:R-:W-:Y:S01]  /*20d0*/  IMAD R7, R43, UR5, R6 ;  /* 0x000000052b077c24 */ /* 0x000fe2000f8e0206 */
[----:B------:R-:W-:Y:S01]  /*20e0*/  ULDC.64 UR4, c[0x0][0x328] ;  /* 0x0000ca0000047ab9 */ /* 0x000fe20000000a00 */
[----:B------:R-:W-:-:S04]  /*20f0*/  IMAD.WIDE.U32 R2, R27, R38, R22 ;  /* 0x000000261b027225 */ /* 0x000fc800078e0016 */
[----:B------:R-:W-:Y:S01]  /*2100*/  IMAD R12, R0, UR4, RZ ;  /* 0x00000004000c7c24 */ /* 0x000fe2000f8e02ff */
[----:B------:R-:W-:Y:S01]  /*2110*/  IADD3 R59, P0, R44, R2, RZ ;  /* 0x000000022c3b7210 */ /* 0x000fe20007f1e0ff */
[----:B------:R-:W-:Y:S02]  /*2120*/  IMAD.IADD R0, R45, 0x1, R7 ;  /* 0x000000012d007824 */ /* 0x000fe400078e0207 */
[----:B------:R-:W-:Y:S02]  /*2130*/  IMAD R6, R57, R32, RZ ;  /* 0x0000002039067224 */ /* 0x000fe400078e02ff */
[----:B------:R-:W-:Y:S01]  /*2140*/  IMAD R71, R43, UR5, R12 ;  /* 0x000000052b477c24 */ /* 0x000fe2000f8e020c */
[----:B------:R-:W-:Y:S01]  /*2150*/  IADD3.X R56, R0, R3, R9, P0, !PT ;  /* 0x0000000300387210 */ /* 0x000fe200007fe409 */
[----:B------:R-:W-:Y:S02]  /*2160*/  IMAD R13, R27, R33, R6 ;  /* 0x000000211b0d7224 */ /* 0x000fe400078e0206 */
[----:B------:R-:W-:Y:S01]  /*2170*/  IMAD.WIDE.U32 R42, R43, UR4, R4 ;  /* 0x000000042b2a7c25 */ /* 0x000fe2000f8e0004 */
[----:B--2---:R-:W-:Y:S01]  /*2180*/  SHF.R.U32.HI R60, RZ, 0x3, R26 ;  /* 0x00000003ff3c7819 */ /* 0x004fe2000001161a */
[----:B------:R-:W-:-:S02]  /*2190*/  ULDC UR4, c[0x0][0x2e4] ;  /* 0x0000b90000047ab9 */ /* 0x000fc40000000800 */
[----:B------:R-:W-:-:S04]  /*21a0*/  IMAD.WIDE.U32 R6, R27, R32, R22 ;  /* 0x000000201b067225 */ /* 0x000fc800078e0016 */
[----:B------:R-:W-:-:S04]  /*21b0*/  IMAD.WIDE.U32 R2, R27, R32, R40 ;  /* 0x000000201b027225 */ /* 0x000fc800078e0028 */
[-C--:B------:R-:W-:Y:S02]  /*21c0*/  IMAD R4, R57, R20.reuse, RZ ;  /* 0x0000001439047224 */ /* 0x080fe400078e02ff */
[----:B------:R-:W-:Y:S02]  /*21d0*/  IMAD.IADD R7, R13, 0x1, R7 ;  /* 0x000000010d077824 */ /* 0x000fe400078e0207 */
[----:B------:R-:W-:Y:S01]  /*21e0*/  IMAD.IADD R3, R3, 0x1, R13 ;  /* 0x0000000103037824 */ /* 0x000fe200078e020d */
[----:B-----5:R-:W-:Y:S01]  /*21f0*/  SHF.R.S32.HI R13, RZ, 0x1f, R47 ;  /* 0x0000001fff0d7819 */ /* 0x020fe2000001142f */
[C---:B------:R-:W-:Y:S02]  /*2200*/  IMAD R15, R27.reuse, R21, R4 ;  /* 0x000000151b0f7224 */ /* 0x040fe400078e0204 */
[----:B------:R-:W-:-:S04]  /*2210*/  IMAD.WIDE.U32 R4, R27, R20, R40 ;  /* 0x000000141b047225 */ /* 0x000fc800078e0028 */
[----:B------:R-:W-:-:S04]  /*2220*/  IMAD.WIDE.U32 R8, R27, R20, R22 ;  /* 0x000000141b087225 */ /* 0x000fc800078e0016 */
[----:B------:R-:W-:Y:S02]  /*2230*/  IMAD.IADD R5, R5, 0x1, R15 ;  /* 0x0000000105057824 */ /* 0x000fe400078e020f */
[----:B------:R-:W-:Y:S02]  /*2240*/  IMAD R12, R13, R32, RZ ;  /* 0x000000200d0c7224 */ /* 0x000fe400078e02ff */
[----:B------:R-:W-:Y:S02]  /*2250*/  IMAD.IADD R9, R15, 0x1, R9 ;  /* 0x000000010f097824 */ /* 0x000fe400078e0209 */
[C---:B------:R-:W-:Y:S02]  /*2260*/  IMAD R15, R47.reuse, R33, R12 ;  /* 0x000000212f0f7224 */ /* 0x040fe400078e020c */
[----:B------:R-:W-:Y:S01]  /*2270*/  IMAD.WIDE.U32 R28, R47, R20, R4 ;  /* 0x000000142f1c7225 */ /* 0x000fe200078e0004 */
[----:B------:R-:W-:-:S03]  /*2280*/  LOP3.LUT R5, R26, 0x30, R58, 0xf8, !PT ;  /* 0x000000301a057812 */ /* 0x000fc600078ef83a */
[----:B------:R-:W-:Y:S01]  /*2290*/  IMAD R12, R13, R20, RZ ;  /* 0x000000140d0c7224 */ /* 0x000fe200078e02ff */
[----:B------:R-:W-:Y:S01]  /*22a0*/  LOP3.LUT R5, R5, R60, RZ, 0x3c, !PT ;  /* 0x0000003c05057212 */ /* 0x000fe200078e3cff */
[----:B------:R-:W-:Y:S01]  /*22b0*/  IMAD.WIDE.U32 R34, R47, R32, R2 ;  /* 0x000000202f227225 */ /* 0x000fe200078e0002 */
[----:B------:R-:W-:-:S03]  /*22c0*/  IADD3 R2, P0, R27, R24, RZ ;  /* 0x000000181b027210 */ /* 0x000fc60007f1e0ff */
[----:B------:R-:W-:-:S04]  /*22d0*/  IMAD.WIDE.U32 R36, R47, R32, R6 ;  /* 0x000000202f247225 */ /* 0x000fc800078e0006 */
[C---:B------:R-:W-:Y:S02]  /*22e0*/  IMAD R73, R47.reuse, R21, R12 ;  /* 0x000000152f497224 */ /* 0x040fe400078e020c */
[----:B------:R-:W-:-:S04]  /*22f0*/  IMAD.WIDE.U32 R30, R47, R20, R8 ;  /* 0x000000142f1e7225 */ /* 0x000fc800078e0008 */
[----:B------:R-:W-:-:S04]  /*2300*/  IMAD.WIDE.U32 R38, R38, 0xa0, RZ ;  /* 0x000000a026267825 */ /* 0x000fc800078e00ff */
[----:B------:R-:W-:-:S04]  /*2310*/  IMAD.WIDE.U32 R32, R32, 0xa0, RZ ;  /* 0x000000a020207825 */ /* 0x000fc800078e00ff */
[----:B------:R-:W-:Y:S01]  /*2320*/  IMAD.WIDE.U32 R20, R20, 0xa0, RZ ;  /* 0x000000a014147825 */ /* 0x000fe200078e00ff */
[----:B------:R-:W-:Y:S02]  /*2330*/  ISETP.GE.AND P3, PT, R22, UR4, PT ;  /* 0x0000000416007c0c */ /* 0x000fe4000bf66270 */
[----:B------:R-:W-:Y:S01]  /*2340*/  ISETP.GE.AND P2, PT, R82, UR4, PT ;  /* 0x0000000452007c0c */ /* 0x000fe2000bf46270 */
[----:B------:R-:W-:Y:S02]  /*2350*/  IMAD.IADD R68, R73, 0x1, R31 ;  /* 0x0000000149447824 */ /* 0x000fe400078e021f */
[----:B------:R-:W-:Y:S02]  /*2360*/  IMAD.X R3, R57, 0x1, R10, P0 ;  /* 0x0000000139037824 */ /* 0x000fe400000e060a */
[----:B------:R-:W-:Y:S02]  /*2370*/  IMAD.IADD R63, R39, 0x1, R63 ;  /* 0x00000001273f7824 */ /* 0x000fe400078e023f */
[----:B------:R-:W-:-:S02]  /*2380*/  IMAD.IADD R64, R33, 0x1, R11 ;  /* 0x0000000121407824 */ /* 0x000fc400078e020b */
[----:B------:R-:W-:Y:S02]  /*2390*/  IMAD.IADD R65, R21, 0x1, R65 ;  /* 0x0000000115417824 */ /* 0x000fe400078e0241 */
[----:B------:R-:W-:Y:S02]  /*23a0*/  IMAD.IADD R66, R15, 0x1, R37 ;  /* 0x000000010f427824 */ /* 0x000fe400078e0225 */
[----:B------:R-:W-:Y:S02]  /*23b0*/  IMAD.IADD R70, R14, 0x1, R5 ;  /* 0x000000010e467824 */ /* 0x000fe400078e0205 */
[----:B------:R-:W-:Y:S02]  /*23c0*/  IMAD.IADD R71, R43, 0x1, R71 ;  /* 0x000000012b477824 */ /* 0x000fe400078e0247 */
[----:B------:R-:W-:Y:S02]  /*23d0*/  IMAD.IADD R72, R35, 0x1, R15 ;  /* 0x0000000123487824 */ /* 0x000fe400078e020f */
[----:B------:R-:W-:-:S07]  /*23e0*/  IMAD.IADD R73, R29, 0x1, R73 ;  /* 0x000000011d497824 */ /* 0x000fce00078e0249 */
.L_x_1105:
[----:B--2---:R-:W2:Y:S01]  /*23f0*/  LDL R4, [R1+0x48] ;  /* 0x0000480001047983 */ /* 0x004ea20000100800 */
[----:B----4-:R-:W0:Y:S01]  /*2400*/  LDC.64 R48, c[0x0][0x2d8] ;  /* 0x0000b600ff307b82 */ /* 0x010e220000000a00 */
[----:B------:R-:W-:Y:S01]  /*2410*/  VIADD R51, R51, 0xffffffff ;  /* 0xffffffff33337836 */ /* 0x000fe20000000000 */
[----:B------:R-:W-:Y:S01]  /*2420*/  LOP3.LUT R16, R16, 0xfffffffd, RZ, 0xc0, !PT ;  /* 0xfffffffd10107812 */ /* 0x000fe200078ec0ff */
[----:B------:R-:W-:Y:S05]  /*2430*/  YIELD ;  /* 0x0000000000007946 */ /* 0x000fea0003800000 */
[----:B------:R-:W1:Y:S01]  /*2440*/  LDC R27, c[0x0][0x3d4] ;  /* 0x0000f500ff1b7b82 */ /* 0x000e620000000800 */
[----:B------:R-:W-:Y:S01]  /*2450*/  SHF.R.S32.HI R11, RZ, 0x1f, R51 ;  /* 0x0000001fff0b7819 */ /* 0x000fe20000011433 */
[-C--:B------:R-:W-:Y:S01]  /*2460*/  IMAD R7, R63, R51.reuse, RZ ;  /* 0x000000333f077224 */ /* 0x080fe200078e02ff */
        /* <DEDUP_REMOVED lines=18> */
[-C--:B------:R-:W-:Y:S02]  /*2590*/  IMAD R7, R65, R51.reuse, RZ ;  /* 0x0000003341077224 */ /* 0x080fe400078e02ff */
[C---:B------:R-:W-:Y:S02]  /*25a0*/  IMAD R9, R11.reuse, R32, R5 ;  /* 0x000000200b097224 */ /* 0x040fe400078e0205 */
[----:B------:R-:W-:Y:S02]  /*25b0*/  IMAD R11, R11, R20, R7 ;  /* 0x000000140b0b7224 */ /* 0x000fe400078e0207 */
[----:B------:R-:W-:-:S04]  /*25c0*/  IMAD.WIDE.U32 R6, R32, R51, RZ ;  /* 0x0000003320067225 */ /* 0x000fc800078e00ff */
[----:B------:R-:W-:-:S04]  /*25d0*/  IMAD.WIDE.U32 R4, R20, R51, RZ ;  /* 0x0000003314047225 */ /* 0x000fc800078e00ff */
[----:B------:R-:W-:Y:S02]  /*25e0*/  IMAD.IADD R55, R7, 0x1, R9 ;  /* 0x0000000107377824 */ /* 0x000fe400078e0209 */
[----:B------:R-:W-:Y:S01]  /*25f0*/  IMAD.IADD R26, R5, 0x1, R11 ;  /* 0x00000001051a7824 */ /* 0x000fe200078e020b */
[----:B------:R-:W-:Y:S06]  /*2600*/  @!P0 BRA `(.L_x_1078) ;  /* 0x0000001000508947 */ /* 0x000fec0003800000 */
[----:B------:R-:W0:Y:S01]  /*2610*/  S2R R8, SR_TID.X ;  /* 0x0000000000087919 */ /* 0x000e220000002100 */
[----:B------:R-:W-:Y:S01]  /*2620*/  BSSY B1, `(.L_x_1079) ;  /* 0x000001c000017945 */ /* 0x000fe20003800000 */
[----:B------:R-:W-:Y:S01]  /*2630*/  CS2R R14, SRZ ;  /* 0x00000000000e7805 */ /* 0x000fe2000001ff00 */
[C---:B0-----:R-:W-:Y:S02]  /*2640*/  VIADD R24, R8.reuse, 0xffffff80 ;  /* 0xffffff8008187836 */ /* 0x041fe40000000000 */
[----:B------:R-:W-:Y:S02]  /*2650*/  VIADD R10, R8, 0xffffff80 ;  /* 0xffffff80080a7836 */ /* 0x000fe40000000000 */
[----:B------:R-:W-:-:S03]  /*2660*/  IMAD R8, R51, -0xa0, R50 ;  /* 0xffffff6033087824 */ /* 0x000fc600078e0232 */
[----:B------:R-:W-:Y:S02]  /*2670*/  LEA.HI R10, R10, R24, RZ, 0x1 ;  /* 0x000000180a0a7211 */ /* 0x000fe400078f08ff */
[----:B------:R-:W-:Y:S02]  /*2680*/  CS2R R24, SRZ ;  /* 0x0000000000187805 */ /* 0x000fe4000001ff00 */
[----:B------:R-:W-:Y:S02]  /*2690*/  VIMNMX R8, R8, 0xa0, PT ;  /* 0x000000a008087848 */ /* 0x000fe40003fe0100 */
[----:B------:R-:W-:-:S04]  /*26a0*/  SHF.R.S32.HI R10, RZ, 0x1, R10 ;  /* 0x00000001ff0a7819 */ /* 0x000fc8000001140a */
[----:B------:R-:W-:Y:S02]  /*26b0*/  ISETP.GE.AND P1, PT, R10, R8, PT ;  /* 0x000000080a00720c */ /* 0x000fe40003f26270 */
[----:B------:R-:W-:Y:S02]  /*26c0*/  CS2R R10, SRZ ;  /* 0x00000000000a7805 */ /* 0x000fe4000001ff00 */
[----:B------:R-:W-:-:S09]  /*26d0*/  CS2R R8, SRZ ;  /* 0x0000000000087805 */ /* 0x000fd2000001ff00 */
        /* <DEDUP_REMOVED lines=16> */
.L_x_1080:
[----:B------:R-:W-:Y:S05]  /*27e0*/  BSYNC B1 ;  /* 0x0000000000017941 */ /* 0x000fea0003800000 */
.L_x_1079:
[----:B0-----:R-:W2:Y:S01]  /*27f0*/  LDL R4, [R1+0x10] ;  /* 0x0000100001047983 */ /* 0x001ea20000100800 */
[----:B-----5:R-:W-:Y:S02]  /*2800*/  IMAD.MOV.U32 R26, RZ, RZ, R10 ;  /* 0x000000ffff1a7224 */ /* 0x020fe400078e000a */
[----:B------:R-:W-:Y:S02]  /*2810*/  IMAD.MOV.U32 R81, RZ, RZ, R14 ;  /* 0x000000ffff517224 */ /* 0x000fe400078e000e */
[----:B------:R-:W-:Y:S02]  /*2820*/  IMAD.MOV.U32 R48, RZ, RZ, R8 ;  /* 0x000000ffff307224 */ /* 0x000fe400078e0008 */
[----:B------:R-:W-:Y:S01]  /*2830*/  IMAD.MOV.U32 R83, RZ, RZ, R24 ;  /* 0x000000ffff537224 */ /* 0x000fe200078e0018 */
[----:B--2---:R-:W-:-:S13]  /*2840*/  ISETP.NE.AND P0, PT, R4, 0x3, PT ;  /* 0x000000030400780c */ /* 0x004fda0003f05270 */
[----:B------:R-:W-:Y:S05]  /*2850*/  @!P0 BRA `(.L_x_1081) ;  /* 0x0000000000048947 */ /* 0x000fea0003800000 */
[----:B------:R-:W-:Y:S01]  /*2860*/  BPT.TRAP 0x1 ;  /* 0x000000040000795c */ /* 0x000fe20000300000 */
.L_x_1081:
[----:B------:R-:W2:Y:S01]  /*2870*/  LDL R4, [R1+0x1c] ;  /* 0x00001c0001047983 */ /* 0x000ea20000100800 */
[----:B------:R-:W-:Y:S01]  /*2880*/  IMAD R74, R157, 0x8, R18 ;  /* 0x000000089d4a7824 */ /* 0x000fe200078e0212 */
[----:B------:R-:W-:Y:S01]  /*2890*/  BSSY B1, `(.L_x_1082) ;  /* 0x0000004000017945 */ /* 0x000fe20003800000 */
[----:B--2---:R-:W-:-:S04]  /*28a0*/  SHF.L.U32 R77, R4, 0x1f, RZ ;  /* 0x0000001f044d7819 */ /* 0x004fc800000006ff */
[----:B------:R-:W0:Y:S02]  /*28b0*/  SYNCS.PHASECHK.TRANS64.TRYWAIT P5, [R74+URZ+0x13290], R77 ;  /* 0x0132904d4a0075a7 */ /* 0x000e2400080a017f */
[----:B0-----:R-:W-:Y:S05]  /*28c0*/  @!P5 BRA `(.L_x_1083) ;  /* 0x000001d00034d947 */ /* 0x001fea0003800000 */
.L_x_1388:
[----:B------:R-:W-:Y:S05]  /*28d0*/  BSYNC B1 ;  /* 0x0000000000017941 */ /* 0x000fea0003800000 */
.L_x_1082:
[----:B------:R-:W-:Y:S05]  /*28e0*/  @P1 BRA `(.L_x_1084) ;  /* 0x0000002000941947 */ /* 0x000fea0003800000 */
[----:B------:R-:W-:Y:S04]  /*28f0*/  BSSY B1, `(.L_x_1085) ;  /* 0x000006f000017945 */ /* 0x000fe80003800000 */
[----:B------:R-:W-:Y:S05]  /*2900*/  @P3 BRA `(.L_x_1086) ;  /* 0x0000000400b43947 */ /* 0x000fea0003800000 */
[----:B------:R1:W2:Y:S01]  /*2910*/  LDS.128 R4, [R76+0xe000] ;  /* 0x00e000004c047984 */ /* 0x0002a20000000c00 */
[----:B------:R-:W-:Y:S01]  /*2920*/  ISETP.GE.AND P5, PT, R40, R27, PT ;  /* 0x0000001b2800720c */ /* 0x000fe20003fa6270 */
[----:B------:R-:W-:-:S12]  /*2930*/  BSSY B2, `(.L_x_1087) ;  /* 0x0000069000027945 */ /* 0x000fd80003800000 */
[----:B-1----:R-:W-:Y:S05]  /*2940*/  @P5 BRA `(.L_x_1088) ;  /* 0x00000004009c5947 */ /* 0x002fea0003800000 */
[----:B------:R-:W-:Y:S02]  /*2950*/  SHF.R.U32.HI R53, RZ, 0x8, R15 ;  /* 0x00000008ff357819 */ /* 0x000fe4000001160f */
[----:B------:R-:W-:Y:S02]  /*2960*/  SHF.R.U32.HI R14, RZ, 0x8, R25 ;  /* 0x00000008ff0e7819 */ /* 0x000fe40000011619 */
[----:B------:R-:W-:Y:S02]  /*2970*/  SHF.R.U32.HI R54, RZ, 0x10, R15 ;  /* 0x00000010ff367819 */ /* 0x000fe4000001160f */
[----:B------:R-:W-:Y:S01]  /*2980*/  LOP3.LUT R24, R15, 0xff0000ff, RZ, 0xc0, !PT ;  /* 0xff0000ff0f187812 */ /* 0x000fe200078ec0ff */
[----:B------:R-:W-:Y:S01]  /*2990*/  IMAD.SHL.U32 R15, R53, 0x100, RZ ;  /* 0x00000100350f7824 */ /* 0x000fe200078e00ff */
[----:B------:R-:W-:Y:S02]  /*29a0*/  SHF.R.U32.HI R49, RZ, 0x10, R25 ;  /* 0x00000010ff317819 */ /* 0x000fe40000011619 */
[----:B------:R-:W-:Y:S01]  /*29b0*/  LOP3.LUT R52, R25, 0xff0000ff, RZ, 0xc0, !PT ;  /* 0xff0000ff19347812 */ /* 0x000fe200078ec0ff */
[----:B------:R-:W-:Y:S01]  /*29c0*/  IMAD.SHL.U32 R25, R14, 0x100, RZ ;  /* 0x000001000e197824 */ /* 0x000fe200078e00ff */
[----:B------:R-:W-:Y:S01]  /*29d0*/  LOP3.LUT R24, R24, 0xff00, R15, 0xf8, !PT ;  /* 0x0000ff0018187812 */ /* 0x000fe200078ef80f */
[----:B--2---:R-:W-:Y:S01]  /*29e0*/  IMAD.MOV.U32 R14, RZ, RZ, R4 ;  /* 0x000000ffff0e7224 */ /* 0x004fe200078e0004 */
        /* <DEDUP_REMOVED lines=15> */
[C---:B------:R-:W-:Y:S01]  /*2ae0*/  FMUL.FTZ R80, R4.reuse, R54 ;  /* 0x0000003604507220 */ /* 0x040fe20000410000 */
[--C-:B------:R-:W-:Y:S01]  /*2af0*/  HADD2.F32 R25, -RZ, R5.reuse.H1_H1 ;  /* 0x30000005ff197230 */ /* 0x100fe20000004100 */
[----:B------:R-:W-:Y:S01]  /*2b00*/  F2FP.F16.E4M3.UNPACK_B R54, R83 ;  /* 0x00000053ff36723e */ /* 0x000fe200020006ff */
[----:B------:R-:W-:Y:S02]  /*2b10*/  HADD2.F32 R24, -RZ, R5.H0_H0 ;  /* 0x20000005ff187230 */ /* 0x000fe40000004100 */
[-C--:B------:R-:W-:Y:S01]  /*2b20*/  FFMA.FTZ R4, R4, R52.reuse, -R79 ;  /* 0x0000003404047223 */ /* 0x080fe2000001084f */
[----:B------:R-:W-:Y:S02]  /*2b30*/  HADD2.F32 R49, -RZ, R49.H1_H1 ;  /* 0x30000031ff317230 */ /* 0x000fe40000004100 */
[----:B------:R-:W-:Y:S01]  /*2b40*/  FFMA.FTZ R5, R15, R52, R80 ;  /* 0x000000340f057223 */ /* 0x000fe20000010050 */
[CC--:B------:R-:W-:Y:S01]  /*2b50*/  FMUL.FTZ R79, R25.reuse, R55.reuse ;  /* 0x00000037194f7220 */ /* 0x0c0fe20000410000 */
[C---:B------:R-:W-:Y:S01]  /*2b60*/  FMUL.FTZ R84, R24.reuse, R55 ;  /* 0x0000003718547220 */ /* 0x040fe20000410000 */
[-C--:B------:R-:W-:Y:S01]  /*2b70*/  F2FP.F16.E4M3.UNPACK_B R15, R14.reuse.H1 ;  /* 0x0000000eff0f723e */ /* 0x080fe200030006ff */
[----:B------:R-:W-:Y:S01]  /*2b80*/  HADD2.F32 R55, -RZ, R54.H1_H1 ;  /* 0x30000036ff377230 */ /* 0x000fe20000004100 */
[----:B------:R-:W-:Y:S01]  /*2b90*/  F2FP.F16.E4M3.UNPACK_B R14, R14 ;  /* 0x0000000eff0e723e */ /* 0x000fe200020006ff */
[-C--:B------:R-:W-:Y:S01]  /*2ba0*/  FFMA.FTZ R83, R24, R49.reuse, -R79 ;  /* 0x0000003118537223 */ /* 0x080fe2000001084f */
[----:B------:R-:W-:Y:S01]  /*2bb0*/  FFMA.FTZ R86, R25, R49, R84 ;  /* 0x0000003119567223 */ /* 0x000fe20000010054 */
[----:B------:R-:W-:Y:S01]  /*2bc0*/  F2FP.F16.E4M3.UNPACK_B R49, R81 ;  /* 0x00000051ff31723e */ /* 0x000fe200020006ff */
[----:B------:R-:W-:-:S02]  /*2bd0*/  HADD2.F32 R24, -RZ, R15.H0_H0 ;  /* 0x2000000fff187230 */ /* 0x000fc40000004100 */
[----:B------:R-:W-:Y:S01]  /*2be0*/  HADD2.F32 R25, -RZ, R15.H1_H1 ;  /* 0x3000000fff197230 */ /* 0x000fe20000004100 */
[----:B------:R-:W-:Y:S01]  /*2bf0*/  F2FP.SATFINITE.E4M3.F32.PACK_AB_MERGE_C R87, R86, R83, RZ ;  /* 0x000000535657723e */ /* 0x000fe200048070ff */
[----:B------:R-:W-:Y:S02]  /*2c00*/  HADD2.F32 R15, -RZ, R14.H0_H0 ;  /* 0x2000000eff0f7230 */ /* 0x000fe40000004100 */
[-C--:B------:R-:W-:Y:S01]  /*2c10*/  FMUL.FTZ R84, R24, R55.reuse ;  /* 0x0000003718547220 */ /* 0x080fe20000410000 */
[----:B------:R-:W-:Y:S02]  /*2c20*/  HADD2.F32 R54, -RZ, R54.H0_H0 ;  /* 0x20000036ff367230 */ /* 0x000fe40000004100 */
[----:B------:R-:W-:Y:S01]  /*2c30*/  FMUL.FTZ R79, R25, R55 ;  /* 0x00000037194f7220 */ /* 0x000fe20000410000 */
[----:B------:R-:W-:Y:S01]  /*2c40*/  HADD2.F32 R14, -RZ, R14.H1_H1 ;  /* 0x3000000eff0e7230 */ /* 0x000fe20000004100 */
[----:B------:R-:W-:Y:S01]  /*2c50*/  F2FP.SATFINITE.E4M3.F32.PACK_AB_MERGE_C R5, R5, R4, R87 ;  /* 0x000000040505723e */ /* 0x000fe20004807057 */
[----:B------:R-:W-:-:S02]  /*2c60*/  HADD2.F32 R52, -RZ, R49.H1_H1 ;  /* 0x30000031ff347230 */ /* 0x000fc40000004100 */
[-C--:B------:R-:W-:Y:S01]  /*2c70*/  FMUL.FTZ R55, R15, R54.reuse ;  /* 0x000000360f377220 */ /* 0x080fe20000410000 */
[----:B------:R-:W-:Y:S02]  /*2c80*/  HADD2.F32 R49, -RZ, R49.H0_H0 ;  /* 0x20000031ff317230 */ /* 0x000fe40000004100 */
[----:B------:R-:W-:Y:S01]  /*2c90*/  FMUL.FTZ R80, R14, R54 ;  /* 0x000000360e507220 */ /* 0x000fe20000410000 */
[----:B------:R-:W-:Y:S01]  /*2ca0*/  F2FP.F16.E4M3.UNPACK_B R54, R78.H1 ;  /* 0x0000004eff36723e */ /* 0x000fe200030006ff */
[-C--:B------:R-:W-:Y:S01]  /*2cb0*/  FFMA.FTZ R79, R24, R52.reuse, -R79 ;  /* 0x00000034184f7223 */ /* 0x080fe2000001084f */
[----:B------:R-:W-:Y:S01]  /*2cc0*/  FFMA.FTZ R84, R25, R52, R84 ;  /* 0x0000003419547223 */ /* 0x000fe20000010054 */
[----:B------:R-:W-:Y:S01]  /*2cd0*/  FFMA.FTZ R80, R15, R49, -R80 ;  /* 0x000000310f507223 */ /* 0x000fe20000010850 */
[----:B------:R-:W-:Y:S01]  /*2ce0*/  F2FP.F16.E4M3.UNPACK_B R15, R7.H1 ;  /* 0x00000007ff0f723e */ /* 0x000fe200030006ff */
[----:B------:R-:W-:Y:S01]  /*2cf0*/  FFMA.FTZ R81, R14, R49, R55 ;  /* 0x000000310e517223 */ /* 0x000fe20000010037 */
[----:B------:R-:W-:-:S02]  /*2d00*/  F2FP.F16.E4M3.UNPACK_B R49, R53.H1 ;  /* 0x00000035ff31723e */ /* 0x000fc400030006ff */
[----:B------:R-:W-:Y:S01]  /*2d10*/  F2FP.SATFINITE.E4M3.F32.PACK_AB_MERGE_C R85, R84, R79, RZ ;  /* 0x0000004f5455723e */ /* 0x000fe200048070ff */
[--C-:B------:R-:W-:Y:S01]  /*2d20*/  HADD2.F32 R25, -RZ, R15.reuse.H1_H1 ;  /* 0x3000000fff197230 */ /* 0x100fe20000004100 */
[----:B------:R-:W-:Y:S01]  /*2d30*/  F2FP.F16.E4M3.UNPACK_B R14, R6.H1 ;  /* 0x00000006ff0e723e */ /* 0x000fe200030006ff */
[----:B------:R-:W-:Y:S01]  /*2d40*/  HADD2.F32 R79, -RZ, R54.H1_H1 ;  /* 0x30000036ff4f7230 */ /* 0x000fe20000004100 */
[----:B------:R-:W-:Y:S01]  /*2d50*/  F2FP.F16.E4M3.UNPACK_B R78, R78 ;  /* 0x0000004eff4e723e */ /* 0x000fe200020006ff */
[----:B------:R-:W-:Y:S01]  /*2d60*/  HADD2.F32 R24, -RZ, R15.H0_H0 ;  /* 0x2000000fff187230 */ /* 0x000fe20000004100 */
[----:B------:R-:W-:Y:S01]  /*2d70*/  F2FP.F16.E4M3.UNPACK_B R53, R53 ;  /* 0x00000035ff35723e */ /* 0x000fe200020006ff */
[----:B------:R-:W-:Y:S02]  /*2d80*/  HADD2.F32 R52, -RZ, R49.H1_H1 ;  /* 0x30000031ff347230 */ /* 0x000fe40000004100 */
[----:B------:R-:W-:Y:S01]  /*2d90*/  FMUL.FTZ R83, R25, R79 ;  /* 0x0000004f19537220 */ /* 0x000fe20000410000 */
[----:B------:R-:W-:-:S02]  /*2da0*/  HADD2.F32 R15, -RZ, R14.H1_H1 ;  /* 0x3000000eff0f7230 */ /* 0x000fc40000004100 */
[C---:B------:R-:W-:Y:S01]  /*2db0*/  FMUL.FTZ R86, R24.reuse, R79 ;  /* 0x0000004f18567220 */ /* 0x040fe20000410000 */
[----:B------:R-:W-:Y:S02]  /*2dc0*/  HADD2.F32 R55, -RZ, R78.H1_H1 ;  /* 0x3000004eff377230 */ /* 0x000fe40000004100 */
[----:B------:R-:W-:Y:S01]  /*2dd0*/  FFMA.FTZ R83, R24, R52, -R83 ;  /* 0x0000003418537223 */ /* 0x000fe20000010853 */
[----:B------:R-:W-:Y:S01]  /*2de0*/  HADD2.F32 R14, -RZ, R14.H0_H0 ;  /* 0x2000000eff0e7230 */ /* 0x000fe20000004100 */
[----:B------:R-:W-:Y:S01]  /*2df0*/  F2FP.F16.E4M3.UNPACK_B R7, R7 ;  /* 0x00000007ff07723e */ /* 0x000fe200020006ff */
[----:B------:R-:W-:Y:S02]  /*2e00*/  HADD2.F32 R24, -RZ, R53.H1_H1 ;  /* 0x30000035ff187230 */ /* 0x000fe40000004100 */
[-C--:B------:R-:W-:Y:S01]  /*2e10*/  FMUL.FTZ R79, R15, R55.reuse ;  /* 0x000000370f4f7220 */ /* 0x080fe20000410000 */
        /* <DEDUP_REMOVED lines=10> */
[----:B------:R-:W-:Y:S02]  /*2ec0*/  HADD2.F32 R6, -RZ, R6.H1_H1 ;  /* 0x30000006ff067230 */ /* 0x000fe40000004100 */
[----:B------:R-:W-:Y:S01]  /*2ed0*/  FMUL.FTZ R55, R15, R54 ;  /* 0x000000360f377220 */ /* 0x000fe20000410000 */
[----:B------:R-:W-:-:S02]  /*2ee0*/  HADD2.F32 R78, -RZ, R78.H0_H0 ;  /* 0x2000004eff4e7230 */ /* 0x000fc40000004100 */
[----:B------:R-:W-:Y:S01]  /*2ef0*/  FMUL.FTZ R54, R14, R54 ;  /* 0x000000360e367220 */ /* 0x000fe20000410000 */
[----:B------:R-:W-:Y:S01]  /*2f00*/  HADD2.F32 R49, -RZ, R49.H0_H0 ;  /* 0x20000031ff317230 */ /* 0x000fe20000004100 */
[----:B------:R-:W-:Y:S01]  /*2f10*/  F2FP.SATFINITE.E4M3.F32.PACK_AB_MERGE_C R79, R84, R79, RZ ;  /* 0x0000004f544f723e */ /* 0x000fe200048070ff */
[----:B------:R-:W-:Y:S02]  /*2f20*/  HADD2.F32 R53, -RZ, R53.H0_H0 ;  /* 0x20000035ff357230 */ /* 0x000fe40000004100 */
[-C--:B------:R-:W-:Y:S01]  /*2f30*/  FMUL.FTZ R24, R6, R78.reuse ;  /* 0x0000004e06187220 */ /* 0x080fe20000410000 */
[----:B------:R-:W-:Y:S01]  /*2f40*/  FMUL.FTZ R25, R7, R78 ;  /* 0x0000004e07197220 */ /* 0x000fe20000410000 */
[-C--:B------:R-:W-:Y:S01]  /*2f50*/  FFMA.FTZ R55, R14, R49.reuse, -R55 ;  /* 0x000000310e377223 */ /* 0x080fe20000010837 */
[----:B------:R-:W-:Y:S01]  /*2f60*/  FFMA.FTZ R54, R15, R49, R54 ;  /* 0x000000310f367223 */ /* 0x000fe20000010036 */
[-C--:B------:R-:W-:Y:S01]  /*2f70*/  FFMA.FTZ R24, R7, R53.reuse, -R24 ;  /* 0x0000003507187223 */ /* 0x080fe20000010818 */
[----:B------:R-:W-:Y:S01]  /*2f80*/  FFMA.FTZ R25, R6, R53, R25 ;  /* 0x0000003506197223 */ /* 0x000fe20000010019 */
[----:B------:R-:W-:-:S04]  /*2f90*/  F2FP.SATFINITE.E4M3.F32.PACK_AB_MERGE_C R83, R86, R83, RZ ;  /* 0x000000535653723e */ /* 0x000fc800048070ff */
[----:B------:R-:W-:Y:S02]  /*2fa0*/  F2FP.SATFINITE.E4M3.F32.PACK_AB_MERGE_C R6, R25, R24, R79 ;  /* 0x000000181906723e */ /* 0x000fe4000480704f */
[----:B------:R-:W-:-:S07]  /*2fb0*/  F2FP.SATFINITE.E4M3.F32.PACK_AB_MERGE_C R7, R54, R55, R83 ;  /* 0x000000373607723e */ /* 0x000fce0004807053 */
.L_x_1088:
[----:B------:R-:W-:Y:S05]  /*2fc0*/  BSYNC B2 ;  /* 0x0000000000027941 */ /* 0x000fea0003800000 */
.L_x_1087:
[----:B--2---:R1:W-:Y:S02]  /*2fd0*/  STG.E.128 desc[UR40][R12.64], R4 ;  /* 0x000000040c007986 */ /* 0x0043e4000c101d28 */
.L_x_1086:
[----:B------:R-:W-:Y:S05]  /*2fe0*/  BSYNC B1 ;  /* 0x0000000000017941 */ /* 0x000fea0003800000 */
.L_x_1085:
[----:B------:R-:W-:Y:S05]  /*2ff0*/  @P2 BRA `(.L_x_1084) ;  /* 0x0000001800d02947 */ /* 0x000fea0003800000 */
[----:B-1----:R-:W2:Y:S01]  /*3000*/  LDL R6, [R1+0x48] ;  /* 0x0000480001067983 */ /* 0x002ea20000100800 */
        /* <DEDUP_REMOVED lines=8> */
[----:B------:R-:W1:Y:S01]  /*3090*/  LDS.128 R4, [R4+0xe000] ;  /* 0x00e0000004047984 */ /* 0x000e620000000c00 */
        /* <DEDUP_REMOVED lines=10> */
[----:B-1----:R-:W-:Y:S01]  /*3140*/  IMAD.MOV.U32 R8, RZ, RZ, R4 ;  /* 0x000000ffff087224 */ /* 0x002fe200078e0004 */
[----:B------:R-:W-:Y:S01]  /*3150*/  F2FP.F16.E4M3.UNPACK_B R4, R5 ;  /* 0x00000005ff04723e */ /* 0x000fe200020006ff */
[----:B------:R-:W-:Y:S01]  /*3160*/  IMAD.U32 R15, R15, 0x10000, RZ ;  /* 0x000100000f0f7824 */ /* 0x000fe200078e00ff */
[----:B------:R-:W-:Y:S01]  /*3170*/  LOP3.LUT R9, R10, 0xff00, R9, 0xf8, !PT ;  /* 0x0000ff000a097812 */ /* 0x000fe200078ef809 */
[----:B------:R-:W-:Y:S01]  /*3180*/  IMAD.U32 R10, R24, 0x10000, RZ ;  /* 0x00010000180a7824 */ /* 0x000fe200078e00ff */
[----:B------:R-:W-:-:S02]  /*3190*/  F2FP.F16.E4M3.UNPACK_B R11, R48.H1 ;  /* 0x00000030ff0b723e */ /* 0x000fc400030006ff */
[----:B------:R-:W-:Y:S02]  /*31a0*/  LOP3.LUT R49, R14, 0xff0000, R15, 0xf8, !PT ;  /* 0x00ff00000e317812 */ /* 0x000fe400078ef80f */
[----:B------:R-:W-:Y:S01]  /*31b0*/  LOP3.LUT R24, R9, 0xff0000, R10, 0xf8, !PT ;  /* 0x00ff000009187812 */ /* 0x000fe200078ef80a */
[--C-:B------:R-:W-:Y:S01]  /*31c0*/  HADD2.F32 R9, -RZ, R4.reuse.H1_H1 ;  /* 0x30000004ff097230 */ /* 0x100fe20000004100 */
[----:B------:R-:W-:Y:S01]  /*31d0*/  F2FP.F16.E4M3.UNPACK_B R14, R26.H1 ;  /* 0x0000001aff0e723e */ /* 0x000fe200030006ff */
[--C-:B------:R-:W-:Y:S01]  /*31e0*/  HADD2.F32 R25, -RZ, R11.reuse.H0_H0 ;  /* 0x2000000bff197230 */ /* 0x100fe20000004100 */
[----:B------:R-:W-:Y:S01]  /*31f0*/  F2FP.F16.E4M3.UNPACK_B R5, R5.H1 ;  /* 0x00000005ff05723e */ /* 0x000fe200030006ff */
[----:B------:R-:W-:Y:S01]  /*3200*/  HADD2.F32 R4, -RZ, R4.H0_H0 ;  /* 0x20000004ff047230 */ /* 0x000fe20000004100 */
[----:B------:R-:W-:Y:S01]  /*3210*/  F2FP.F16.E4M3.UNPACK_B R48, R48 ;  /* 0x00000030ff30723e */ /* 0x000fe200020006ff */
        /* <DEDUP_REMOVED lines=16> */
[----:B------:R-:W-:-:S02]  /*3320*/  HADD2.F32 R15, -RZ, R48.H1_H1 ;  /* 0x30000030ff0f7230 */ /* 0x000fc40000004100 */
[--C-:B------:R-:W-:Y:S02]  /*3330*/  HADD2.F32 R10, -RZ, R9.reuse.H0_H0 ;  /* 0x20000009ff0a7230 */ /* 0x100fe40000004100 */
[----:B------:R-:W-:Y:S01]  /*3340*/  HADD2.F32 R11, -RZ, R9.H1_H1 ;  /* 0x30000009ff0b7230 */ /* 0x000fe20000004100 */
[----:B------:R-:W-:Y:S01]  /*3350*/  F2FP.SATFINITE.E4M3.F32.PACK_AB_MERGE_C R79, R78, R27, RZ ;  /* 0x0000001b4e4f723e */ /* 0x000fe200048070ff */
        /* <DEDUP_REMOVED lines=60> */
.L_x_1090:
[----:B------:R-:W-:Y:S05]  /*3720*/  BSYNC B1 ;  /* 0x0000000000017941 */ /* 0x000fea0003800000 */
.L_x_1089:
[----:B-1----:R2:W-:Y:S01]  /*3730*/  STG.E.128 desc[UR40][R12.64+0x20], R4 ;  /* 0x000020040c007986 */ /* 0x0025e2000c101d28 */
[----:B------:R-:W-:Y:S05]  /*3740*/  BRA `(.L_x_1084) ;  /* 0x0000001000fc7947 */ /* 0x000fea0003800000 */
.L_x_1078:
[----:B------:R-:W0:Y:S01]  /*3750*/  S2R R5, SR_TID.X ;  /* 0x0000000000057919 */ /* 0x000e220000002100 */
[----:B------:R-:W2:Y:S01]  /*3760*/  LDL R52, [R1+0x10] ;  /* 0x0000100001347983 */ /* 0x000ea20000100800 */
[C---:B0-----:R-:W-:Y:S02]  /*3770*/  VIADD R9, R5.reuse, 0xffffff80 ;  /* 0xffffff8005097836 */ /* 0x041fe40000000000 */
[----:B------:R-:W-:Y:S02]  /*3780*/  VIADD R8, R5, 0xffffff80 ;  /* 0xffffff8005087836 */ /* 0x000fe40000000000 */
[----:B------:R-:W-:-:S03]  /*3790*/  IMAD R5, R51, -0xa0, R50 ;  /* 0xffffff6033057824 */ /* 0x000fc600078e0232 */
[----:B------:R-:W-:Y:S02]  /*37a0*/  LEA.HI R8, R8, R9, RZ, 0x1 ;  /* 0x0000000908087211 */ /* 0x000fe400078f08ff */
[----:B------:R-:W-:Y:S02]  /*37b0*/  VIMNMX R5, R5, 0xa0, PT ;  /* 0x000000a005057848 */ /* 0x000fe40003fe0100 */
[----:B------:R-:W-:-:S04]  /*37c0*/  SHF.R.S32.HI R8, RZ, 0x1, R8 ;  /* 0x00000001ff087819 */ /* 0x000fc80000011408 */
[----:B------:R-:W-:-:S04]  /*37d0*/  ISETP.GE.AND P1, PT, R8, R5, PT ;  /* 0x000000050800720c */ /* 0x000fc80003f26270 */
[----:B------:R-:W-:-:S13]  /*37e0*/  ISETP.GE.OR P0, PT, R22, R27, P1 ;  /* 0x0000001b1600720c */ /* 0x000fda0000f06670 */
[----:B------:R-:W0:Y:S08]  /*37f0*/  @!P0 LDC.64 R12, c[0x0][0x3c8] ;  /* 0x0000f200ff0c8b82 */ /* 0x000e300000000a00 */
[----:B------:R-:W1:Y:S01]  /*3800*/  @!P0 LDC.64 R24, c[0x0][0x3e0] ;  /* 0x0000f800ff188b82 */ /* 0x000e620000000a00 */
[----:B------:R-:W-:Y:S02]  /*3810*/  CS2R R10, SRZ ;  /* 0x00000000000a7805 */ /* 0x000fe4000001ff00 */
[----:B------:R-:W-:-:S02]  /*3820*/  CS2R R8, SRZ ;  /* 0x0000000000087805 */ /* 0x000fc4000001ff00 */
[----:B0-----:R-:W-:-:S04]  /*3830*/  @!P0 IADD3 R12, P5, P6, R36, R12, R6 ;  /* 0x0000000c240c8210 */ /* 0x001fc80007ebe006 */
[----:B------:R-:W-:Y:S02]  /*3840*/  @!P0 IADD3.X R13, R66, R13, R55, P5, P6 ;  /* 0x0000000d420d8210 */ /* 0x000fe40002fec437 */
[----:B------:R-:W-:Y:S02]  /*3850*/  CS2R R6, SRZ ;  /* 0x0000000000067805 */ /* 0x000fe4000001ff00 */
[----:B-1----:R-:W-:Y:S02]  /*3860*/  @!P0 IADD3 R24, P5, P6, R30, R24, R4 ;  /* 0x000000181e188210 */ /* 0x002fe40007ebe004 */
[----:B------:R-:W-:Y:S02]  /*3870*/  CS2R R4, SRZ ;  /* 0x0000000000047805 */ /* 0x000fe4000001ff00 */
[----:B------:R-:W-:-:S04]  /*3880*/  @!P0 IADD3.X R25, R68, R25, R26, P5, P6 ;  /* 0x0000001944198210 */ /* 0x000fc80002fec41a */
[----:B------:R-:W3:Y:S04]  /*3890*/  @!P0 LDG.E.128 R4, desc[UR40][R12.64] ;  /* 0x000000280c048981 */ /* 0x000ee8000c1e1d00 */
[----:B------:R-:W4:Y:S01]  /*38a0*/  @!P0 LDG.E.128 R8, desc[UR40][R24.64] ;  /* 0x0000002818088981 */ /* 0x000f22000c1e1d00 */
[----:B------:R-:W-:Y:S02]  /*38b0*/  ISETP.GE.AND P0, PT, R22, R27, PT ;  /* 0x0000001b1600720c */ /* 0x000fe40003f06270 */
[----:B------:R-:W-:-:S11]  /*38c0*/  LOP3.LUT R16, R16, 0xfffffffe, RZ, 0xc0, !PT ;  /* 0xfffffffe10107812 */ /* 0x000fd600078ec0ff */
[----:B------:R-:W-:Y:S02]  /*38d0*/  @P0 LOP3.LUT R16, R16, 0x1, RZ, 0xfc, !PT ;  /* 0x0000000110100812 */ /* 0x000fe400078efcff */
[----:B--2---:R-:W-:Y:S01]  /*38e0*/  ISETP.NE.AND P0, PT, R52, 0x3, PT ;  /* 0x000000033400780c */ /* 0x004fe20003f05270 */
[----:B---3--:R-:W-:Y:S02]  /*38f0*/  IMAD.MOV.U32 R78, RZ, RZ, R6 ;  /* 0x000000ffff4e7224 */ /* 0x008fe400078e0006 */
[----:B------:R-:W-:Y:S02]  /*3900*/  IMAD.MOV.U32 R84, RZ, RZ, R4 ;  /* 0x000000ffff547224 */ /* 0x000fe400078e0004 */
[----:B----4-:R-:W-:Y:S02]  /*3910*/  IMAD.MOV.U32 R80, RZ, RZ, R10 ;  /* 0x000000ffff507224 */ /* 0x010fe400078e000a */
[----:B------:R-:W-:-:S06]  /*3920*/  IMAD.MOV.U32 R85, RZ, RZ, R8 ;  /* 0x000000ffff557224 */ /* 0x000fcc00078e0008 */
[----:B------:R-:W-:Y:S05]  /*3930*/  @!P0 BRA `(.L_x_1091) ;  /* 0x0000000000048947 */ /* 0x000fea0003800000 */
[----:B------:R-:W-:Y:S01]  /*3940*/  BPT.TRAP 0x1 ;  /* 0x000000040000795c */ /* 0x000fe20000300000 */
.L_x_1091:
[----:B------:R-:W2:Y:S01]  /*3950*/  LDL R12, [R1+0x1c] ;  /* 0x00001c00010c7983 */ /* 0x000ea20000100800 */
[----:B------:R-:W-:Y:S01]  /*3960*/  IMAD R74, R157, 0x8, R18 ;  /* 0x000000089d4a7824 */ /* 0x000fe200078e0212 */
[----:B------:R-:W0:Y:S01]  /*3970*/  LDC R79, c[0x0][0x2e4] ;  /* 0x0000b900ff4f7b82 */ /* 0x000e220000000800 */
[----:B------:R-:W-:Y:S01]  /*3980*/  BSSY B1, `(.L_x_1092) ;  /* 0x0000004000017945 */ /* 0x000fe20003800000 */
[----:B--2---:R-:W-:-:S04]  /*3990*/  SHF.L.U32 R77, R12, 0x1f, RZ ;  /* 0x0000001f0c4d7819 */ /* 0x004fc800000006ff */
[----:B------:R-:W1:Y:S02]  /*39a0*/  SYNCS.PHASECHK.TRANS64.TRYWAIT P5, [R74+URZ+0x13290], R77 ;  /* 0x0132904d4a0075a7 */ /* 0x000e6400080a017f */
[----:B01----:R-:W-:Y:S05]  /*39b0*/  @!P5 BRA `(.L_x_1093) ;  /* 0x000001c0000cd947 */ /* 0x003fea0003800000 */
.L_x_1389:
[----:B------:R-:W-:Y:S05]  /*39c0*/  BSYNC B1 ;  /* 0x0000000000017941 */ /* 0x000fea0003800000 */
.L_x_1092:
[----:B------:R-:W1:Y:S01]  /*39d0*/  S2R R12, SR_TID.X ;  /* 0x00000000000c7919 */ /* 0x000e620000002100 */
[----:B------:R-:W-:Y:S01]  /*39e0*/  ISETP.GE.OR P5, PT, R22, R79, P1 ;  /* 0x0000004f1600720c */ /* 0x000fe20000fa6670 */
[----:B------:R-:W-:Y:S01]  /*39f0*/  ULDC.64 UR4, c[0x0][0x2f0] ;  /* 0x0000bc0000047ab9 */ /* 0x000fe20000000a00 */
[----:B------:R-:W-:Y:S02]  /*3a00*/  IMAD.MOV.U32 R52, RZ, RZ, R14 ;  /* 0x000000ffff347224 */ /* 0x000fe400078e000e */
[C---:B-1----:R-:W-:Y:S02]  /*3a10*/  VIADD R24, R12.reuse, 0xffffff80 ;  /* 0xffffff800c187836 */ /* 0x042fe40000000000 */
[----:B------:R-:W-:Y:S02]  /*3a20*/  VIADD R13, R12, 0xffffff80 ;  /* 0xffffff800c0d7836 */ /* 0x000fe40000000000 */
[----:B------:R-:W-:-:S03]  /*3a30*/  IMAD R12, R57, UR4, RZ ;  /* 0x00000004390c7c24 */ /* 0x000fc6000f8e02ff */
[----:B------:R-:W-:-:S04]  /*3a40*/  LEA.HI R13, R13, R24, RZ, 0x1 ;  /* 0x000000180d0d7211 */ /* 0x000fc800078f08ff */
[----:B------:R-:W-:-:S05]  /*3a50*/  SHF.R.S32.HI R13, RZ, 0x1, R13 ;  /* 0x00000001ff0d7819 */ /* 0x000fca000001140d */
[----:B------:R-:W-:-:S04]  /*3a60*/  IMAD.WIDE.U32 R52, R13, UR4, R52 ;  /* 0x000000040d347c25 */ /* 0x000fc8000f8e0034 */
[----:B------:R-:W-:Y:S01]  /*3a70*/  IMAD R81, R13, UR5, R12 ;  /* 0x000000050d517c24 */ /* 0x000fe2000f8e020c */
[----:B------:R-:W-:Y:S06]  /*3a80*/  @P5 BRA `(.L_x_1084) ;  /* 0x00000010002c5947 */ /* 0x000fec0003800000 */
[----:B------:R-:W2:Y:S04]  /*3a90*/  LDL R25, [R1+0x50] ;  /* 0x0000500001197983 */ /* 0x000ea80000100800 */
[----:B------:R-:W3:Y:S01]  /*3aa0*/  LDL R24, [R1+0x54] ;  /* 0x0000540001187983 */ /* 0x000ee20000100800 */
        /* <DEDUP_REMOVED lines=11> */
[----:B------:R-:W-:-:S04]  /*3b60*/  LEA.HI R12, R12, R13, RZ, 0x5 ;  /* 0x0000000d0c0c7211 */ /* 0x000fc800078f28ff */
[----:B------:R-:W-:-:S04]  /*3b70*/  SHF.R.S32.HI R13, RZ, 0x5, R12 ;  /* 0x00000005ff0d7819 */ /* 0x000fc8000001140c */
[----:B------:R-:W-:-:S05]  /*3b80*/  LEA.HI.SX32 R13, R58, R13, 0x1c ;  /* 0x0000000d3a0d7211 */ /* 0x000fca00078fe2ff */
[----:B------:R-:W-:-:S05]  /*3b90*/  IMAD.SHL.U32 R83, R13, 0x10, RZ ;  /* 0x000000100d537824 */ /* 0x000fca00078e00ff */
[----:B--2---:R-:W-:-:S04]  /*3ba0*/  LOP3.LUT R13, R25, 0x30, R83, 0xf8, !PT ;  /* 0x00000030190d7812 */ /* 0x004fc800078ef853 */
[----:B------:R-:W-:-:S05]  /*3bb0*/  LOP3.LUT R13, R13, R60, RZ, 0x3c, !PT ;  /* 0x0000003c0d0d7212 */ /* 0x000fca00078e3cff */
[----:B---3--:R-:W-:Y:S02]  /*3bc0*/  IMAD.IADD R12, R24, 0x1, R13 ;  /* 0x00000001180c7824 */ /* 0x008fe400078e020d */
[C---:B------:R-:W-:Y:S02]  /*3bd0*/  IMAD R13, R157.reuse, 0x2800, R70 ;  /* 0x000028009d0d7824 */ /* 0x040fe400078e0246 */
[----:B------:R-:W-:Y:S02]  /*3be0*/  IMAD R15, R157, 0x2800, R12 ;  /* 0x000028009d0f7824 */ /* 0x000fe400078e020c */
[C---:B------:R-:W-:Y:S02]  /*3bf0*/  IMAD.IADD R13, R18.reuse, 0x1, R13 ;  /* 0x00000001120d7824 */ /* 0x040fe400078e020d */
[----:B------:R-:W-:-:S04]  /*3c00*/  IMAD.IADD R24, R18, 0x1, R15 ;  /* 0x0000000112187824 */ /* 0x000fc800078e020f */
[----:B------:R-:W1:Y:S04]  /*3c10*/  LDS.128 R12, [R13+0xe000] ;  /* 0x00e000000d0c7984 */ /* 0x000e680000000c00 */
        /* <DEDUP_REMOVED lines=28> */
[----:B-1----:R-:W-:Y:S01]  /*3de0*/  F2FP.F16.E4M3.UNPACK_B R10, R12.H1 ;  /* 0x0000000cff0a723e */ /* 0x002fe200030006ff */
[----:B------:R-:W-:Y:S01]  /*3df0*/  HADD2.F32 R5, -RZ, R88.H0_H0 ;  /* 0x20000058ff057230 */ /* 0x000fe20000004100 */
[----:B------:R-:W-:Y:S01]  /*3e00*/  LOP3.LUT R89, R8, 0xff00, R9, 0xf8, !PT ;  /* 0x0000ff0008597812 */ /* 0x000fe200078ef809 */
[----:B------:R-:W-:Y:S01]  /*3e10*/  HADD2.F32 R9, -RZ, R11.H0_H0 ;  /* 0x2000000bff097230 */ /* 0x000fe20000004100 */
[----:B------:R-:W-:Y:S01]  /*3e20*/  F2FP.F16.E4M3.UNPACK_B R86, R84.H1 ;  /* 0x00000054ff56723e */ /* 0x000fe200030006ff */
[--C-:B------:R-:W-:Y:S01]  /*3e30*/  HADD2.F32 R8, -RZ, R10.reuse.H0_H0 ;  /* 0x2000000aff087230 */ /* 0x100fe20000004100 */
[----:B------:R-:W-:Y:S01]  /*3e40*/  LOP3.LUT R4, R7, 0xff0000, R4, 0xf8, !PT ;  /* 0x00ff000007047812 */ /* 0x000fe200078ef804 */
[----:B------:R-:W-:-:S02]  /*3e50*/  HADD2.F32 R10, -RZ, R10.H1_H1 ;  /* 0x3000000aff0a7230 */ /* 0x000fc40000004100 */
[-C--:B------:R-:W-:Y:S01]  /*3e60*/  FMUL.FTZ R93, R9, R5.reuse ;  /* 0x00000005095d7220 */ /* 0x080fe20000410000 */
[--C-:B------:R-:W-:Y:S02]  /*3e70*/  HADD2.F32 R87, -RZ, R86.reuse.H0_H0 ;  /* 0x20000056ff577230 */ /* 0x100fe40000004100 */
[C---:B------:R-:W-:Y:S01]  /*3e80*/  FMUL.FTZ R94, R8.reuse, R5 ;  /* 0x00000005085e7220 */ /* 0x040fe20000410000 */
[----:B------:R-:W-:Y:S01]  /*3e90*/  LOP3.LUT R7, R89, 0xff0000, R90, 0xf8, !PT ;  /* 0x00ff000059077812 */ /* 0x000fe200078ef85a */
[----:B------:R-:W-:Y:S01]  /*3ea0*/  HADD2.F32 R89, -RZ, R86.H1_H1 ;  /* 0x30000056ff597230 */ /* 0x000fe20000004100 */
[----:B------:R-:W-:Y:S01]  /*3eb0*/  F2FP.F16.E4M3.UNPACK_B R90, R85 ;  /* 0x00000055ff5a723e */ /* 0x000fe200020006ff */
[-C--:B------:R-:W-:Y:S01]  /*3ec0*/  FFMA.FTZ R8, R8, R87.reuse, -R93 ;  /* 0x0000005708087223 */ /* 0x080fe2000001085d */
[----:B------:R-:W-:Y:S01]  /*3ed0*/  FFMA.FTZ R9, R9, R87, R94 ;  /* 0x0000005709097223 */ /* 0x000fe2000001005e */
[----:B------:R-:W-:Y:S01]  /*3ee0*/  F2FP.F16.E4M3.UNPACK_B R87, R84 ;  /* 0x00000054ff57723e */ /* 0x000fe200020006ff */
[----:B------:R-:W-:Y:S01]  /*3ef0*/  HADD2.F32 R93, -RZ, R88.H1_H1 ;  /* 0x30000058ff5d7230 */ /* 0x000fe20000004100 */
[----:B------:R-:W-:Y:S01]  /*3f00*/  F2FP.F16.E4M3.UNPACK_B R84, R12 ;  /* 0x0000000cff54723e */ /* 0x000fe200020006ff */
[----:B------:R-:W-:Y:S01]  /*3f10*/  HADD2.F32 R86, -RZ, R11.H1_H1 ;  /* 0x3000000bff567230 */ /* 0x000fe20000004100 */
[----:B------:R-:W-:Y:S01]  /*3f20*/  LOP3.LUT R5, R91, 0xff0000, R92, 0xf8, !PT ;  /* 0x00ff00005b057812 */ /* 0x000fe200078ef85c */
[----:B------:R-:W-:Y:S01]  /*3f30*/  HADD2.F32 R91, -RZ, R90.H0_H0 ;  /* 0x2000005aff5b7230 */ /* 0x000fe20000004100 */
[----:B------:R-:W-:Y:S01]  /*3f40*/  F2FP.F16.E4M3.UNPACK_B R24, R24 ;  /* 0x00000018ff18723e */ /* 0x000fe200020006ff */
[----:B------:R-:W-:-:S02]  /*3f50*/  HADD2.F32 R12, -RZ, R84.H0_H0 ;  /* 0x20000054ff0c7230 */ /* 0x000fc40000004100 */
[-C--:B------:R-:W-:Y:S01]  /*3f60*/  FMUL.FTZ R11, R86, R93.reuse ;  /* 0x0000005d560b7220 */ /* 0x080fe20000410000 */
[C---:B------:R-:W-:Y:S01]  /*3f70*/  FMUL.FTZ R93, R10.reuse, R93 ;  /* 0x0000005d0a5d7220 */ /* 0x040fe20000410000 */
[----:B------:R-:W-:Y:S02]  /*3f80*/  HADD2.F32 R88, -RZ, R87.H0_H0 ;  /* 0x20000057ff587230 */ /* 0x000fe40000004100 */
[----:B------:R-:W-:Y:S02]  /*3f90*/  HADD2.F32 R85, -RZ, R24.H0_H0 ;  /* 0x20000018ff557230 */ /* 0x000fe40000004100 */
[-C--:B------:R-:W-:Y:S01]  /*3fa0*/  FFMA.FTZ R11, R10, R89.reuse, -R11 ;  /* 0x000000590a0b7223 */ /* 0x080fe2000001080b */
[----:B------:R-:W-:Y:S01]  /*3fb0*/  FFMA.FTZ R10, R86, R89, R93 ;  /* 0x00000059560a7223 */ /* 0x000fe2000001005d */
[-C--:B------:R-:W-:Y:S01]  /*3fc0*/  FMUL.FTZ R92, R12, R91.reuse ;  /* 0x0000005b0c5c7220 */ /* 0x080fe20000410000 */
[----:B------:R-:W-:Y:S02]  /*3fd0*/  HADD2.F32 R89, -RZ, R90.H1_H1 ;  /* 0x3000005aff597230 */ /* 0x000fe40000004100 */
[----:B------:R-:W-:Y:S01]  /*3fe0*/  FMUL.FTZ R93, R85, R91 ;  /* 0x0000005b555d7220 */ /* 0x000fe20000410000 */
[----:B------:R-:W-:-:S02]  /*3ff0*/  HADD2.F32 R86, -RZ, R24.H1_H1 ;  /* 0x30000018ff567230 */ /* 0x000fc40000004100 */
[----:B------:R-:W-:Y:S01]  /*4000*/  FFMA.FTZ R24, R85, R88, R92 ;  /* 0x0000005855187223 */ /* 0x000fe2000001005c */
[----:B------:R-:W-:Y:S01]  /*4010*/  HADD2.F32 R84, -RZ, R84.H1_H1 ;  /* 0x30000054ff547230 */ /* 0x000fe20000004100 */
[----:B------:R-:W-:Y:S01]  /*4020*/  F2FP.F16.E4M3.UNPACK_B R90, R80.H1 ;  /* 0x00000050ff5a723e */ /* 0x000fe200030006ff */
[----:B------:R-:W-:Y:S02]  /*4030*/  HADD2.F32 R85, -RZ, R87.H1_H1 ;  /* 0x30000057ff557230 */ /* 0x000fe40000004100 */
[-C--:B------:R-:W-:Y:S01]  /*4040*/  FMUL.FTZ R91, R86, R89.reuse ;  /* 0x00000059565b7220 */ /* 0x080fe20000410000 */
[----:B------:R-:W-:Y:S01]  /*4050*/  F2FP.F16.E4M3.UNPACK_B R87, R26.H1 ;  /* 0x0000001aff57723e */ /* 0x000fe200030006ff */
[----:B------:R-:W-:Y:S01]  /*4060*/  FFMA.FTZ R12, R12, R88, -R93 ;  /* 0x000000580c0c7223 */ /* 0x000fe2000001085d */
[C---:B------:R-:W-:Y:S01]  /*4070*/  FMUL.FTZ R95, R84.reuse, R89 ;  /* 0x00000059545f7220 */ /* 0x040fe20000410000 */
[----:B------:R-:W-:Y:S01]  /*4080*/  FFMA.FTZ R93, R84, R85, -R91 ;  /* 0x00000055545d7223 */ /* 0x000fe2000001085b */
[----:B------:R-:W-:Y:S01]  /*4090*/  F2FP.F16.E4M3.UNPACK_B R89, R78.H1 ;  /* 0x0000004eff59723e */ /* 0x000fe200030006ff */
[----:B------:R-:W-:Y:S01]  /*40a0*/  HADD2.F32 R91, -RZ, R90.H0_H0 ;  /* 0x2000005aff5b7230 */ /* 0x000fe20000004100 */
[----:B------:R-:W-:Y:S01]  /*40b0*/  F2FP.F16.E4M3.UNPACK_B R84, R14.H1 ;  /* 0x0000000eff54723e */ /* 0x000fe200030006ff */
[----:B------:R-:W-:-:S02]  /*40c0*/  HADD2.F32 R88, -RZ, R87.H0_H0 ;  /* 0x20000057ff587230 */ /* 0x000fc40000004100 */
[----:B------:R-:W-:Y:S01]  /*40d0*/  FFMA.FTZ R95, R86, R85, R95 ;  /* 0x00000055565f7223 */ /* 0x000fe2000001005f */
[----:B------:R-:W-:Y:S01]  /*40e0*/  HADD2.F32 R86, -RZ, R89.H0_H0 ;  /* 0x20000059ff567230 */ /* 0x000fe20000004100 */
[----:B------:R-:W-:Y:S01]  /*40f0*/  F2FP.F16.E4M3.UNPACK_B R14, R14 ;  /* 0x0000000eff0e723e */ /* 0x000fe200020006ff */
[----:B------:R-:W-:Y:S02]  /*4100*/  HADD2.F32 R85, -RZ, R84.H0_H0 ;  /* 0x20000054ff557230 */ /* 0x000fe40000004100 */
[----:B------:R-:W-:Y:S01]  /*4110*/  FMUL.FTZ R92, R88, R91 ;  /* 0x0000005b585c7220 */ /* 0x000fe20000410000 */
[----:B------:R-:W-:Y:S01]  /*4120*/  HADD2.F32 R90, -RZ, R90.H1_H1 ;  /* 0x3000005aff5a7230 */ /* 0x000fe20000004100 */
[----:B------:R-:W-:Y:S01]  /*4130*/  F2FP.SATFINITE.E4M3.F32.PACK_AB_MERGE_C R9, R10, R9, RZ ;  /* 0x000000090a09723e */ /* 0x000fe200048070ff */
[----:B------:R-:W-:Y:S02]  /*4140*/  HADD2.F32 R87, -RZ, R87.H1_H1 ;  /* 0x30000057ff577230 */ /* 0x000fe40000004100 */
[----:B------:R-:W-:Y:S01]  /*4150*/  FMUL.FTZ R91, R85, R91 ;  /* 0x0000005b555b7220 */ /* 0x000fe20000410000 */
[----:B------:R-:W-:-:S02]  /*4160*/  HADD2.F32 R84, -RZ, R84.H1_H1 ;  /* 0x30000054ff547230 */ /* 0x000fc40000004100 */
[----:B------:R-:W-:Y:S01]  /*4170*/  FFMA.FTZ R92, R85, R86, -R92 ;  /* 0x00000056555c7223 */ /* 0x000fe2000001085c */
[----:B------:R-:W-:Y:S02]  /*4180*/  HADD2.F32 R89, -RZ, R89.H1_H1 ;  /* 0x30000059ff597230 */ /* 0x000fe40000004100 */
[C---:B------:R-:W-:Y:S01]  /*4190*/  FMUL.FTZ R97, R87.reuse, R90 ;  /* 0x0000005a57617220 */ /* 0x040fe20000410000 */
[----:B------:R-:W-:Y:S01]  /*41a0*/  F2FP.F16.E4M3.UNPACK_B R85, R80 ;  /* 0x00000050ff55723e */ /* 0x000fe200020006ff */
[C---:B------:R-:W-:Y:S01]  /*41b0*/  FMUL.FTZ R90, R84.reuse, R90 ;  /* 0x0000005a545a7220 */ /* 0x040fe20000410000 */
[----:B------:R-:W-:Y:S01]  /*41c0*/  F2FP.F16.E4M3.UNPACK_B R80, R26 ;  /* 0x0000001aff50723e */ /* 0x000fe200020006ff */
[-C--:B------:R-:W-:Y:S01]  /*41d0*/  FFMA.FTZ R101, R84, R89.reuse, -R97 ;  /* 0x0000005954657223 */ /* 0x080fe20000010861 */
[----:B------:R-:W-:Y:S01]  /*41e0*/  F2FP.F16.E4M3.UNPACK_B R84, R78 ;  /* 0x0000004eff54723e */ /* 0x000fe200020006ff */
[----:B------:R-:W-:Y:S01]  /*41f0*/  FFMA.FTZ R86, R88, R86, R91 ;  /* 0x0000005658567223 */ /* 0x000fe2000001005b */
        /* <DEDUP_REMOVED lines=20> */
[-C--:B------:R-:W-:Y:S01]  /*4340*/  FFMA.FTZ R14, R14, R87.reuse, -R99 ;  /* 0x000000570e0e7223 */ /* 0x080fe20000010863 */
        /* <DEDUP_REMOVED lines=18> */
[----:B------:R-:W-:Y:S01]  /*4470*/  F2FP.SATFINITE.E4M3.F32.PACK_AB_MERGE_C R86, R103, R86, RZ ;  /* 0x000000566756723e */ /* 0x000fe200048070ff */
[C---:B------:R-:W-:Y:S01]  /*4480*/  FMUL.FTZ R85, R11.reuse, R84 ;  /* 0x000000540b557220 */ /* 0x040fe20000410000 */
[----:B------:R-:W-:Y:S01]  /*4490*/  F2FP.F16.E4M3.UNPACK_B R84, R7.H1 ;  /* 0x00000007ff54723e */ /* 0x000fe200030006ff */
[-C--:B------:R-:W-:Y:S01]  /*44a0*/  FFMA.FTZ R11, R11, R80.reuse, -R78 ;  /* 0x000000500b0b7223 */ /* 0x080fe2000001084e */
[----:B------:R-:W-:Y:S02]  /*44b0*/  HADD2.F32 R78, -RZ, R25.H0_H0 ;  /* 0x20000019ff4e7230 */ /* 0x000fe40000004100 */
[----:B------:R-:W-:Y:S01]  /*44c0*/  FFMA.FTZ R10, R10, R80, R85 ;  /* 0x000000500a0a7223 */ /* 0x000fe20000010055 */
[----:B------:R-:W-:Y:S01]  /*44d0*/  F2FP.F16.E4M3.UNPACK_B R6, R6.H1 ;  /* 0x00000006ff06723e */ /* 0x000fe200030006ff */
[----:B------:R-:W-:Y:S01]  /*44e0*/  HADD2.F32 R85, -RZ, R84.H0_H0 ;  /* 0x20000054ff557230 */ /* 0x000fe20000004100 */
[----:B------:R-:W-:Y:S01]  /*44f0*/  F2FP.SATFINITE.E4M3.F32.PACK_AB_MERGE_C R26, R91, R26, R86 ;  /* 0x0000001a5b1a723e */ /* 0x000fe20004807056 */
[----:B------:R-:W-:Y:S01]  /*4500*/  HADD2.F32 R7, -RZ, R13.H0_H0 ;  /* 0x2000000dff077230 */ /* 0x000fe20000004100 */
[----:B------:R-:W-:Y:S01]  /*4510*/  F2FP.SATFINITE.E4M3.F32.PACK_AB_MERGE_C R92, R101, R92, RZ ;  /* 0x0000005c655c723e */ /* 0x000fe200048070ff */
[----:B------:R-:W-:-:S02]  /*4520*/  HADD2.F32 R25, -RZ, R25.H1_H1 ;  /* 0x30000019ff197230 */ /* 0x000fc40000004100 */
[-C--:B------:R-:W-:Y:S01]  /*4530*/  FMUL.FTZ R88, R78, R85.reuse ;  /* 0x000000554e587220 */ /* 0x080fe20000410000 */
[----:B------:R-:W-:Y:S02]  /*4540*/  HADD2.F32 R86, -RZ, R84.H1_H1 ;  /* 0x30000054ff567230 */ /* 0x000fe40000004100 */
[----:B------:R-:W-:Y:S01]  /*4550*/  FMUL.FTZ R85, R7, R85 ;  /* 0x0000005507557220 */ /* 0x000fe20000410000 */
[----:B------:R-:W-:Y:S01]  /*4560*/  HADD2.F32 R13, -RZ, R13.H1_H1 ;  /* 0x3000000dff0d7230 */ /* 0x000fe20000004100 */
[----:B------:R-:W-:Y:S01]  /*4570*/  F2FP.F16.E4M3.UNPACK_B R87, R5.H1 ;  /* 0x00000005ff57723e */ /* 0x000fe200030006ff */
[--C-:B------:R-:W-:Y:S01]  /*4580*/  HADD2.F32 R80, -RZ, R6.reuse.H0_H0 ;  /* 0x20000006ff507230 */ /* 0x100fe20000004100 */
[----:B------:R-:W-:Y:S01]  /*4590*/  F2FP.SATFINITE.E4M3.F32.PACK_AB_MERGE_C R14, R14, R97, R92 ;  /* 0x000000610e0e723e */ /* 0x000fe2000480705c */
[----:B------:R-:W-:Y:S02]  /*45a0*/  HADD2.F32 R84, -RZ, R6.H1_H1 ;  /* 0x30000006ff547230 */ /* 0x000fe40000004100 */
[-C--:B------:R-:W-:Y:S01]  /*45b0*/  FMUL.FTZ R6, R25, R86.reuse ;  /* 0x0000005619067220 */ /* 0x080fe20000410000 */
[C---:B------:R-:W-:Y:S01]  /*45c0*/  FMUL.FTZ R86, R13.reuse, R86 ;  /* 0x000000560d567220 */ /* 0x040fe20000410000 */
[----:B------:R-:W-:Y:S01]  /*45d0*/  FFMA.FTZ R91, R78, R80, R85 ;  /* 0x000000504e5b7223 */ /* 0x000fe20000010055 */
[----:B------:R-:W-:Y:S01]  /*45e0*/  F2FP.F16.E4M3.UNPACK_B R78, R27 ;  /* 0x0000001bff4e723e */ /* 0x000fe200020006ff */
[-C--:B------:R-:W-:Y:S01]  /*45f0*/  FFMA.FTZ R93, R13, R84.reuse, -R6 ;  /* 0x000000540d5d7223 */ /* 0x080fe20000010806 */
[----:B------:R-:W-:Y:S01]  /*4600*/  F2FP.F16.E4M3.UNPACK_B R6, R15 ;  /* 0x0000000fff06723e */ /* 0x000fe200020006ff */
[----:B------:R-:W-:Y:S01]  /*4610*/  FFMA.FTZ R92, R25, R84, R86 ;  /* 0x00000054195c7223 */ /* 0x000fe20000010056 */
[----:B------:R-:W-:Y:S01]  /*4620*/  F2FP.F16.E4M3.UNPACK_B R27, R27.H1 ;  /* 0x0000001bff1b723e */ /* 0x000fe200030006ff */
[----:B------:R-:W-:Y:S01]  /*4630*/  FFMA.FTZ R90, R7, R80, -R88 ;  /* 0x00000050075a7223 */ /* 0x000fe20000010858 */
[----:B------:R-:W-:Y:S01]  /*4640*/  F2FP.F16.E4M3.UNPACK_B R15, R15.H1 ;  /* 0x0000000fff0f723e */ /* 0x000fe200030006ff */
[----:B------:R-:W-:Y:S01]  /*4650*/  HADD2.F32 R89, -RZ, R87.H0_H0 ;  /* 0x20000057ff597230 */ /* 0x000fe20000004100 */
[----:B------:R-:W-:Y:S01]  /*4660*/  F2FP.F16.E4M3.UNPACK_B R86, R5 ;  /* 0x00000005ff56723e */ /* 0x000fe200020006ff */
[----:B------:R-:W-:Y:S01]  /*4670*/  HADD2.F32 R25, -RZ, R78.H0_H0 ;  /* 0x2000004eff197230 */ /* 0x000fe20000004100 */
[-C--:B------:R-:W-:Y:S01]  /*4680*/  F2FP.F16.E4M3.UNPACK_B R5, R4.reuse ;  /* 0x00000004ff05723e */ /* 0x080fe200020006ff */
[----:B------:R-:W-:Y:S01]  /*4690*/  HADD2.F32 R13, -RZ, R15.H0_H0 ;  /* 0x2000000fff0d7230 */ /* 0x000fe20000004100 */
[----:B------:R-:W-:Y:S01]  /*46a0*/  F2FP.F16.E4M3.UNPACK_B R80, R4.H1 ;  /* 0x00000004ff50723e */ /* 0x000fe200030006ff */
[----:B------:R-:W-:Y:S01]  /*46b0*/  HADD2.F32 R4, -RZ, R27.H0_H0 ;  /* 0x2000001bff047230 */ /* 0x000fe20000004100 */
[----:B------:R-:W-:Y:S01]  /*46c0*/  F2FP.SATFINITE.E4M3.F32.PACK_AB_MERGE_C R90, R93, R90, RZ ;  /* 0x0000005a5d5a723e */ /* 0x000fe200048070ff */
[----:B------:R-:W-:Y:S01]  /*46d0*/  HADD2.F32 R88, -RZ, R86.H0_H0 ;  /* 0x20000056ff587230 */ /* 0x000fe20000004100 */
[----:B------:R-:W-:Y:S01]  /*46e0*/  F2FP.SATFINITE.E4M3.F32.PACK_AB_MERGE_C R91, R92, R91, RZ ;  /* 0x0000005b5c5b723e */ /* 0x000fe200048070ff */
[----:B------:R-:W-:-:S02]  /*46f0*/  HADD2.F32 R85, -RZ, R80.H0_H0 ;  /* 0x20000050ff557230 */ /* 0x000fc40000004100 */
[CC--:B------:R-:W-:Y:S01]  /*4700*/  FMUL.FTZ R96, R4.reuse, R89.reuse ;  /* 0x0000005904607220 */ /* 0x0c0fe20000410000 */
[----:B------:R-:W-:Y:S02]  /*4710*/  HADD2.F32 R7, -RZ, R6.H0_H0 ;  /* 0x20000006ff077230 */ /* 0x000fe40000004100 */
[----:B------:R-:W-:Y:S01]  /*4720*/  FMUL.FTZ R89, R13, R89 ;  /* 0x000000590d597220 */ /* 0x000fe20000410000 */
[----:B------:R-:W-:Y:S02]  /*4730*/  HADD2.F32 R84, -RZ, R5.H0_H0 ;  /* 0x20000005ff547230 */ /* 0x000fe40000004100 */
[-C--:B------:R-:W-:Y:S01]  /*4740*/  FMUL.FTZ R94, R25, R88.reuse ;  /* 0x00000058195e7220 */ /* 0x080fe20000410000 */
[----:B------:R-:W-:Y:S02]  /*4750*/  HADD2.F32 R27, -RZ, R27.H1_H1 ;  /* 0x3000001bff1b7230 */ /* 0x000fe40000004100 */
[----:B------:R-:W-:Y:S01]  /*4760*/  FFMA.FTZ R89, R4, R85, R89 ;  /* 0x0000005504597223 */ /* 0x000fe20000010059 */
[----:B------:R-:W-:Y:S01]  /*4770*/  FMUL.FTZ R88, R7, R88 ;  /* 0x0000005807587220 */ /* 0x000fe20000410000 */
[----:B------:R-:W-:-:S02]  /*4780*/  HADD2.F32 R4, -RZ, R87.H1_H1 ;  /* 0x30000057ff047230 */ /* 0x000fc40000004100 */
[-C--:B------:R-:W-:Y:S01]  /*4790*/  FFMA.FTZ R94, R7, R84.reuse, -R94 ;  /* 0x00000054075e7223 */ /* 0x080fe2000001085e */
[----:B------:R-:W-:Y:S02]  /*47a0*/  HADD2.F32 R15, -RZ, R15.H1_H1 ;  /* 0x3000000fff0f7230 */ /* 0x000fe40000004100 */
[----:B------:R-:W-:Y:S01]  /*47b0*/  FFMA.FTZ R88, R25, R84, R88 ;  /* 0x0000005419587223 */ /* 0x000fe20000010058 */
[----:B------:R-:W-:Y:S02]  /*47c0*/  HADD2.F32 R78, -RZ, R78.H1_H1 ;  /* 0x3000004eff4e7230 */ /* 0x000fe40000004100 */
[-C--:B------:R-:W-:Y:S01]  /*47d0*/  FMUL.FTZ R84, R27, R4.reuse ;  /* 0x000000041b547220 */ /* 0x080fe20000410000 */
[----:B------:R-:W-:Y:S02]  /*47e0*/  HADD2.F32 R7, -RZ, R86.H1_H1 ;  /* 0x30000056ff077230 */ /* 0x000fe40000004100 */
[----:B------:R-:W-:Y:S01]  /*47f0*/  FMUL.FTZ R4, R15, R4 ;  /* 0x000000040f047220 */ /* 0x000fe20000410000 */
[----:B------:R-:W-:-:S02]  /*4800*/  HADD2.F32 R80, -RZ, R80.H1_H1 ;  /* 0x30000050ff507230 */ /* 0x000fc40000004100 */
[----:B------:R-:W-:Y:S01]  /*4810*/  FFMA.FTZ R96, R13, R85, -R96 ;  /* 0x000000550d607223 */ /* 0x000fe20000010860 */
[----:B------:R-:W-:Y:S02]  /*4820*/  HADD2.F32 R6, -RZ, R6.H1_H1 ;  /* 0x30000006ff067230 */ /* 0x000fe40000004100 */
[-C--:B------:R-:W-:Y:S01]  /*4830*/  FMUL.FTZ R13, R78, R7.reuse ;  /* 0x000000074e0d7220 */ /* 0x080fe20000410000 */
[----:B------:R-:W-:Y:S02]  /*4840*/  HADD2.F32 R5, -RZ, R5.H1_H1 ;  /* 0x30000005ff057230 */ /* 0x000fe40000004100 */
[-C--:B------:R-:W-:Y:S01]  /*4850*/  FFMA.FTZ R15, R15, R80.reuse, -R84 ;  /* 0x000000500f0f7223 */ /* 0x080fe20000010854 */
[----:B------:R-:W-:Y:S01]  /*4860*/  FFMA.FTZ R4, R27, R80, R4 ;  /* 0x000000501b047223 */ /* 0x000fe20000010004 */
[C---:B------:R-:W-:Y:S01]  /*4870*/  FMUL.FTZ R7, R6.reuse, R7 ;  /* 0x0000000706077220 */ /* 0x040fe20000410000 */
[----:B------:R-:W-:Y:S01]  /*4880*/  F2FP.SATFINITE.E4M3.F32.PACK_AB_MERGE_C R11, R11, R8, R90 ;  /* 0x000000080b0b723e */ /* 0x000fe2000480705a */
[-C--:B------:R-:W-:Y:S01]  /*4890*/  FFMA.FTZ R13, R6, R5.reuse, -R13 ;  /* 0x00000005060d7223 */ /* 0x080fe2000001080d */
[----:B------:R-:W-:Y:S01]  /*48a0*/  F2FP.SATFINITE.E4M3.F32.PACK_AB_MERGE_C R15, R15, R96, RZ ;  /* 0x000000600f0f723e */ /* 0x000fe200048070ff */
[----:B------:R-:W-:Y:S01]  /*48b0*/  FFMA.FTZ R7, R78, R5, R7 ;  /* 0x000000054e077223 */ /* 0x000fe20000010007 */
[----:B------:R-:W-:-:S02]  /*48c0*/  F2FP.SATFINITE.E4M3.F32.PACK_AB_MERGE_C R4, R4, R89, RZ ;  /* 0x000000590404723e */ /* 0x000fc400048070ff */
[----:B------:R-:W-:Y:S01]  /*48d0*/  F2FP.SATFINITE.E4M3.F32.PACK_AB_MERGE_C R15, R13, R94, R15 ;  /* 0x0000005e0d0f723e */ /* 0x000fe2000480700f */
[----:B------:R-:W-:Y:S01]  /*48e0*/  IMAD.MOV.U32 R13, RZ, RZ, R11 ;  /* 0x000000ffff0d7224 */ /* 0x000fe200078e000b */
[----:B------:R-:W-:Y:S02]  /*48f0*/  F2FP.SATFINITE.E4M3.F32.PACK_AB_MERGE_C R25, R10, R9, R91 ;  /* 0x000000090a19723e */ /* 0x000fe4000480705b */
[----:B------:R-:W-:-:S07]  /*4900*/  F2FP.SATFINITE.E4M3.F32.PACK_AB_MERGE_C R27, R7, R88, R4 ;  /* 0x00000058071b723e */ /* 0x000fce0004807004 */
.L_x_1095:
[----:B------:R-:W-:Y:S05]  /*4910*/  BSYNC B1 ;  /* 0x0000000000017941 */ /* 0x000fea0003800000 */
.L_x_1094:
[----:B-1----:R3:W-:Y:S01]  /*4920*/  STG.E.128 desc[UR40][R54.64], R12 ;  /* 0x0000000c36007986 */ /* 0x0027e2000c101d28 */
        /* <DEDUP_REMOVED lines=9> */
.L_x_1077:
[----:B------:R-:W2:Y:S02]  /*49c0*/  LDL R4, [R1+0x10] ;  /* 0x0000100001047983 */ /* 0x000ea40000100800 */
[----:B--2---:R-:W-:-:S13]  /*49d0*/  ISETP.NE.AND P0, PT, R4, 0x3, PT ;  /* 0x000000030400780c */ /* 0x004fda0003f05270 */
[----:B------:R-:W-:Y:S05]  /*49e0*/  @!P0 BRA `(.L_x_1096) ;  /* 0x0000000000048947 */ /* 0x000fea0003800000 */
[----:B------:R-:W-:Y:S01]  /*49f0*/  BPT.TRAP 0x1 ;  /* 0x000000040000795c */ /* 0x000fe20000300000 */
.L_x_1096:
[----:B------:R-:W2:Y:S01]  /*4a00*/  LDL R4, [R1+0x1c] ;  /* 0x00001c0001047983 */ /* 0x000ea20000100800 */
[----:B------:R-:W-:Y:S01]  /*4a10*/  IMAD R74, R157, 0x8, R18 ;  /* 0x000000089d4a7824 */ /* 0x000fe200078e0212 */
[----:B------:R-:W-:Y:S01]  /*4a20*/  BSSY B1, `(.L_x_1097) ;  /* 0x0000006000017945 */ /* 0x000fe20003800000 */
[----:B--2---:R-:W-:Y:S01]  /*4a30*/  SHF.L.U32 R77, R4, 0x1f, RZ ;  /* 0x0000001f044d7819 */ /* 0x004fe200000006ff */
[----:B------:R-:W-:-:S03]  /*4a40*/  IMAD R4, R51, -0xa0, R50 ;  /* 0xffffff6033047824 */ /* 0x000fc600078e0232 */
[----:B------:R-:W0:Y:S02]  /*4a50*/  SYNCS.PHASECHK.TRANS64.TRYWAIT P1, [R74+URZ+0x13290], R77 ;  /* 0x0132904d4a0075a7 */ /* 0x000e24000802017f */
[----:B------:R-:W-:Y:S01]  /*4a60*/  VIMNMX R4, R4, 0xa0, PT ;  /* 0x000000a004047848 */ /* 0x000fe20003fe0100 */
[----:B0-----:R-:W-:Y:S06]  /*4a70*/  @!P1 BRA `(.L_x_1098) ;  /* 0x000001ac00f09947 */ /* 0x001fec0003800000 */
.L_x_1390:
[----:B------:R-:W-:Y:S05]  /*4a80*/  BSYNC B1 ;  /* 0x0000000000017941 */ /* 0x000fea0003800000 */
.L_x_1097:
[----:B------:R-:W1:Y:S02]  /*4a90*/  S2R R5, SR_TID.X ;  /* 0x0000000000057919 */ /* 0x000e640000002100 */
[C---:B-1----:R-:W-:Y:S02]  /*4aa0*/  VIADD R6, R5.reuse, 0xffffff80 ;  /* 0xffffff8005067836 */ /* 0x042fe40000000000 */
[----:B------:R-:W-:-:S05]  /*4ab0*/  VIADD R5, R5, 0xffffff80 ;  /* 0xffffff8005057836 */ /* 0x000fca0000000000 */
[----:B------:R-:W-:-:S04]  /*4ac0*/  LEA.HI R5, R5, R6, RZ, 0x1 ;  /* 0x0000000605057211 */ /* 0x000fc800078f08ff */
[----:B------:R-:W-:-:S04]  /*4ad0*/  SHF.R.S32.HI R5, RZ, 0x1, R5 ;  /* 0x00000001ff057819 */ /* 0x000fc80000011405 */
[----:B------:R-:W-:-:S13]  /*4ae0*/  ISETP.GE.AND P1, PT, R5, R4, PT ;  /* 0x000000040500720c */ /* 0x000fda0003f26270 */
[----:B------:R-:W-:Y:S05]  /*4af0*/  @P1 BRA `(.L_x_1084) ;  /* 0x0000000000101947 */ /* 0x000fea0003800000 */
[----:B------:R-:W1:Y:S04]  /*4b00*/  @!P3 LDS.128 R4, [R76+0xe000] ;  /* 0x00e000004c04b984 */ /* 0x000e680000000c00 */
[----:B------:R-:W2:Y:S04]  /*4b10*/  @!P2 LDS.128 R8, [R75+0xe000] ;  /* 0x00e000004b08a984 */ /* 0x000ea80000000c00 */
[----:B-1----:R1:W-:Y:S04]  /*4b20*/  @!P3 STG.E.128 desc[UR40][R12.64], R4 ;  /* 0x000000040c00b986 */ /* 0x0023e8000c101d28 */
[----:B--2---:R1:W-:Y:S02]  /*4b30*/  @!P2 STG.E.128 desc[UR40][R12.64+0x20], R8 ;  /* 0x000020080c00a986 */ /* 0x0043e4000c101d28 */
.L_x_1084:
[----:B------:R-:W-:Y:S05]  /*4b40*/  BSYNC B0 ;  /* 0x0000000000007941 */ /* 0x000fea0003800000 */
.L_x_1076:
[----:B-12---:R-:W1:Y:S01]  /*4b50*/  S2R R4, SR_TID.X ;  /* 0x0000000000047919 */ /* 0x006e620000002100 */
[----:B------:R-:W-:Y:S01]  /*4b60*/  @!PT LDS RZ, [RZ] ;  /* 0x00000000fffff984 */ /* 0x000fe20000000800 */
[----:B------:R-:W-:Y:S01]  /*4b70*/  @!PT LDS RZ, [RZ] ;  /* 0x00000000fffff984 */ /* 0x000fe20000000800 */
[----:B------:R-:W-:Y:S01]  /*4b80*/  @!PT LDS RZ, [RZ] ;  /* 0x00000000fffff984 */ /* 0x000fe20000000800 */
[----:B------:R-:W-:Y:S01]  /*4b90*/  @!PT LDS RZ, [RZ] ;  /* 0x00000000fffff984 */ /* 0x000fe20000000800 */
[----:B------:R2:W-:Y:S06]  /*4ba0*/  MEMBAR.ALL.CTA ;  /* 0x0000000000007992 */ /* 0x0005ec0000008000 */
[----:B--2---:R-:W2:Y:S01]  /*4bb0*/  FENCE.VIEW.ASYNC.S ;  /* 0x00000000000073c6 */ /* 0x004ea20000000000 */
[----:B------:R-:W-:Y:S05]  /*4bc0*/  WARPSYNC.ALL ;  /* 0x0000000000007948 */ /* 0x000fea0003800000 */
[----:B------:R-:W-:Y:S01]  /*4bd0*/  BSSY B0, `(.L_x_1099) ;  /* 0x0000009000007945 */ /* 0x000fe20003800000 */
[----:B-1----:R-:W-:Y:S01]  /*4be0*/  LOP3.LUT R4, R4, 0x7f, RZ, 0xc0, !PT ;  /* 0x0000007f04047812 */ /* 0x002fe200078ec0ff */
[----:B--2---:R1:W-:Y:S03]  /*4bf0*/  BAR.SYNC.DEFER_BLOCKING R61, 0x80 ;  /* 0x0002003d0000751d */ /* 0x0043e60000010000 */
[----:B------:R-:W-:-:S13]  /*4c00*/  ISETP.NE.AND P5, PT, R4, RZ, PT ;  /* 0x000000ff0400720c */ /* 0x000fda0003fa5270 */
[----:B------:R-:W-:-:S05]  /*4c10*/  @!P5 VIADD R4, R74, 0x132a0 ;  /* 0x000132a04a04d836 */ /* 0x000fca0000000000 */
[----:B------:R-:W-:-:S04]  /*4c20*/  @!P5 PRMT R4, RZ, 0x654, R4 ;  /* 0x00000654ff04d816 */ /* 0x000fc80000000004 */
[----:B------:R1:W-:Y:S01]  /*4c30*/  @!P5 SYNCS.ARRIVE.TRANS64.RED.A1T0 RZ, [R4+URZ], RZ ;  /* 0x000000ff04ffd9a7 */ /* 0x0003e2000810043f */
[----:B------:R-:W-:Y:S05]  /*4c40*/  @!P0 BRA `(.L_x_1100) ;  /* 0x0000000000048947 */ /* 0x000fea0003800000 */
[----:B------:R-:W-:Y:S01]  /*4c50*/  BPT.TRAP 0x1 ;  /* 0x000000040000795c */ /* 0x000fe20000300000 */
.L_x_1100:
[----:B------:R-:W-:Y:S05]  /*4c60*/  BSYNC B0 ;  /* 0x0000000000007941 */ /* 0x000fea0003800000 */
.L_x_1099:
[----:B------:R-:W2:Y:S01]  /*4c70*/  SYNCS.PHASECHK.TRANS64.TRYWAIT P0, [R74+URZ+0x132b0], R77 ;  /* 0x0132b04d4a0075a7 */ /* 0x000ea2000800017f */
[----:B------:R-:W-:Y:S04]  /*4c80*/  BSSY B0, `(.L_x_1101) ;  /* 0x0000002000007945 */ /* 0x000fe80003800000 */
[----:B--2---:R-:W-:Y:S05]  /*4c90*/  @!P0 BRA `(.L_x_1102) ;  /* 0x000001ac007c8947 */ /* 0x004fea0003800000 */
.L_x_1391:
[----:B------:R-:W-:Y:S05]  /*4ca0*/  BSYNC B0 ;  /* 0x0000000000007941 */ /* 0x000fea0003800000 */
.L_x_1101:
[----:B------:R-:W-:Y:S04]  /*4cb0*/  BSSY B0, `(.L_x_1103) ;  /* 0x0000013000007945 */ /* 0x000fe80003800000 */
[----:B------:R-:W-:Y:S05]  /*4cc0*/  @P1 BRA `(.L_x_1104) ;  /* 0x0000000000441947 */ /* 0x000fea0003800000 */
[----:B-1----:R-:W-:Y:S01]  /*4cd0*/  IMAD.WIDE R4, R51, 0xa0, R2 ;  /* 0x000000a033047825 */ /* 0x002fe200078e0202 */
        /* <DEDUP_REMOVED lines=8> */
[----:B---3--:R-:W-:-:S04]  /*4d60*/  IADD3 R12, P0, R6, UR6, RZ ;  /* 0x00000006060c7c10 */ /* 0x008fc8000ff1e0ff */
[----:B------:R-:W-:Y:S02]  /*4d70*/  IADD3.X R13, R7, UR7, R5, P0, !PT ;  /* 0x00000007070d7c10 */ /* 0x000fe400087fe405 */
[----:B------:R-:W-:-:S13]  /*4d80*/  ISETP.GE.AND P0, PT, R22, UR4, PT ;  /* 0x0000000416007c0c */ /* 0x000fda000bf06270 */
[----:B------:R-:W1:Y:S04]  /*4d90*/  @!P0 LDS.128 R4, [R76+0x6000] ;  /* 0x006000004c048984 */ /* 0x000e680000000c00 */
[----:B-1----:R-:W-:Y:S01]  /*4da0*/  @!P0 STG.E.128 desc[UR40][R12.64], R4 ;  /* 0x000000040c008986 */ /* 0x002fe2000c101d28 */
[----:B------:R-:W-:-:S13]  /*4db0*/  ISETP.GE.AND P0, PT, R82, UR4, PT ;  /* 0x0000000452007c0c */ /* 0x000fda000bf06270 */
[----:B------:R-:W1:Y:S04]  /*4dc0*/  @!P0 LDS.128 R8, [R75+0x6000] ;  /* 0x006000004b088984 */ /* 0x000e680000000c00 */
[----:B-1----:R1:W-:Y:S02]  /*4dd0*/  @!P0 STG.E.128 desc[UR40][R12.64+0x20], R8 ;  /* 0x000020080c008986 */ /* 0x0023e4000c101d28 */
.L_x_1104:
[----:B------:R-:W-:Y:S05]  /*4de0*/  BSYNC B0 ;  /* 0x0000000000007941 */ /* 0x000fea0003800000 */
.L_x_1103:
[----:B------:R-:W5:Y:S01]  /*4df0*/  LDL.LU R5, [R1+0x1c] ;  /* 0x00001c0001057983 */ /* 0x000f620000300800 */
[----:B------:R-:W-:Y:S01]  /*4e00*/  VIADD R157, R157, 0x1 ;  /* 0x000000019d9d7836 */ /* 0x000fe20000000000 */
[----:B------:R-:W-:Y:S01]  /*4e10*/  LOP3.LUT P6, RZ, R16, 0x2, RZ, 0xc0, !PT ;  /* 0x0000000210ff7812 */ /* 0x000fe200078cc0ff */
[----:B0-2---:R-:W-:Y:S01]  /*4e20*/  @!P5 VIADD R74, R74, 0x132c0 ;  /* 0x000132c04a4ad836 */ /* 0x005fe20000000000 */
[----:B------:R-:W-:Y:S01]  /*4e30*/  @!PT LDS RZ, [RZ] ;  /* 0x00000000fffff984 */ /* 0x000fe20000000800 */
[----:B------:R-:W-:Y:S01]  /*4e40*/  @!PT LDS RZ, [RZ] ;  /* 0x00000000fffff984 */ /* 0x000fe20000000800 */
[----:B------:R-:W-:Y:S01]  /*4e50*/  @!PT LDS RZ, [RZ] ;  /* 0x00000000fffff984 */ /* 0x000fe20000000800 */
[----:B------:R-:W-:Y:S01]  /*4e60*/  @!PT LDS RZ, [RZ] ;  /* 0x00000000fffff984 */ /* 0x000fe20000000800 */
[----:B------:R0:W-:Y:S06]  /*4e70*/  MEMBAR.ALL.CTA ;  /* 0x0000000000007992 */ /* 0x0001ec0000008000 */
[----:B0-----:R-:W0:Y:S02]  /*4e80*/  FENCE.VIEW.ASYNC.S ;  /* 0x00000000000073c6 */ /* 0x001e240000000000 */
[----:B0-----:R2:W-:Y:S01]  /*4e90*/  BAR.SYNC.DEFER_BLOCKING R61, 0x80 ;  /* 0x0002003d0000751d */ /* 0x0015e20000010000 */
[----:B------:R-:W-:-:S02]  /*4ea0*/  ISETP.NE.AND P1, PT, R157, 0x2, PT ;  /* 0x000000029d00780c */ /* 0x000fc40003f25270 */
[----:B------:R-:W-:Y:S02]  /*4eb0*/  @!P5 PRMT R74, RZ, 0x654, R74 ;  /* 0x00000654ff4ad816 */ /* 0x000fe4000000004a */
[----:B-1----:R-:W-:Y:S02]  /*4ec0*/  SEL R4, RZ, 0x1, P1 ;  /* 0x00000001ff047807 */ /* 0x002fe40000800000 */
[----:B------:R-:W-:Y:S02]  /*4ed0*/  PLOP3.LUT P0, PT, PT, PT, PT, 0x8, 0x0 ;  /* 0x000000000000781c */ /* 0x000fe40003f0e170 */
[----:B------:R-:W-:Y:S01]  /*4ee0*/  SEL R157, R157, RZ, P1 ;  /* 0x000000ff9d9d7207 */ /* 0x000fe20000800000 */
[----:B------:R2:W-:Y:S01]  /*4ef0*/  @!P5 SYNCS.ARRIVE.TRANS64.RED.A1T0 RZ, [R74+URZ], RZ ;  /* 0x000000ff4affd9a7 */ /* 0x0005e2000810043f */
[----:B-----5:R-:W-:-:S05]  /*4f00*/  LOP3.LUT R5, R5, R4, RZ, 0x3c, !PT ;  /* 0x0000000405057212 */ /* 0x020fca00078e3cff */
[----:B------:R2:W-:Y:S01]  /*4f10*/  STL [R1+0x1c], R5 ;  /* 0x00001c0501007387 */ /* 0x0005e20000100800 */
[----:B------:R-:W-:Y:S05]  /*4f20*/  @P6 BRA `(.L_x_1105) ;  /* 0xffffffd400306947 */ /* 0x000fea000383ffff */
.L_x_1071:
[----:B------:R-:W1:Y:S01]  /*4f30*/  LDC R0, c[0x0][0x428] ;  /* 0x00010a00ff007b82 */ /* 0x000e620000000800 */
[----:B------:R-:W-:Y:S04]  /*4f40*/  BSSY B0, `(.L_x_1106) ;  /* 0x0000004000007945 */ /* 0x000fe80003800000 */
[----:B------:R-:W-:Y:S05]  /*4f50*/  @P0 BRA `(.L_x_1107) ;  /* 0x0000000000080947 */ /* 0x000fea0003800000 */
[----:B------:R-:W0:Y:S02]  /*4f60*/  FENCE.VIEW.ASYNC.G ;  /* 0x00000000000073c6 */ /* 0x000e240000000100 */
[----:B0-----:R-:W-:Y:S06]  /*4f70*/  BAR.ARV 0xc, 0x200 ;  /* 0x0308000000007b1d */ /* 0x001fec0000002000 */
.L_x_1107:
[----:B------:R-:W-:Y:S05]  /*4f80*/  BSYNC B0 ;  /* 0x0000000000007941 */ /* 0x000fea0003800000 */
.L_x_1106:
[----:B------:R-:W3:Y:S01]  /*4f90*/  LDL R6, [R1+0x3c] ;  /* 0x00003c0001067983 */ /* 0x000ee20000100800 */
[----:B------:R-:W-:Y:S01]  /*4fa0*/  ULDC.64 UR4, c[0x0][0x990] ;  /* 0x0002640000047ab9 */ /* 0x000fe20000000a00 */
[----:B-1----:R-:W-:Y:S01]  /*4fb0*/  ISETP.NE.AND P2, PT, R0, 0x1, PT ;  /* 0x000000010000780c */ /* 0x002fe20003f45270 */
[----:B------:R-:W-:Y:S01]  /*4fc0*/  ULDC.64 UR6, c[0x0][0x998] ;  /* 0x0002660000067ab9 */ /* 0x000fe20000000a00 */
[----:B----4-:R-:W4:Y:S01]  /*4fd0*/  LDL.LU R27, [R1+0x38] ;  /* 0x00003800011b7983 */ /* 0x010f220000300800 */
[----:B------:R-:W-:Y:S02]  /*4fe0*/  ISETP.NE.U32.AND P0, PT, RZ, UR4, PT ;  /* 0x00000004ff007c0c */ /* 0x000fe4000bf05070 */
[----:B------:R-:W-:Y:S01]  /*4ff0*/  ISETP.NE.U32.AND P1, PT, RZ, UR6, PT ;  /* 0x00000006ff007c0c */ /* 0x000fe2000bf25070 */
[----:B------:R-:W4:Y:S01]  /*5000*/  LDL R26, [R1+0x30] ;  /* 0x00003000011a7983 */ /* 0x000f220000100800 */
[----:B------:R-:W-:Y:S02]  /*5010*/  ISETP.NE.AND.EX P0, PT, RZ, UR5, PT, P0 ;  /* 0x00000005ff007c0c */ /* 0x000fe4000bf05300 */
[----:B------:R-:W-:Y:S01]  /*5020*/  ISETP.NE.AND.EX P1, PT, RZ, UR7, PT, P1 ;  /* 0x00000007ff007c0c */ /* 0x000fe2000bf25310 */
[----:B------:R-:W4:Y:S03]  /*5030*/  LDL R25, [R1+0x44] ;  /* 0x0000440001197983 */ /* 0x000f260000100800 */
[----:B------:R-:W4:Y:S01]  /*5040*/  @P2 LDC R0, c[0x0][0x42c] ;  /* 0x00010b00ff002b82 */ /* 0x000f220000000800 */
[----:B------:R-:W4:Y:S07]  /*5050*/  LDL R24, [R1+0x34] ;  /* 0x0000340001187983 */ /* 0x000f2e0000100800 */
[----:B------:R-:W1:Y:S08]  /*5060*/  @P0 LDC.64 R10, c[0x0][0x9a8] ;  /* 0x00026a00ff0a0b82 */ /* 0x000e700000000a00 */
[----:B--2---:R-:W2:Y:S08]  /*5070*/  @P2 LDC R5, c[0x0][0x430] ;  /* 0x00010c00ff052b82 */ /* 0x004eb00000000800 */
[----:B0--3--:R-:W0:Y:S08]  /*5080*/  @P1 LDC.64 R12, c[0x0][0x9b8] ;  /* 0x00026e00ff0c1b82 */ /* 0x009e300000000a00 */
[----:B------:R-:W3:Y:S08]  /*5090*/  @P0 LDC.64 R14, c[0x0][0x9b0] ;  /* 0x00026c00ff0e0b82 */ /* 0x000ef00000000a00 */
[----:B------:R-:W3:Y:S01]  /*50a0*/  @P1 LDC.64 R20, c[0x0][0x9c0] ;  /* 0x00027000ff141b82 */ /* 0x000ee20000000a00 */
[----:B------:R-:W-:-:S02]  /*50b0*/  @P0 SHF.R.S32.HI R3, RZ, 0x1f, R6 ;  /* 0x0000001fff030819 */ /* 0x000fc40000011406 */
[----:B------:R-:W-:Y:S01]  /*50c0*/  @P1 SHF.R.S32.HI R9, RZ, 0x1f, R6 ;  /* 0x0000001fff091819 */ /* 0x000fe20000011406 */
[----:B----4-:R-:W-:-:S04]  /*50d0*/  @P2 IMAD.HI.U32 R2, R27, R0, RZ ;  /* 0x000000001b022227 */ /* 0x010fc800078e00ff */
[-C--:B-1----:R-:W-:Y:S02]  /*50e0*/  @P0 IMAD R0, R3, R10.reuse, RZ ;  /* 0x0000000a03000224 */ /* 0x082fe400078e02ff */
[----:B------:R-:W-:Y:S01]  /*50f0*/  IMAD.MOV.U32 R7, RZ, RZ, R27 ;  /* 0x000000ffff077224 */ /* 0x000fe200078e001b */
[----:B--2---:R-:W-:Y:S01]  /*5100*/  @P2 SHF.R.U32.HI R7, RZ, R5, R2 ;  /* 0x00000005ff072219 */ /* 0x004fe20000011602 */
[C---:B------:R-:W-:Y:S02]  /*5110*/  @P0 IMAD R11, R6.reuse, R11, R0 ;  /* 0x0000000b060b0224 */ /* 0x040fe400078e0200 */
[----:B------:R-:W-:-:S04]  /*5120*/  @P0 IMAD.WIDE.U32 R2, R6, R10, RZ ;  /* 0x0000000a06020225 */ /* 0x000fc800078e00ff */
[-C--:B0-----:R-:W-:Y:S01]  /*5130*/  @P1 IMAD R4, R9, R12.reuse, RZ ;  /* 0x0000000c09041224 */ /* 0x081fe200078e02ff */
[----:B------:R-:W-:Y:S01]  /*5140*/  @P0 SHF.R.S32.HI R9, RZ, 0x1f, R7 ;  /* 0x0000001fff090819 */ /* 0x000fe20000011407 */
[----:B------:R-:W-:Y:S01]  /*5150*/  @P0 IMAD.IADD R3, R3, 0x1, R11 ;  /* 0x0000000103030824 */ /* 0x000fe200078e020b */
[----:B------:R-:W-:Y:S01]  /*5160*/  @P1 SHF.R.S32.HI R11, RZ, 0x1f, R7 ;  /* 0x0000001fff0b1819 */ /* 0x000fe20000011407 */
[C---:B------:R-:W-:Y:S02]  /*5170*/  @P1 IMAD R13, R6.reuse, R13, R4 ;  /* 0x0000000d060d1224 */ /* 0x040fe400078e0204 */
[----:B------:R-:W-:-:S04]  /*5180*/  @P1 IMAD.WIDE.U32 R4, R6, R12, RZ ;  /* 0x0000000c06041225 */ /* 0x000fc800078e00ff */
[----:B---3--:R-:W-:Y:S02]  /*5190*/  @P0 IMAD R0, R9, R14, RZ ;  /* 0x0000000e09000224 */ /* 0x008fe400078e02ff */
        /* <DEDUP_REMOVED lines=16> */
[----:B------:R-:W2:Y:S02]  /*52a0*/  @P1 LDG.E R0, desc[UR40][R8.64] ;  /* 0x0000002808001981 */ /* 0x000ea4000c1e1900 */
[----:B------:R-:W1:Y:S02]  /*52b0*/  @P2 LDC R6, c[0x0][0x42c] ;  /* 0x00010b00ff062b82 */ /* 0x000e640000000800 */
[----:B------:R3:W2:Y:S06]  /*52c0*/  @P0 LDG.E R3, desc[UR40][R4.64] ;  /* 0x0000002804030981 */ /* 0x0006ac000c1e1900 */
[----:B------:R-:W4:Y:S01]  /*52d0*/  LDC.64 R10, c[0x0][0x9e0] ;  /* 0x00027800ff0a7b82 */ /* 0x000f220000000a00 */
[----:B------:R-:W-:Y:S01]  /*52e0*/  IADD3 R2, R25, 0xc0, -R26 ;  /* 0x000000c019027810 */ /* 0x000fe20007ffe81a */
[----:B---3--:R-:W-:-:S04]  /*52f0*/  IMAD.MOV.U32 R5, RZ, RZ, R27 ;  /* 0x000000ffff057224 */ /* 0x008fc800078e001b */
[----:B------:R-:W-:Y:S02]  /*5300*/  IMAD R4, R24, 0xc0, R2 ;  /* 0x000000c018047824 */ /* 0x000fe400078e0202 */
[----:B-1----:R-:W-:-:S03]  /*5310*/  @P2 IMAD.HI.U32 R6, R27, R6, RZ ;  /* 0x000000061b062227 */ /* 0x002fc600078e00ff */
[----:B------:R1:W-:Y:S02]  /*5320*/  STL [R1+0x38], R4 ;  /* 0x0000380401007387 */ /* 0x0003e40000100800 */
[----:B0-----:R-:W-:-:S05]  /*5330*/  @P2 SHF.R.U32.HI R5, RZ, R7, R6 ;  /* 0x00000007ff052219 */ /* 0x001fca0000011606 */
[----:B------:R1:W-:Y:S01]  /*5340*/  STL [R1+0x68], R5 ;  /* 0x0000680501007387 */ /* 0x0003e20000100800 */
[----:B----4-:R-:W-:Y:S01]  /*5350*/  ISETP.GE.AND P1, PT, R11, 0x1, PT ;  /* 0x000000010b00780c */ /* 0x010fe20003f26270 */
[----:B--2---:R-:W-:Y:S01]  /*5360*/  FMUL.FTZ R0, R3, R0 ;  /* 0x0000000003007220 */ /* 0x004fe20000410000 */
[----:B------:R-:W-:-:S03]  /*5370*/  IMAD.IADD R3, R4, 0x1, R10 ;  /* 0x0000000104037824 */ /* 0x000fc600078e020a */
[----:B------:R-:W-:-:S08]  /*5380*/  FMUL.FTZ R2, R0, UR4 ;  /* 0x0000000400027c20 */ /* 0x000fd00008410000 */
[----:B-1----:R-:W-:Y:S05]  /*5390*/  @!P1 BRA `(.L_x_1108) ;  /* 0x0000000000489947 */ /* 0x002fea0003800000 */
[C---:B------:R-:W-:Y:S01]  /*53a0*/  ISETP.GT.AND P0, PT, R4.reuse, RZ, PT ;  /* 0x000000ff0400720c */ /* 0x040fe20003f04270 */
[----:B------:R-:W-:Y:S01]  /*53b0*/  BSSY B0, `(.L_x_1109) ;  /* 0x000000e000007945 */ /* 0x000fe20003800000 */
[----:B------:R-:W-:-:S11]  /*53c0*/  VIADD R0, R4, 0xffffffff ;  /* 0xffffffff04007836 */ /* 0x000fd60000000000 */
        /* <DEDUP_REMOVED lines=8> */
.L_x_1110:
[----:B------:R-:W-:-:S13]  /*5450*/  ISETP.NE.AND P0, PT, R11, 0x1, PT ;  /* 0x000000010b00780c */ /* 0x000fda0003f05270 */
[----:B------:R-:W0:Y:S02]  /*5460*/  @P0 LDC.64 R4, c[0x0][0x9e8] ;  /* 0x00027a00ff040b82 */ /* 0x000e240000000a00 */
[----:B0-----:R-:W-:-:S05]  /*5470*/  @P0 IMAD.HI.U32 R4, R0, R4, RZ ;  /* 0x0000000400040227 */ /* 0x001fca00078e00ff */
[----:B------:R-:W-:-:S07]  /*5480*/  @P0 SHF.R.U32.HI R0, RZ, R5, R4 ;  /* 0x00000005ff000219 */ /* 0x000fce0000011604 */
.L_x_1111:
[----:B------:R-:W-:Y:S05]  /*5490*/  BSYNC B0 ;  /* 0x0000000000007941 */ /* 0x000fea0003800000 */
.L_x_1109:
[----:B------:R-:W-:-:S05]  /*54a0*/  IMAD R0, R0, R11, R11 ;  /* 0x0000000b00007224 */ /* 0x000fca00078e020b */
[----:B------:R-:W-:-:S07]  /*54b0*/  VIMNMX R3, R3, R0, PT ;  /* 0x0000000003037248 */ /* 0x000fce0003fe0100 */
.L_x_1108:
[----:B------:R-:W-:Y:S01]  /*54c0*/  VIADD R3, R3, 0x9f ;  /* 0x0000009f03037836 */ /* 0x000fe20000000000 */
[----:B------:R-:W-:Y:S01]  /*54d0*/  ULDC UR4, c[0x0][0x9dc] ;  /* 0x0002770000047ab9 */ /* 0x000fe20000000800 */
[----:B------:R-:W-:Y:S02]  /*54e0*/  IMAD.IADD R105, R25, 0x1, -R26 ;  /* 0x0000000119697824 */ /* 0x000fe400078e0a1a */
[----:B------:R-:W-:-:S04]  /*54f0*/  IMAD.HI R3, R3, 0x66666667, RZ ;  /* 0x6666666703037827 */ /* 0x000fc800078e02ff */
[----:B------:R-:W-:Y:S01]  /*5500*/  IMAD R104, R24, 0xc0, R105 ;  /* 0x000000c018687824 */ /* 0x000fe200078e0269 */
[----:B------:R-:W-:-:S04]  /*5510*/  SHF.R.U32.HI R0, RZ, 0x1f, R3 ;  /* 0x0000001fff007819 */ /* 0x000fc80000011603 */
[----:B------:R-:W-:Y:S01]  /*5520*/  LEA.HI.SX32 R3, R3, R0, 0x1a ;  /* 0x0000000003037211 */ /* 0x000fe200078fd2ff */
[----:B------:R-:W-:-:S03]  /*5530*/  VIADD R0, R104, -UR4 ;  /* 0x8000000468007c36 */ /* 0x000fc60008000000 */
[----:B------:R-:W-:Y:S01]  /*5540*/  VIMNMX R106, R106, R3, PT ;  /* 0x000000036a6a7248 */ /* 0x000fe20003fe0100 */
[----:B------:R-:W-:Y:S06]  /*5550*/  @!P1 BRA `(.L_x_1112) ;  /* 0x0000000000489947 */ /* 0x000fec0003800000 */
[----:B------:R-:W-:Y:S01]  /*5560*/  ISETP.GT.AND P0, PT, R104, -0x1, PT ;  /* 0xffffffff6800780c */ /* 0x000fe20003f04270 */
[----:B------:R-:W-:-:S12]  /*5570*/  BSSY B0, `(.L_x_1113) ;  /* 0x000000e000007945 */ /* 0x000fd80003800000 */
        /* <DEDUP_REMOVED lines=8> */
.L_x_1114:
[----:B------:R-:W-:Y:S01]  /*5600*/  ISETP.NE.AND P0, PT, R11, 0x1, PT ;  /* 0x000000010b00780c */ /* 0x000fe20003f05270 */
[----:B------:R-:W-:-:S12]  /*5610*/  IMAD.MOV.U32 R4, RZ, RZ, R104 ;  /* 0x000000ffff047224 */ /* 0x000fd800078e0068 */
[----:B------:R-:W0:Y:S02]  /*5620*/  @P0 LDC.64 R6, c[0x0][0x9e8] ;  /* 0x00027a00ff060b82 */ /* 0x000e240000000a00 */
[----:B0-----:R-:W-:-:S05]  /*5630*/  @P0 IMAD.HI.U32 R6, R104, R6, RZ ;  /* 0x0000000668060227 */ /* 0x001fca00078e00ff */
[----:B------:R-:W-:-:S07]  /*5640*/  @P0 SHF.R.U32.HI R4, RZ, R7, R6 ;  /* 0x00000007ff040219 */ /* 0x000fce0000011606 */
.L_x_1115:
[----:B------:R-:W-:Y:S05]  /*5650*/  BSYNC B0 ;  /* 0x0000000000007941 */ /* 0x000fea0003800000 */
.L_x_1113:
[----:B------:R-:W-:-:S05]  /*5660*/  IMAD R3, R4, R11, RZ ;  /* 0x0000000b04037224 */ /* 0x000fca00078e02ff */
[----:B------:R-:W-:-:S07]  /*5670*/  VIMNMX R0, R0, R3, !PT ;  /* 0x0000000300007248 */ /* 0x000fce0007fe0100 */
.L_x_1112:
[----:B------:R-:W-:Y:S01]  /*5680*/  IMAD.HI R0, R0, 0x66666667, RZ ;  /* 0x6666666700007827 */ /* 0x000fe200078e02ff */
[----:B------:R-:W-:Y:S02]  /*5690*/  PLOP3.LUT P0, PT, PT, PT, PT, 0x80, 0x0 ;  /* 0x000000000000781c */ /* 0x000fe40003f0f070 */
[----:B------:R-:W-:Y:S02]  /*56a0*/  CS2R R20, SRZ ;  /* 0x0000000000147805 */ /* 0x000fe4000001ff00 */
[----:B------:R-:W-:Y:S02]  /*56b0*/  CS2R R54, SRZ ;  /* 0x0000000000367805 */ /* 0x000fe4000001ff00 */
[----:B------:R-:W-:Y:S02]  /*56c0*/  CS2R R6, SRZ ;  /* 0x0000000000067805 */ /* 0x000fe4000001ff00 */
[----:B------:R-:W-:Y:S02]  /*56d0*/  SHF.R.U32.HI R3, RZ, 0x1f, R0 ;  /* 0x0000001fff037819 */ /* 0x000fe40000011600 */
[----:B------:R-:W-:-:S02]  /*56e0*/  CS2R R52, SRZ ;  /* 0x0000000000347805 */ /* 0x000fc4000001ff00 */
[----:B------:R-:W-:Y:S02]  /*56f0*/  CS2R R8, SRZ ;  /* 0x0000000000087805 */ /* 0x000fe4000001ff00 */
[----:B------:R-:W-:Y:S02]  /*5700*/  CS2R R10, SRZ ;  /* 0x00000000000a7805 */ /* 0x000fe4000001ff00 */
[----:B------:R-:W-:Y:S01]  /*5710*/  LEA.HI.SX32 R3, R0, R3, 0x1a ;  /* 0x0000000300037211 */ /* 0x000fe200078fd2ff */
[----:B------:R-:W-:Y:S01]  /*5720*/  IMAD.MOV.U32 R43, RZ, RZ, RZ ;  /* 0x000000ffff2b7224 */ /* 0x000fe200078e00ff */
[----:B------:R-:W-:Y:S02]  /*5730*/  CS2R R44, SRZ ;  /* 0x00000000002c7805 */ /* 0x000fe4000001ff00 */
[----:B------:R-:W-:Y:S02]  /*5740*/  CS2R R12, SRZ ;  /* 0x00000000000c7805 */ /* 0x000fe4000001ff00 */
[----:B------:R-:W-:Y:S01]  /*5750*/  VIMNMX R4, RZ, R3, !PT ;  /* 0x00000003ff047248 */ /* 0x000fe20007fe0100 */
[----:B------:R-:W-:Y:S01]  /*5760*/  IMAD.MOV.U32 R46, RZ, RZ, RZ ;  /* 0x000000ffff2e7224 */ /* 0x000fe200078e00ff */
[----:B------:R-:W-:-:S02]  /*5770*/  CS2R R38, SRZ ;  /* 0x0000000000267805 */ /* 0x000fc4000001ff00 */
[----:B------:R-:W-:Y:S02]  /*5780*/  CS2R R14, SRZ ;  /* 0x00000000000e7805 */ /* 0x000fe4000001ff00 */
[----:B------:R-:W-:Y:S01]  /*5790*/  ISETP.GT.AND P1, PT, R106, R4, PT ;  /* 0x000000046a00720c */ /* 0x000fe20003f24270 */
[----:B------:R0:W-:Y:S01]  /*57a0*/  STL [R1+0x4c], R4 ;  /* 0x00004c0401007387 */ /* 0x0001e20000100800 */
[----:B------:R-:W-:Y:S02]  /*57b0*/  CS2R R36, SRZ ;  /* 0x0000000000247805 */ /* 0x000fe4000001ff00 */
[----:B------:R-:W-:Y:S02]  /*57c0*/  CS2R R24, SRZ ;  /* 0x0000000000187805 */ /* 0x000fe4000001ff00 */
[----:B------:R-:W-:Y:S02]  /*57d0*/  CS2R R30, SRZ ;  /* 0x00000000001e7805 */ /* 0x000fe4000001ff00 */
[----:B------:R-:W-:-:S02]  /*57e0*/  CS2R R28, SRZ ;  /* 0x00000000001c7805 */ /* 0x000fc4000001ff00 */
[----:B------:R-:W-:Y:S01]  /*57f0*/  CS2R R56, SRZ ;  /* 0x0000000000387805 */ /* 0x000fe2000001ff00 */
[----:B------:R-:W-:Y:S02]  /*5800*/  IMAD.MOV.U32 R33, RZ, RZ, RZ ;  /* 0x000000ffff217224 */ /* 0x000fe400078e00ff */
[----:B------:R-:W-:Y:S01]  /*5810*/  IMAD.MOV.U32 R58, RZ, RZ, RZ ;  /* 0x000000ffff3a7224 */ /* 0x000fe200078e00ff */
[----:B0-----:R-:W-:Y:S06]  /*5820*/  @!P1 BRA `(.L_x_1116) ;  /* 0x00000128004c9947 */ /* 0x001fec0003800000 */
[----:B------:R-:W0:Y:S01]  /*5830*/  S2R R4, SR_TID.X ;  /* 0x0000000000047919 */ /* 0x000e220000002100 */
[----:B------:R-:W-:Y:S01]  /*5840*/  VIADD R24, R18, 0xb000 ;  /* 0x0000b00012187836 */ /* 0x000fe20000000000 */
[----:B------:R-:W-:Y:S04]  /*5850*/  BSSY B6, `(.L_x_1117) ;  /* 0x000001e000067945 */ /* 0x000fe80003800000 */
[----:B------:R-:W-:Y:S01]  /*5860*/  LOP3.LUT P0, RZ, R24, 0x9f, RZ, 0xc0, !PT ;  /* 0x0000009f18ff7812 */ /* 0x000fe2000780c0ff */
[----:B0-----:R-:W-:-:S05]  /*5870*/  VIADD R29, R4, 0xffffff80 ;  /* 0xffffff80041d7836 */ /* 0x001fca0000000000 */
[----:B------:R-:W-:-:S04]  /*5880*/  SHF.R.S32.HI R34, RZ, 0x1f, R29 ;  /* 0x0000001fff227819 */ /* 0x000fc8000001141d */
[----:B------:R-:W-:-:S04]  /*5890*/  LEA.HI R0, R34, R29, RZ, 0x7 ;  /* 0x0000001d22007211 */ /* 0x000fc800078f38ff */
[----:B------:R-:W-:-:S06]  /*58a0*/  SHF.R.S32.HI R0, RZ, 0x7, R0 ;  /* 0x00000007ff007819 */ /* 0x000fcc0000011400 */
        /* <DEDUP_REMOVED lines=24> */
.L_x_1118:
[----:B------:R-:W-:Y:S05]  /*5a30*/  BSYNC B6 ;  /* 0x0000000000067941 */ /* 0x000fea0003800000 */
.L_x_1117:
        /* <DEDUP_REMOVED lines=13> */
.L_x_1122:
[----:B-1----:R1:W2:Y:S02]  /*5b10*/  SYNCS.PHASECHK.TRANS64.TRYWAIT P0, [R18+URZ+0x13200], R3 ;  /* 0x01320003120075a7 */ /* 0x0022a4000800017f */
[----:B--2---:R-:W-:Y:S05]  /*5b20*/  @!P0 NANOSLEEP.SYNCS 0x989680 ;  /* 0x009896800000895d */ /* 0x004fea0003900000 */
[----:B------:R-:W2:Y:S02]  /*5b30*/  @!P0 SYNCS.PHASECHK.TRANS64 P0, [R18+URZ+0x13200], R3 ;  /* 0x01320003120085a7 */ /* 0x000ea4000800007f */
[----:B--2---:R-:W-:Y:S05]  /*5b40*/  @!P0 BRA `(.L_x_1122) ;  /* 0xfffffffc00f08947 */ /* 0x004fea000383ffff */
.L_x_1121:
[----:B------:R-:W-:Y:S05]  /*5b50*/  BSYNC B0 ;  /* 0x0000000000007941 */ /* 0x000fea0003800000 */
.L_x_1120:
[----:B------:R-:W-:Y:S05]  /*5b60*/  BRA `(.L_x_1123) ;  /* 0x0000002c00a87947 */ /* 0x000fea0003800000 */
.L_x_1119:
[----:B------:R-:W-:Y:S01]  /*5b70*/  LEA.HI R3, R29, R29, RZ, 0x1 ;  /* 0x0000001d1d037211 */ /* 0x000fe200078f08ff */
[----:B------:R-:W-:Y:S01]  /*5b80*/  ULDC.64 UR4, c[0x0][0x3d8] ;  /* 0x0000f60000047ab9 */ /* 0x000fe20000000a00 */
[----:B------:R-:W-:Y:S01]  /*5b90*/  LOP3.LUT P0, RZ, R24, 0x1bf, RZ, 0xc0, !PT ;  /* 0x000001bf18ff7812 */ /* 0x000fe2000780c0ff */
[----:B------:R-:W-:Y:S01]  /*5ba0*/  ULDC.64 UR6, c[0x0][0x3e8] ;  /* 0x0000fa0000067ab9 */ /* 0x000fe20000000a00 */
[----:B-----5:R-:W-:Y:S01]  /*5bb0*/  SHF.R.S32.HI R0, RZ, 0x1f, R47 ;  /* 0x0000001fff007819 */ /* 0x020fe2000001142f */
[----:B------:R-:W-:Y:S01]  /*5bc0*/  IMAD.WIDE.U32 R32, R47, UR4, RZ ;  /* 0x000000042f207c25 */ /* 0x000fe2000f8e00ff */
[----:B------:R-:W-:Y:S01]  /*5bd0*/  LOP3.LUT R6, R3, 0xfffffffe, RZ, 0xc0, !PT ;  /* 0xfffffffe03067812 */ /* 0x000fe200078ec0ff */
[----:B------:R-:W-:Y:S02]  /*5be0*/  BSSY B6, `(.L_x_1124) ;  /* 0x000001c000067945 */ /* 0x000fe40003800000 */
[----:B------:R-:W-:Y:S02]  /*5bf0*/  IMAD R4, R0, UR4, RZ ;  /* 0x0000000400047c24 */ /* 0x000fe4000f8e02ff */
[----:B------:R-:W-:-:S02]  /*5c00*/  IMAD.IADD R6, R29, 0x1, -R6 ;  /* 0x000000011d067824 */ /* 0x000fc400078e0a06 */
[----:B------:R-:W-:Y:S02]  /*5c10*/  IMAD R0, R0, UR6, RZ ;  /* 0x0000000600007c24 */ /* 0x000fe4000f8e02ff */
[----:B------:R-:W-:Y:S02]  /*5c20*/  IMAD.SHL.U32 R24, R6, 0x8, RZ ;  /* 0x0000000806187824 */ /* 0x000fe400078e00ff */
[C---:B------:R-:W-:Y:S02]  /*5c30*/  IMAD R43, R47.reuse, UR5, R4 ;  /* 0x000000052f2b7c24 */ /* 0x040fe4000f8e0204 */
[C---:B------:R-:W-:Y:S01]  /*5c40*/  IMAD R35, R47.reuse, UR7, R0 ;  /* 0x000000072f237c24 */ /* 0x040fe2000f8e0200 */
[----:B------:R-:W-:Y:S01]  /*5c50*/  SHF.R.S32.HI R25, RZ, 0x1f, R24 ;  /* 0x0000001fff197819 */ /* 0x000fe20000011418 */
[----:B------:R-:W-:-:S04]  /*5c60*/  IMAD.WIDE.U32 R30, R47, UR6, RZ ;  /* 0x000000062f1e7c25 */ /* 0x000fc8000f8e00ff */
[----:B------:R-:W-:Y:S02]  /*5c70*/  IMAD.IADD R43, R43, 0x1, R33 ;  /* 0x000000012b2b7824 */ /* 0x000fe400078e0221 */
[----:B------:R-:W-:Y:S01]  /*5c80*/  IMAD.IADD R35, R35, 0x1, R31 ;  /* 0x0000000123237824 */ /* 0x000fe200078e021f */
        /* <DEDUP_REMOVED lines=17> */
.L_x_1125:
[----:B------:R-:W-:Y:S05]  /*5da0*/  BSYNC B6 ;  /* 0x0000000000067941 */ /* 0x000fea0003800000 */
.L_x_1124:
[----:B------:R-:W2:Y:S01]  /*5db0*/  LDL R20, [R1+0x34] ;  /* 0x0000340001147983 */ /* 0x000ea20000100800 */
[----:B------:R-:W0:Y:S01]  /*5dc0*/  LDC.64 R8, c[0x0][0x3d8] ;  /* 0x0000f600ff087b82 */ /* 0x000e220000000a00 */
[----:B------:R-:W-:Y:S01]  /*5dd0*/  ULDC.U8 UR4, c[0x0][0x3f0] ;  /* 0x0000fc0000047ab9 */ /* 0x000fe20000000000 */
[----:B------:R-:W-:Y:S01]  /*5de0*/  BSSY B0, `(.L_x_1126) ;  /* 0x00002ba000007945 */ /* 0x000fe20003800000 */
[----:B------:R-:W1:Y:S01]  /*5df0*/  S2R R21, SR_TID.X ;  /* 0x0000000000157919 */ /* 0x000e620000002100 */
[----:B------:R-:W-:-:S04]  /*5e00*/  ISETP.NE.AND P0, PT, RZ, UR4, PT ;  /* 0x00000004ff007c0c */ /* 0x000fc8000bf05270 */
[----:B------:R-:W3:Y:S01]  /*5e10*/  LDC.64 R10, c[0x0][0x3e8] ;  /* 0x0000fa00ff0a7b82 */ /* 0x000ee20000000a00 */
[C---:B-1----:R-:W-:Y:S02]  /*5e20*/  VIADD R46, R21.reuse, 0xffffff80 ;  /* 0xffffff80152e7836 */ /* 0x042fe40000000000 */
[----:B------:R-:W-:-:S05]  /*5e30*/  VIADD R44, R21, 0xffffff80 ;  /* 0xffffff80152c7836 */ /* 0x000fca0000000000 */
[----:B------:R-:W-:-:S04]  /*5e40*/  LEA.HI R44, R44, R46, RZ, 0x1 ;  /* 0x0000002e2c2c7211 */ /* 0x000fc800078f08ff */
[----:B------:R-:W-:-:S04]  /*5e50*/  SHF.R.S32.HI R44, RZ, 0x1, R44 ;  /* 0x00000001ff2c7819 */ /* 0x000fc8000001142c */
[----:B------:R-:W-:Y:S02]  /*5e60*/  SHF.R.S32.HI R45, RZ, 0x1f, R44 ;  /* 0x0000001fff2d7819 */ /* 0x000fe4000001142c */
[----:B--2---:R-:W-:Y:S01]  /*5e70*/  SHF.R.S32.HI R3, RZ, 0x1f, R20 ;  /* 0x0000001fff037819 */ /* 0x004fe20000011414 */
[----:B0-----:R-:W-:-:S04]  /*5e80*/  IMAD.WIDE.U32 R6, R20, R8, RZ ;  /* 0x0000000814067225 */ /* 0x001fc800078e00ff */
[C---:B------:R-:W-:Y:S02]  /*5e90*/  IMAD R0, R3.reuse, R8, RZ ;  /* 0x0000000803007224 */ /* 0x040fe400078e02ff */
[-C--:B---3--:R-:W-:Y:S02]  /*5ea0*/  IMAD R12, R3, R10.reuse, RZ ;  /* 0x0000000a030c7224 */ /* 0x088fe400078e02ff */
[----:B------:R-:W-:-:S04]  /*5eb0*/  IMAD.WIDE.U32 R4, R20, R10, RZ ;  /* 0x0000000a14047225 */ /* 0x000fc800078e00ff */
[C---:B------:R-:W-:Y:S02]  /*5ec0*/  IMAD R3, R20.reuse, R9, R0 ;  /* 0x0000000914037224 */ /* 0x040fe400078e0200 */
[----:B------:R-:W-:Y:S02]  /*5ed0*/  IMAD R13, R20, R11, R12 ;  /* 0x0000000b140d7224 */ /* 0x000fe400078e020c */
[----:B------:R-:W-:Y:S02]  /*5ee0*/  IMAD.IADD R40, R7, 0x1, R3 ;  /* 0x0000000107287824 */ /* 0x000fe400078e0203 */
[----:B------:R-:W-:Y:S01]  /*5ef0*/  IMAD.IADD R42, R5, 0x1, R13 ;  /* 0x00000001052a7824 */ /* 0x000fe200078e020d */
[----:B------:R-:W-:Y:S06]  /*5f00*/  @!P0 BRA `(.L_x_1127) ;  /* 0x0000001400688947 */ /* 0x000fec0003800000 */
[----:B------:R-:W2:Y:S01]  /*5f10*/  LDL R21, [R1+0x30] ;  /* 0x0000300001157983 */ /* 0x000ea20000100800 */
[----:B------:R-:W0:Y:S01]  /*5f20*/  LDC R0, c[0x0][0x428] ;  /* 0x00010a00ff007b82 */ /* 0x000e220000000800 */
[----:B------:R-:W-:Y:S01]  /*5f30*/  IMAD R3, R20, 0xc0, R44 ;  /* 0x000000c014037824 */ /* 0x000fe200078e022c */
[----:B------:R-:W-:Y:S01]  /*5f40*/  BSSY B1, `(.L_x_1128) ;  /* 0x0000033000017945 */ /* 0x000fe20003800000 */
[----:B------:R-:W-:Y:S02]  /*5f50*/  CS2R R36, SRZ ;  /* 0x0000000000247805 */ /* 0x000fe4000001ff00 */
[----:B------:R-:W-:Y:S02]  /*5f60*/  CS2R R38, SRZ ;  /* 0x0000000000267805 */ /* 0x000fe4000001ff00 */
[----:B------:R-:W-:Y:S01]  /*5f70*/  CS2R R26, SRZ ;  /* 0x00000000001a7805 */ /* 0x000fe2000001ff00 */
[----:B------:R-:W-:Y:S02]  /*5f80*/  IMAD.MOV.U32 R14, RZ, RZ, R30 ;  /* 0x000000ffff0e7224 */ /* 0x000fe400078e001e */
[----:B------:R-:W-:Y:S01]  /*5f90*/  IMAD.MOV.U32 R15, RZ, RZ, R35 ;  /* 0x000000ffff0f7224 */ /* 0x000fe200078e0023 */
[----:B0-----:R-:W-:-:S13]  /*5fa0*/  ISETP.NE.AND P1, PT, R0, 0x1, PT ;  /* 0x000000010000780c */ /* 0x001fda0003f25270 */
[----:B------:R-:W0:Y:S08]  /*5fb0*/  @P1 LDC R12, c[0x0][0x42c] ;  /* 0x00010b00ff0c1b82 */ /* 0x000e300000000800 */
[----:B------:R-:W1:Y:S01]  /*5fc0*/  @P1 LDC R13, c[0x0][0x430] ;  /* 0x00010c00ff0d1b82 */ /* 0x000e620000000800 */
[----:B0-----:R-:W-:-:S05]  /*5fd0*/  @P1 IMAD.HI.U32 R12, R3, R12, RZ ;  /* 0x0000000c030c1227 */ /* 0x001fca00078e00ff */
[----:B-1----:R-:W-:Y:S01]  /*5fe0*/  @P1 SHF.R.U32.HI R3, RZ, R13, R12 ;  /* 0x0000000dff031219 */ /* 0x002fe2000001160c */
[----:B------:R-:W-:Y:S02]  /*5ff0*/  IMAD.MOV.U32 R12, RZ, RZ, R32 ;  /* 0x000000ffff0c7224 */ /* 0x000fe400078e0020 */
[----:B------:R-:W-:Y:S01]  /*6000*/  IMAD.MOV.U32 R13, RZ, RZ, R43 ;  /* 0x000000ffff0d7224 */ /* 0x000fe200078e002b */
[----:B------:R-:W-:Y:S01]  /*6010*/  SHF.R.S32.HI R41, RZ, 0x1f, R3 ;  /* 0x0000001fff297819 */ /* 0x000fe20000011403 */
[----:B--2---:R-:W-:Y:S01]  /*6020*/  IMAD R0, R20, -0xc0, R21 ;  /* 0xffffff4014007824 */ /* 0x004fe200078e0215 */
[----:B------:R-:W-:-:S04]  /*6030*/  CS2R R20, SRZ ;  /* 0x0000000000147805 */ /* 0x000fc8000001ff00 */
[----:B------:R-:W-:-:S04]  /*6040*/  VIMNMX R0, R0, 0xc0, PT ;  /* 0x000000c000007848 */ /* 0x000fc80003fe0100 */
[----:B------:R-:W-:-:S13]  /*6050*/  ISETP.GE.AND P0, PT, R44, R0, PT ;  /* 0x000000002c00720c */ /* 0x000fda0003f06270 */
[----:B------:R-:W-:Y:S05]  /*6060*/  @P0 BRA `(.L_x_1129) ;  /* 0x0000000000800947 */ /* 0x000fea0003800000 */
[CC--:B------:R-:W-:Y:S01]  /*6070*/  IMAD R0, R45.reuse, R8.reuse, RZ ;  /* 0x000000082d007224 */ /* 0x0c0fe200078e02ff */
[----:B------:R-:W-:Y:S01]  /*6080*/  ULDC UR4, c[0x0][0x3d4] ;  /* 0x0000f50000047ab9 */ /* 0x000fe20000000800 */
[--C-:B------:R-:W-:Y:S01]  /*6090*/  IMAD.WIDE.U32 R20, R44, R8, R24.reuse ;  /* 0x000000082c147225 */ /* 0x100fe200078e0018 */
[----:B------:R-:W-:Y:S01]  /*60a0*/  ISETP.GE.AND P3, PT, R24, UR4, PT ;  /* 0x0000000418007c0c */ /* 0x000fe2000bf66270 */
[----:B------:R-:W-:Y:S01]  /*60b0*/  ULDC.64 UR6, c[0x0][0x3c8] ;  /* 0x0000f20000067ab9 */ /* 0x000fe20000000a00 */
[----:B------:R-:W-:Y:S01]  /*60c0*/  CS2R R38, SRZ ;  /* 0x0000000000267805 */ /* 0x000fe2000001ff00 */
[----:B------:R-:W-:Y:S01]  /*60d0*/  IMAD R36, R45, R10, RZ ;  /* 0x0000000a2d247224 */ /* 0x000fe200078e02ff */
[----:B------:R-:W-:Y:S01]  /*60e0*/  IADD3 R32, P1, R20, R32, RZ ;  /* 0x0000002014207210 */ /* 0x000fe20007f3e0ff */
[----:B------:R-:W-:-:S04]  /*60f0*/  IMAD.WIDE.U32 R26, R44, R10, R24 ;  /* 0x0000000a2c1a7225 */ /* 0x000fc800078e0018 */
[----:B------:R-:W-:Y:S01]  /*6100*/  IMAD R0, R44, R9, R0 ;  /* 0x000000092c007224 */ /* 0x000fe200078e0200 */
[----:B------:R-:W-:Y:S01]  /*6110*/  IADD3 R30, P2, R26, R30, RZ ;  /* 0x0000001e1a1e7210 */ /* 0x000fe20007f5e0ff */
[----:B------:R-:W-:-:S03]  /*6120*/  IMAD R36, R44, R11, R36 ;  /* 0x0000000b2c247224 */ /* 0x000fc600078e0224 */
[----:B------:R-:W-:Y:S01]  /*6130*/  IADD3.X R33, R43, R21, R0, P1, !PT ;  /* 0x000000152b217210 */ /* 0x000fe20000ffe400 */
[----:B------:R-:W-:Y:S01]  /*6140*/  VIADD R0, R24, 0x10 ;  /* 0x0000001018007836 */ /* 0x000fe20000000000 */
[----:B------:R-:W-:Y:S01]  /*6150*/  IADD3.X R31, R35, R27, R36, P2, !PT ;  /* 0x0000001b231f7210 */ /* 0x000fe200017fe424 */
[----:B------:R-:W-:Y:S01]  /*6160*/  IMAD R21, R40, 0xc0, RZ ;  /* 0x000000c028157824 */ /* 0x000fe200078e02ff */
[----:B------:R-:W-:Y:S01]  /*6170*/  CS2R R36, SRZ ;  /* 0x0000000000247805 */ /* 0x000fe2000001ff00 */
[----:B------:R-:W-:Y:S01]  /*6180*/  IMAD.WIDE.U32 R6, R6, 0xc0, R32 ;  /* 0x000000c006067825 */ /* 0x000fe200078e0020 */
[----:B------:R-:W-:Y:S01]  /*6190*/  ISETP.GE.AND P4, PT, R0, UR4, PT ;  /* 0x0000000400007c0c */ /* 0x000fe2000bf86270 */
[----:B------:R-:W-:Y:S02]  /*61a0*/  ULDC.64 UR4, c[0x0][0x3e0] ;  /* 0x0000f80000047ab9 */ /* 0x000fe40000000a00 */
[----:B------:R-:W-:Y:S01]  /*61b0*/  IMAD.WIDE.U32 R4, R4, 0xc0, R30 ;  /* 0x000000c004047825 */ /* 0x000fe200078e001e */
[----:B------:R-:W-:-:S03]  /*61c0*/  IADD3 R6, P1, R6, UR6, RZ ;  /* 0x0000000606067c10 */ /* 0x000fc6000ff3e0ff */
[----:B------:R-:W-:Y:S01]  /*61d0*/  IMAD R27, R42, 0xc0, RZ ;  /* 0x000000c02a1b7824 */ /* 0x000fe200078e02ff */
[----:B------:R-:W-:Y:S02]  /*61e0*/  IADD3 R4, P2, R4, UR4, RZ ;  /* 0x0000000404047c10 */ /* 0x000fe4000ff5e0ff */
[----:B------:R-:W-:Y:S02]  /*61f0*/  IADD3.X R7, R7, UR7, R21, P1, !PT ;  /* 0x0000000707077c10 */ /* 0x000fe40008ffe415 */
[----:B------:R-:W-:Y:S02]  /*6200*/  CS2R R20, SRZ ;  /* 0x0000000000147805 */ /* 0x000fe4000001ff00 */
[----:B------:R-:W-:Y:S02]  /*6210*/  IADD3.X R5, R5, UR5, R27, P2, !PT ;  /* 0x0000000505057c10 */ /* 0x000fe400097fe41b */
[----:B------:R-:W-:Y:S01]  /*6220*/  CS2R R26, SRZ ;  /* 0x00000000001a7805 */ /* 0x000fe2000001ff00 */
[----:B------:R0:W5:Y:S05]  /*6230*/  @!P3 LDG.E.64 R38, desc[UR40][R6.64] ;  /* 0x000000280626b981 */ /* 0x00016a000c1e1b00 */
[----:B------:R0:W5:Y:S04]  /*6240*/  @!P4 LDG.E.64 R26, desc[UR40][R6.64+0x10] ;  /* 0x00001028061ac981 */ /* 0x000168000c1e1b00 */
[----:B------:R0:W5:Y:S04]  /*6250*/  @!P3 LDG.E.64 R36, desc[UR40][R4.64] ;  /* 0x000000280424b981 */ /* 0x000168000c1e1b00 */
[----:B------:R0:W5:Y:S02]  /*6260*/  @!P4 LDG.E.64 R20, desc[UR40][R4.64+0x10] ;  /* 0x000010280414c981 */ /* 0x000164000c1e1b00 */
.L_x_1129:
[----:B------:R-:W-:Y:S05]  /*6270*/  BSYNC B1 ;  /* 0x0000000000017941 */ /* 0x000fea0003800000 */
.L_x_1128:
[----:B------:R-:W2:Y:S01]  /*6280*/  LDL R30, [R1+0x60] ;  /* 0x00006000011e7983 */ /* 0x000ea20000100800 */
[-C--:B0-----:R-:W-:Y:S01]  /*6290*/  IMAD.WIDE.U32 R4, R3, R8.reuse, R12 ;  /* 0x0000000803047225 */ /* 0x081fe200078e000c */
[----:B------:R-:W-:Y:S01]  /*62a0*/  ULDC.64 UR4, c[0x0][0x3c8] ;  /* 0x0000f20000047ab9 */ /* 0x000fe20000000a00 */
[----:B------:R-:W-:Y:S02]  /*62b0*/  ULDC.64 UR6, c[0x0][0x3e0] ;  /* 0x0000f80000067ab9 */ /* 0x000fe40000000a00 */
[C---:B------:R-:W-:Y:S01]  /*62c0*/  IMAD R8, R41.reuse, R8, RZ ;  /* 0x0000000829087224 */ /* 0x040fe200078e02ff */
[----:B------:R-:W-:Y:S01]  /*62d0*/  IADD3 R4, P1, R4, UR4, RZ ;  /* 0x0000000404047c10 */ /* 0x000fe2000ff3e0ff */
[-C--:B------:R-:W-:Y:S01]  /*62e0*/  IMAD R0, R41, R10.reuse, RZ ;  /* 0x0000000a29007224 */ /* 0x080fe200078e02ff */
[----:B------:R-:W-:Y:S01]  /*62f0*/  UMOV UR4, 0xffffffff ;  /* 0xffffffff00047882 */ /* 0x000fe20000000000 */
[----:B------:R-:W-:-:S04]  /*6300*/  IMAD.WIDE.U32 R6, R3, R10, R14 ;  /* 0x0000000a03067225 */ /* 0x000fc800078e000e */
[C---:B------:R-:W-:Y:S02]  /*6310*/  IMAD R13, R3.reuse, R9, R8 ;  /* 0x00000009030d7224 */ /* 0x040fe400078e0208 */
[----:B------:R-:W-:Y:S01]  /*6320*/  IMAD R3, R3, R11, R0 ;  /* 0x0000000b03037224 */ /* 0x000fe200078e0200 */
[----:B------:R-:W-:Y:S02]  /*6330*/  IADD3 R0, P2, R6, UR6, RZ ;  /* 0x0000000606007c10 */ /* 0x000fe4000ff5e0ff */
[----:B------:R-:W-:Y:S02]  /*6340*/  IADD3.X R13, R5, UR5, R13, P1, !PT ;  /* 0x00000005050d7c10 */ /* 0x000fe40008ffe40d */
[----:B------:R-:W-:Y:S02]  /*6350*/  IADD3.X R3, R7, UR7, R3, P2, !PT ;  /* 0x0000000707037c10 */ /* 0x000fe400097fe403 */
[----:B--2---:R-:W-:-:S04]  /*6360*/  LEA.HI R12, R30, R30, RZ, 0x1 ;  /* 0x0000001e1e0c7211 */ /* 0x004fc800078f08ff */
[----:B------:R-:W-:-:S05]  /*6370*/  LOP3.LUT R12, R12, 0xfffffffe, RZ, 0xc0, !PT ;  /* 0xfffffffe0c0c7812 */ /* 0x000fca00078ec0ff */
[----:B------:R-:W-:-:S05]  /*6380*/  IMAD.IADD R12, R30, 0x1, -R12 ;  /* 0x000000011e0c7824 */ /* 0x000fca00078e0a0c */
[----:B------:R-:W-:Y:S01]  /*6390*/  SHF.L.U32 R5, R12, 0x1f, RZ ;  /* 0x0000001f0c057819 */ /* 0x000fe200000006ff */
[----:B------:R-:W-:Y:S06]  /*63a0*/  BRA.DIV UR4, `(.L_x_1130) ;  /* 0x0000019604cc7947 */ /* 0x000fec000b800000 */
.L_x_1394:
[----:B------:R-:W-:-:S03]  /*63b0*/  UMOV UR4, 0xffffffff ;  /* 0xffffffff00047882 */ /* 0x000fc60000000000 */
[----:B------:R-:W-:Y:S05]  /*63c0*/  BRA.DIV UR4, `(.L_x_1131) ;  /* 0x0000019604e87947 */ /* 0x000fea000b800000 */
.L_x_1397:
[----:B------:R-:W-:-:S03]  /*63d0*/  UMOV UR4, 0xffffffff ;  /* 0xffffffff00047882 */ /* 0x000fc60000000000 */
[----:B------:R-:W-:Y:S05]  /*63e0*/  BRA.DIV UR4, `(.L_x_1132) ;  /* 0x0000019a04087947 */ /* 0x000fea000b800000 */
.L_x_1400:
[----:B------:R-:W-:-:S03]  /*63f0*/  UMOV UR4, 0xffffffff ;  /* 0xffffffff00047882 */ /* 0x000fc60000000000 */
[----:B------:R-:W-:Y:S05]  /*6400*/  BRA.DIV UR4, `(.L_x_1133) ;  /* 0x0000019a04287947 */ /* 0x000fea000b800000 */
.L_x_1403:
[----:B------:R-:W0:Y:S01]  /*6410*/  SYNCS.PHASECHK.TRANS64.TRYWAIT P1, [R18+URZ+0x13200], R5 ;  /* 0x01320005120075a7 */ /* 0x000e22000802017f */
[----:B------:R-:W-:Y:S04]  /*6420*/  BSSY B1, `(.L_x_1134) ;  /* 0x0000002000017945 */ /* 0x000fe80003800000 */
[----:B0-----:R-:W-:Y:S05]  /*6430*/  @!P1 BRA `(.L_x_1135) ;  /* 0x0000019800449947 */ /* 0x001fea0003800000 */
.L_x_1404:
[----:B------:R-:W-:Y:S05]  /*6440*/  BSYNC B1 ;  /* 0x0000000000017941 */ /* 0x000fea0003800000 */
.L_x_1134:
[----:B------:R-:W-:Y:S05]  /*6450*/  @P0 BRA `(.L_x_1136) ;  /* 0x0000002400480947 */ /* 0x000fea0003800000 */
[----:B------:R1:W5:Y:S01]  /*6460*/  LDL R41, [R1+0x48] ;  /* 0x0000480001297983 */ /* 0x0003620000100800 */
[----:B------:R-:W2:Y:S01]  /*6470*/  LDC R3, c[0x0][0x3d4] ;  /* 0x0000f500ff037b82 */ /* 0x000ea20000000800 */
[C---:B------:R-:W-:Y:S01]  /*6480*/  VIADD R0, R24.reuse, 0x10 ;  /* 0x0000001018007836 */ /* 0x040fe20000000000 */
[----:B------:R-:W-:Y:S01]  /*6490*/  BSSY B1, `(.L_x_1137) ;  /* 0x000007b000017945 */ /* 0x000fe20003800000 */
[----:B--2---:R-:W-:-:S03]  /*64a0*/  ISETP.GE.AND P0, PT, R24, R3, PT ;  /* 0x000000031800720c */ /* 0x004fc60003f06270 */
[----:B------:R-:W-:-:S10]  /*64b0*/  ISETP.GE.AND P1, PT, R0, R3, PT ;  /* 0x000000030000720c */ /* 0x000fd40003f26270 */
[----:B-1----:R-:W-:Y:S05]  /*64c0*/  @P0 BRA `(.L_x_1138) ;  /* 0x0000000400dc0947 */ /* 0x002fea0003800000 */
[----:B-----5:R-:W-:Y:S01]  /*64d0*/  IMAD.IADD R0, R18, 0x1, R41 ;  /* 0x0000000112007824 */ /* 0x020fe200078e0229 */
[----:B------:R-:W-:Y:S02]  /*64e0*/  SHF.R.U32.HI R3, RZ, 0x8, R38 ;  /* 0x00000008ff037819 */ /* 0x000fe40000011626 */
[----:B------:R-:W-:Y:S02]  /*64f0*/  SHF.R.U32.HI R9, RZ, 0x8, R39 ;  /* 0x00000008ff097819 */ /* 0x000fe40000011627 */
[----:B0-----:R-:W0:Y:S01]  /*6500*/  LDS.128 R4, [R0+0xb000] ;  /* 0x00b0000000047984 */ /* 0x001e220000000c00 */
[----:B------:R-:W-:Y:S02]  /*6510*/  LOP3.LUT R8, R38, 0xff, RZ, 0xc0, !PT ;  /* 0x000000ff26087812 */ /* 0x000fe400078ec0ff */
[----:B------:R-:W-:Y:S02]  /*6520*/  LOP3.LUT R3, R3, 0xff, RZ, 0xc0, !PT ;  /* 0x000000ff03037812 */ /* 0x000fe400078ec0ff */
[----:B------:R-:W-:-:S02]  /*6530*/  LOP3.LUT R10, R39, 0xff, RZ, 0xc0, !PT ;  /* 0x000000ff270a7812 */ /* 0x000fc400078ec0ff */
[----:B------:R-:W-:Y:S02]  /*6540*/  LOP3.LUT R9, R9, 0xff, RZ, 0xc0, !PT ;  /* 0x000000ff09097812 */ /* 0x000fe400078ec0ff */
[----:B------:R-:W-:Y:S02]  /*6550*/  PRMT R3, R3, 0x7604, R8 ;  /* 0x0000760403037816 */ /* 0x000fe40000000008 */
        /* <DEDUP_REMOVED lines=21> */
[----:B0-----:R-:W-:Y:S02]  /*66b0*/  F2FP.F16.E4M3.UNPACK_B R3, R6.H1 ;  /* 0x00000006ff03723e */ /* 0x001fe400030006ff */
        /* <DEDUP_REMOVED lines=38> */
[CC--:B------:R-:W-:Y:S01]  /*6920*/  FMUL.FTZ R24, R6.reuse, R15.reuse ;  /* 0x0000000f06187220 */ /* 0x0c0fe20000410000 */
        /* <DEDUP_REMOVED lines=10> */
[----:B------:R-:W-:Y:S01]  /*69d0*/  HADD2.F32 R6, -RZ, R4.H1_H1 ;  /* 0x30000004ff067230 */ /* 0x000fe20000004100 */
[----:B------:R-:W-:Y:S01]  /*69e0*/  F2FP.SATFINITE.E4M3.F32.PACK_AB_MERGE_C R32, R33, R32, RZ ;  /* 0x000000202120723e */ /* 0x000fe200048070ff */
[----:B------:R-:W-:-:S02]  /*69f0*/  HADD2.F32 R10, -RZ, R9.H1_H1 ;  /* 0x30000009ff0a7230 */ /* 0x000fc40000004100 */
[----:B------:R-:W-:Y:S02]  /*6a00*/  HADD2.F32 R5, -RZ, R4.H0_H0 ;  /* 0x20000004ff057230 */ /* 0x000fe40000004100 */
[C---:B------:R-:W-:Y:S01]  /*6a10*/  FMUL.FTZ R14, R6.reuse, R13 ;  /* 0x0000000d060e7220 */ /* 0x040fe20000410000 */
[----:B------:R-:W-:Y:S02]  /*6a20*/  HADD2.F32 R4, -RZ, R3.H1_H1 ;  /* 0x30000003ff047230 */ /* 0x000fe40000004100 */
[-C--:B------:R-:W-:Y:S01]  /*6a30*/  FMUL.FTZ R24, R6, R10.reuse ;  /* 0x0000000a06187220 */ /* 0x080fe20000410000 */
[----:B------:R-:W-:Y:S02]  /*6a40*/  HADD2.F32 R9, -RZ, R9.H0_H0 ;  /* 0x20000009ff097230 */ /* 0x000fe40000004100 */
[C---:B------:R-:W-:Y:S01]  /*6a50*/  FFMA.FTZ R14, R5.reuse, R10, -R14 ;  /* 0x0000000a050e7223 */ /* 0x040fe2000001080e */
[----:B------:R-:W-:Y:S02]  /*6a60*/  HADD2.F32 R3, -RZ, R3.H0_H0 ;  /* 0x20000003ff037230 */ /* 0x000fe40000004100 */
[C---:B------:R-:W-:Y:S01]  /*6a70*/  FMUL.FTZ R6, R4.reuse, R11 ;  /* 0x0000000b04067220 */ /* 0x040fe20000410000 */
[----:B------:R-:W-:Y:S01]  /*6a80*/  FFMA.FTZ R13, R5, R13, R24 ;  /* 0x0000000d050d7223 */ /* 0x000fe20000010018 */
[----:B------:R-:W-:Y:S01]  /*6a90*/  FMUL.FTZ R4, R4, R9 ;  /* 0x0000000904047220 */ /* 0x000fe20000410000 */
[----:B------:R-:W-:-:S02]  /*6aa0*/  HADD2.F32 R5, -RZ, R12.H1_H1 ;  /* 0x3000000cff057230 */ /* 0x000fc40000004100 */
[C---:B------:R-:W-:Y:S01]  /*6ab0*/  FFMA.FTZ R10, R3.reuse, R9, -R6 ;  /* 0x00000009030a7223 */ /* 0x040fe20000010806 */
[----:B------:R-:W-:Y:S02]  /*6ac0*/  HADD2.F32 R9, -RZ, R36.H1_H1 ;  /* 0x30000024ff097230 */ /* 0x000fe40000004100 */
[----:B------:R-:W-:Y:S01]  /*6ad0*/  FFMA.FTZ R11, R3, R11, R4 ;  /* 0x0000000b030b7223 */ /* 0x000fe20000010004 */
[----:B------:R-:W-:Y:S02]  /*6ae0*/  HADD2.F32 R4, -RZ, R8.H1_H1 ;  /* 0x30000008ff047230 */ /* 0x000fe40000004100 */
[----:B------:R-:W-:Y:S02]  /*6af0*/  HADD2.F32 R36, -RZ, R36.H0_H0 ;  /* 0x20000024ff247230 */ /* 0x000fe40000004100 */
[----:B------:R-:W-:Y:S02]  /*6b00*/  HADD2.F32 R3, -RZ, R7.H1_H1 ;  /* 0x30000007ff037230 */ /* 0x000fe40000004100 */
[----:B------:R-:W-:Y:S01]  /*6b10*/  FMUL.FTZ R15, R4, R9 ;  /* 0x00000009040f7220 */ /* 0x000fe20000410000 */
[----:B------:R-:W-:-:S02]  /*6b20*/  HADD2.F32 R12, -RZ, R12.H0_H0 ;  /* 0x2000000cff0c7230 */ /* 0x000fc40000004100 */
        /* <DEDUP_REMOVED lines=12> */
[----:B------:R-:W-:Y:S02]  /*6bf0*/  F2FP.SATFINITE.E4M3.F32.PACK_AB_MERGE_C R6, R30, R25, R32 ;  /* 0x000000191e06723e */ /* 0x000fe40004807020 */
[----:B------:R-:W-:Y:S02]  /*6c00*/  F2FP.SATFINITE.E4M3.F32.PACK_AB_MERGE_C R7, R40, R31, R7 ;  /* 0x0000001f2807723e */ /* 0x000fe40004807007 */
[----:B------:R-:W-:Y:S02]  /*6c10*/  F2FP.SATFINITE.E4M3.F32.PACK_AB_MERGE_C R4, R11, R10, R4 ;  /* 0x0000000a0b04723e */ /* 0x000fe40004807004 */
[----:B------:R-:W-:-:S05]  /*6c20*/  F2FP.SATFINITE.E4M3.F32.PACK_AB_MERGE_C R5, R36, R5, R15 ;  /* 0x000000052405723e */ /* 0x000fca000480700f */
[----:B------:R1:W-:Y:S02]  /*6c30*/  STS.128 [R0+0xb000], R4 ;  /* 0x00b0000400007388 */ /* 0x0003e40000000c00 */
.L_x_1138:
[----:B------:R-:W-:Y:S05]  /*6c40*/  BSYNC B1 ;  /* 0x0000000000017941 */ /* 0x000fea0003800000 */
.L_x_1137:
[----:B------:R-:W-:Y:S05]  /*6c50*/  @P1 BRA `(.L_x_1136) ;  /* 0x0000001c00481947 */ /* 0x000fea0003800000 */
[----:B------:R-:W-:Y:S01]  /*6c60*/  LEA.HI R29, R34, R29, RZ, 0x2 ;  /* 0x0000001d221d7211 */ /* 0x000fe200078f10ff */
[----:B-----5:R-:W-:Y:S01]  /*6c70*/  IMAD.IADD R3, R18, 0x1, R41 ;  /* 0x0000000112037824 */ /* 0x020fe200078e0229 */
[----:B------:R-:W-:Y:S02]  /*6c80*/  SHF.R.U32.HI R10, RZ, 0x8, R27 ;  /* 0x00000008ff0a7819 */ /* 0x000fe4000001161b */
[--C-:B-1----:R-:W-:Y:S02]  /*6c90*/  SHF.R.S32.HI R0, RZ, 0x2, R29.reuse ;  /* 0x00000002ff007819 */ /* 0x102fe4000001141d */
[----:B------:R-:W-:Y:S02]  /*6ca0*/  SHF.R.S32.HI R29, RZ, 0x1f, R29 ;  /* 0x0000001fff1d7819 */ /* 0x000fe4000001141d */
[----:B------:R-:W-:Y:S02]  /*6cb0*/  SHF.R.U32.HI R15, RZ, 0x8, R21 ;  /* 0x00000008ff0f7819 */ /* 0x000fe40000011615 */
[----:B------:R-:W-:-:S02]  /*6cc0*/  LEA.HI R29, R29, R0, RZ, 0x2 ;  /* 0x000000001d1d7211 */ /* 0x000fc400078f10ff */
[----:B------:R-:W-:Y:S02]  /*6cd0*/  SHF.R.U32.HI R12, RZ, 0x8, R20 ;  /* 0x00000008ff0c7819 */ /* 0x000fe40000011614 */
[----:B------:R-:W-:Y:S02]  /*6ce0*/  LOP3.LUT R29, R29, 0xfffffffc, RZ, 0xc0, !PT ;  /* 0xfffffffc1d1d7812 */ /* 0x000fe400078ec0ff */
[----:B------:R-:W-:Y:S02]  /*6cf0*/  LOP3.LUT R9, R27, 0xff, RZ, 0xc0, !PT ;  /* 0x000000ff1b097812 */ /* 0x000fe400078ec0ff */
[----:B------:R-:W-:Y:S01]  /*6d00*/  LOP3.LUT R14, R21, 0xff, RZ, 0xc0, !PT ;  /* 0x000000ff150e7812 */ /* 0x000fe200078ec0ff */
[----:B------:R-:W-:Y:S01]  /*6d10*/  IMAD.IADD R29, R0, 0x1, -R29 ;  /* 0x00000001001d7824 */ /* 0x000fe200078e0a1d */
[----:B------:R-:W-:Y:S01]  /*6d20*/  LOP3.LUT R10, R10, 0xff, RZ, 0xc0, !PT ;  /* 0x000000ff0a0a7812 */ /* 0x000fe200078ec0ff */
[----:B------:R-:W-:Y:S01]  /*6d30*/  VIADD R0, R3, 0x20 ;  /* 0x0000002003007836 */ /* 0x000fe20000000000 */
[----:B------:R-:W-:-:S02]  /*6d40*/  LOP3.LUT R15, R15, 0xff, RZ, 0xc0, !PT ;  /* 0x000000ff0f0f7812 */ /* 0x000fc400078ec0ff */
[----:B------:R-:W-:Y:S02]  /*6d50*/  LOP3.LUT P0, RZ, R29, 0x2, RZ, 0xc0, !PT ;  /* 0x000000021dff7812 */ /* 0x000fe4000780c0ff */
[----:B------:R-:W-:Y:S02]  /*6d60*/  SHF.R.U32.HI R8, RZ, 0x8, R26 ;  /* 0x00000008ff087819 */ /* 0x000fe4000001161a */
[----:B------:R-:W-:Y:S02]  /*6d70*/  LOP3.LUT R11, R20, 0xff, RZ, 0xc0, !PT ;  /* 0x000000ff140b7812 */ /* 0x000fe400078ec0ff */
[----:B------:R-:W-:Y:S02]  /*6d80*/  LOP3.LUT R12, R12, 0xff, RZ, 0xc0, !PT ;  /* 0x000000ff0c0c7812 */ /* 0x000fe400078ec0ff */
[----:B------:R-:W-:Y:S02]  /*6d90*/  PRMT R10, R10, 0x7604, R9 ;  /* 0x000076040a0a7816 */ /* 0x000fe40000000009 */
[----:B------:R-:W-:-:S02]  /*6da0*/  PRMT R15, R15, 0x7604, R14 ;  /* 0x000076040f0f7816 */ /* 0x000fc4000000000e */
[----:B------:R-:W-:Y:S01]  /*6db0*/  SHF.R.U32.HI R9, RZ, 0x10, R27 ;  /* 0x00000010ff097819 */ /* 0x000fe2000001161b */
[----:B------:R-:W-:Y:S01]  /*6dc0*/  @P0 VIADD R0, R3, 0xffffffe0 ;  /* 0xffffffe003000836 */ /* 0x000fe20000000000 */
[----:B------:R-:W-:Y:S02]  /*6dd0*/  SHF.R.U32.HI R14, RZ, 0x10, R21 ;  /* 0x00000010ff0e7819 */ /* 0x000fe40000011615 */
[----:B------:R-:W-:Y:S02]  /*6de0*/  LOP3.LUT R3, R26, 0xff, RZ, 0xc0, !PT ;  /* 0x000000ff1a037812 */ /* 0x000fe400078ec0ff */
[----:B0-----:R-:W0:Y:S01]  /*6df0*/  LDS.128 R4, [R0+0xb000] ;  /* 0x00b0000000047984 */ /* 0x001e220000000c00 */
[----:B------:R-:W-:Y:S02]  /*6e00*/  LOP3.LUT R8, R8, 0xff, RZ, 0xc0, !PT ;  /* 0x000000ff08087812 */ /* 0x000fe400078ec0ff */
[----:B------:R-:W-:Y:S02]  /*6e10*/  PRMT R13, R12, 0x7604, R11 ;  /* 0x000076040c0d7816 */ /* 0x000fe4000000000b */
[----:B------:R-:W-:-:S02]  /*6e20*/  SHF.R.U32.HI R11, RZ, 0x10, R20 ;  /* 0x00000010ff0b7819 */ /* 0x000fc40000011614 */
[----:B------:R-:W-:Y:S02]  /*6e30*/  LOP3.LUT R9, R9, 0xff, RZ, 0xc0, !PT ;  /* 0x000000ff09097812 */ /* 0x000fe400078ec0ff */
[----:B------:R-:W-:Y:S02]  /*6e40*/  LOP3.LUT R14, R14, 0xff, RZ, 0xc0, !PT ;  /* 0x000000ff0e0e7812 */ /* 0x000fe400078ec0ff */
[----:B------:R-:W-:Y:S02]  /*6e50*/  PRMT R8, R8, 0x7604, R3 ;  /* 0x0000760408087816 */ /* 0x000fe40000000003 */
[----:B------:R-:W-:Y:S02]  /*6e60*/  SHF.R.U32.HI R3, RZ, 0x10, R26 ;  /* 0x00000010ff037819 */ /* 0x000fe4000001161a */
[----:B------:R-:W-:Y:S02]  /*6e70*/  LOP3.LUT R12, R11, 0xff, RZ, 0xc0, !PT ;  /* 0x000000ff0b0c7812 */ /* 0x000fe400078ec0ff */
[----:B------:R-:W-:-:S02]  /*6e80*/  PRMT R11, R9, 0x7054, R10 ;  /* 0x00007054090b7816 */ /* 0x000fc4000000000a */
[----:B------:R-:W-:Y:S02]  /*6e90*/  PRMT R25, R14, 0x7054, R15 ;  /* 0x000070540e197816 */ /* 0x000fe4000000000f */
[----:B------:R-:W-:Y:S02]  /*6ea0*/  LOP3.LUT R3, R3, 0xff, RZ, 0xc0, !PT ;  /* 0x000000ff03037812 */ /* 0x000fe400078ec0ff */
[----:B------:R-:W-:Y:S02]  /*6eb0*/  PRMT R15, R12, 0x7054, R13 ;  /* 0x000070540c0f7816 */ /* 0x000fe4000000000d */
[----:B------:R-:W-:Y:S02]  /*6ec0*/  LOP3.LUT R12, R11, 0xff000000, R27, 0xf8, !PT ;  /* 0xff0000000b0c7812 */ /* 0x000fe400078ef81b */
[----:B------:R-:W-:Y:S02]  /*6ed0*/  LOP3.LUT R25, R25, 0xff000000, R21, 0xf8, !PT ;  /* 0xff00000019197812 */ /* 0x000fe400078ef815 */
[----:B------:R-:W-:-:S02]  /*6ee0*/  PRMT R9, R3, 0x7054, R8 ;  /* 0x0000705403097816 */ /* 0x000fc40000000008 */
[----:B------:R-:W-:Y:S02]  /*6ef0*/  F2FP.F16.E4M3.UNPACK_B R13, R12 ;  /* 0x0000000cff0d723e */ /* 0x000fe400020006ff */
[-C--:B------:R-:W-:Y:S02]  /*6f00*/  F2FP.F16.E4M3.UNPACK_B R21, R25.reuse ;  /* 0x00000019ff15723e */ /* 0x080fe400020006ff */
[----:B------:R-:W-:Y:S01]  /*6f10*/  LOP3.LUT R15, R15, 0xff000000, R20, 0xf8, !PT ;  /* 0xff0000000f0f7812 */ /* 0x000fe200078ef814 */
[----:B------:R-:W-:Y:S01]  /*6f20*/  HADD2.F32 R14, -RZ, R13.H1_H1 ;  /* 0x3000000dff0e7230 */ /* 0x000fe20000004100 */
[----:B------:R-:W-:Y:S01]  /*6f30*/  LOP3.LUT R26, R9, 0xff000000, R26, 0xf8, !PT ;  /* 0xff000000091a7812 */ /* 0x000fe200078ef81a */
[--C-:B------:R-:W-:Y:S01]  /*6f40*/  HADD2.F32 R20, -RZ, R21.reuse.H1_H1 ;  /* 0x30000015ff147230 */ /* 0x100fe20000004100 */
[----:B------:R-:W-:Y:S01]  /*6f50*/  F2FP.F16.E4M3.UNPACK_B R25, R25.H1 ;  /* 0x00000019ff19723e */ /* 0x000fe200030006ff */
[----:B------:R-:W-:Y:S01]  /*6f60*/  HADD2.F32 R21, -RZ, R21.H0_H0 ;  /* 0x20000015ff157230 */ /* 0x000fe20000004100 */
[-C--:B0-----:R-:W-:Y:S01]  /*6f70*/  F2FP.F16.E4M3.UNPACK_B R3, R6.reuse.H1 ;  /* 0x00000006ff03723e */ /* 0x081fe200030006ff */
[----:B------:R-:W-:Y:S01]  /*6f80*/  HADD2.F32 R13, -RZ, R13.H0_H0 ;  /* 0x2000000dff0d7230 */ /* 0x000fe20000004100 */
[----:B------:R-:W-:-:S02]  /*6f90*/  F2FP.F16.E4M3.UNPACK_B R6, R6 ;  /* 0x00000006ff06723e */ /* 0x000fc400020006ff */
[-C--:B------:R-:W-:Y:S01]  /*6fa0*/  F2FP.F16.E4M3.UNPACK_B R10, R7.reuse ;  /* 0x00000007ff0a723e */ /* 0x080fe200020006ff */
[--C-:B------:R-:W-:Y:S01]  /*6fb0*/  HADD2.F32 R8, -RZ, R3.reuse.H1_H1 ;  /* 0x30000003ff087230 */ /* 0x100fe20000004100 */
[----:B------:R-:W-:Y:S01]  /*6fc0*/  F2FP.F16.E4M3.UNPACK_B R11, R7.H1 ;  /* 0x00000007ff0b723e */ /* 0x000fe200030006ff */
[----:B------:R-:W-:Y:S01]  /*6fd0*/  HADD2.F32 R9, -RZ, R3.H0_H0 ;  /* 0x20000003ff097230 */ /* 0x000fe20000004100 */
[-C--:B------:R-:W-:Y:S02]  /*6fe0*/  F2FP.F16.E4M3.UNPACK_B R7, R5.reuse ;  /* 0x00000005ff07723e */ /* 0x080fe400020006ff */
[C---:B------:R-:W-:Y:S01]  /*6ff0*/  FMUL.FTZ R24, R8.reuse, R20 ;  /* 0x0000001408187220 */ /* 0x040fe20000410000 */
[-C--:B------:R-:W-:Y:S01]  /*7000*/  FMUL.FTZ R29, R8, R14.reuse ;  /* 0x0000000e081d7220 */ /* 0x080fe20000410000 */
[----:B------:R-:W-:Y:S01]  /*7010*/  F2FP.F16.E4M3.UNPACK_B R8, R5.H1 ;  /* 0x00000005ff08723e */ /* 0x000fe200030006ff */
[--C-:B------:R-:W-:Y:S02]  /*7020*/  HADD2.F32 R5, -RZ, R6.reuse.H1_H1 ;  /* 0x30000006ff057230 */ /* 0x100fe40000004100 */
[C---:B------:R-:W-:Y:S01]  /*7030*/  FFMA.FTZ R27, R9.reuse, R14, -R24 ;  /* 0x0000000e091b7223 */ /* 0x040fe20000010818 */
[----:B------:R-:W-:Y:S01]  /*7040*/  FFMA.FTZ R30, R9, R20, R29 ;  /* 0x00000014091e7223 */ /* 0x000fe2000001001d */
[----:B------:R-:W-:Y:S01]  /*7050*/  HADD2.F32 R6, -RZ, R6.H0_H0 ;  /* 0x20000006ff067230 */ /* 0x000fe20000004100 */
[----:B------:R-:W-:Y:S01]  /*7060*/  F2FP.F16.E4M3.UNPACK_B R12, R12.H1 ;  /* 0x0000000cff0c723e */ /* 0x000fe200030006ff */
[C---:B------:R-:W-:Y:S01]  /*7070*/  FMUL.FTZ R9, R5.reuse, R21 ;  /* 0x0000001505097220 */ /* 0x040fe20000410000 */
[----:B------:R-:W-:Y:S01]  /*7080*/  FMUL.FTZ R20, R5, R13 ;  /* 0x0000000d05147220 */ /* 0x000fe20000410000 */
[----:B------:R-:W-:Y:S01]  /*7090*/  HADD2.F32 R14, -RZ, R25.H0_H0 ;  /* 0x20000019ff0e7230 */ /* 0x000fe20000004100 */
[----:B------:R-:W-:Y:S01]  /*70a0*/  F2FP.F16.E4M3.UNPACK_B R3, R4 ;  /* 0x00000004ff03723e */ /* 0x000fe200020006ff */
[----:B------:R-:W-:-:S02]  /*70b0*/  HADD2.F32 R5, -RZ, R10.H1_H1 ;  /* 0x3000000aff057230 */ /* 0x000fc40000004100 */
        /* <DEDUP_REMOVED lines=11> */
[----:B------:R-:W-:Y:S01]  /*7170*/  HADD2.F32 R11, -RZ, R11.H0_H0 ;  /* 0x2000000bff0b7230 */ /* 0x000fe20000004100 */
[----:B------:R-:W-:Y:S01]  /*7180*/  F2FP.F16.E4M3.UNPACK_B R5, R26 ;  /* 0x0000001aff05723e */ /* 0x000fe200020006ff */
[C---:B------:R-:W-:Y:S01]  /*7190*/  FMUL.FTZ R10, R6.reuse, R12 ;  /* 0x0000000c060a7220 */ /* 0x040fe20000410000 */
[----:B------:R-:W-:Y:S01]  /*71a0*/  F2FP.F16.E4M3.UNPACK_B R4, R4.H1 ;  /* 0x00000004ff04723e */ /* 0x000fe200030006ff */
[----:B------:R-:W-:Y:S01]  /*71b0*/  FMUL.FTZ R20, R6, R25 ;  /* 0x0000001906147220 */ /* 0x000fe20000410000 */
[----:B------:R-:W-:Y:S01]  /*71c0*/  F2FP.F16.E4M3.UNPACK_B R13, R15 ;  /* 0x0000000fff0d723e */ /* 0x000fe200020006ff */
[----:B------:R-:W-:Y:S01]  /*71d0*/  FFMA.FTZ R34, R11, R25, R10 ;  /* 0x000000190b227223 */ /* 0x000fe2000001000a */
[----:B------:R-:W-:-:S02]  /*71e0*/  HADD2.F32 R10, -RZ, R5.H1_H1 ;  /* 0x30000005ff0a7230 */ /* 0x000fc40000004100 */
[----:B------:R-:W-:Y:S01]  /*71f0*/  FFMA.FTZ R31, R11, R12, -R20 ;  /* 0x0000000c0b1f7223 */ /* 0x000fe20000010814 */
[----:B------:R-:W-:Y:S01]  /*7200*/  HADD2.F32 R9, -RZ, R5.H0_H0 ;  /* 0x20000005ff097230 */ /* 0x000fe20000004100 */
[----:B------:R-:W-:Y:S01]  /*7210*/  F2FP.F16.E4M3.UNPACK_B R26, R26.H1 ;  /* 0x0000001aff1a723e */ /* 0x000fe200030006ff */
[--C-:B------:R-:W-:Y:S01]  /*7220*/  HADD2.F32 R12, -RZ, R13.reuse.H1_H1 ;  /* 0x3000000dff0c7230 */ /* 0x100fe20000004100 */
[----:B------:R-:W-:Y:S01]  /*7230*/  F2FP.F16.E4M3.UNPACK_B R15, R15.H1 ;  /* 0x0000000fff0f723e */ /* 0x000fe200030006ff */
[--C-:B------:R-:W-:Y:S02]  /*7240*/  HADD2.F32 R6, -RZ, R4.reuse.H1_H1 ;  /* 0x30000004ff067230 */ /* 0x100fe40000004100 */
[----:B------:R-:W-:Y:S02]  /*7250*/  HADD2.F32 R5, -RZ, R4.H0_H0 ;  /* 0x20000004ff057230 */ /* 0x000fe40000004100 */
[----:B------:R-:W-:Y:S02]  /*7260*/  HADD2.F32 R13, -RZ, R13.H0_H0 ;  /* 0x2000000dff0d7230 */ /* 0x000fe40000004100 */
[----:B------:R-:W-:Y:S01]  /*7270*/  FMUL.FTZ R14, R6, R12 ;  /* 0x0000000c060e7220 */ /* 0x000fe20000410000 */
[----:B------:R-:W-:-:S02]  /*7280*/  HADD2.F32 R4, -RZ, R3.H1_H1 ;  /* 0x30000003ff047230 */ /* 0x000fc40000004100 */
[-C--:B------:R-:W-:Y:S01]  /*7290*/  FMUL.FTZ R20, R6, R10.reuse ;  /* 0x0000000a06147220 */ /* 0x080fe20000410000 */
[----:B------:R-:W-:Y:S02]  /*72a0*/  HADD2.F32 R3, -RZ, R3.H0_H0 ;  /* 0x20000003ff037230 */ /* 0x000fe40000004100 */
[C---:B------:R-:W-:Y:S01]  /*72b0*/  FFMA.FTZ R14, R5.reuse, R10, -R14 ;  /* 0x0000000a050e7223 */ /* 0x040fe2000001080e */
[C---:B------:R-:W-:Y:S01]  /*72c0*/  FMUL.FTZ R6, R4.reuse, R13 ;  /* 0x0000000d04067220 */ /* 0x040fe20000410000 */
[-C--:B------:R-:W-:Y:S01]  /*72d0*/  FMUL.FTZ R4, R4, R9.reuse ;  /* 0x0000000904047220 */ /* 0x080fe20000410000 */
[----:B------:R-:W-:Y:S01]  /*72e0*/  FFMA.FTZ R11, R5, R12, R20 ;  /* 0x0000000c050b7223 */ /* 0x000fe20000010014 */
[----:B------:R-:W-:Y:S02]  /*72f0*/  HADD2.F32 R5, -RZ, R26.H1_H1 ;  /* 0x3000001aff057230 */ /* 0x000fe40000004100 */
[C---:B------:R-:W-:Y:S01]  /*7300*/  FFMA.FTZ R10, R3.reuse, R9, -R6 ;  /* 0x00000009030a7223 */ /* 0x040fe20000010806 */
[----:B------:R-:W-:Y:S01]  /*7310*/  FFMA.FTZ R13, R3, R13, R4 ;  /* 0x0000000d030d7223 */ /* 0x000fe20000010004 */
[----:B------:R-:W-:-:S02]  /*7320*/  HADD2.F32 R9, -RZ, R15.H1_H1 ;  /* 0x3000000fff097230 */ /* 0x000fc40000004100 */
        /* <DEDUP_REMOVED lines=17> */
[----:B------:R-:W-:Y:S02]  /*7440*/  F2FP.SATFINITE.E4M3.F32.PACK_AB_MERGE_C R12, R12, R15, RZ ;  /* 0x0000000f0c0c723e */ /* 0x000fe400048070ff */
[----:B------:R-:W-:Y:S02]  /*7450*/  F2FP.SATFINITE.E4M3.F32.PACK_AB_MERGE_C R6, R21, R24, R6 ;  /* 0x000000181506723e */ /* 0x000fe40004807006 */
[----:B------:R-:W-:Y:S02]  /*7460*/  F2FP.SATFINITE.E4M3.F32.PACK_AB_MERGE_C R7, R32, R29, R7 ;  /* 0x0000001d2007723e */ /* 0x000fe40004807007 */
[----:B------:R-:W-:Y:S02]  /*7470*/  F2FP.SATFINITE.E4M3.F32.PACK_AB_MERGE_C R4, R13, R10, R4 ;  /* 0x0000000a0d04723e */ /* 0x000fe40004807004 */
[----:B------:R-:W-:-:S05]  /*7480*/  F2FP.SATFINITE.E4M3.F32.PACK_AB_MERGE_C R5, R8, R5, R12 ;  /* 0x000000050805723e */ /* 0x000fca000480700c */
[----:B------:R2:W-:Y:S01]  /*7490*/  STS.128 [R0+0xb000], R4 ;  /* 0x00b0000400007388 */ /* 0x0005e20000000c00 */
[----:B------:R-:W-:Y:S05]  /*74a0*/  BRA `(.L_x_1136) ;  /* 0x0000001400347947 */ /* 0x000fea0003800000 */
.L_x_1127:
[----:B------:R-:W2:Y:S04]  /*74b0*/  LDL R3, [R1+0x30] ;  /* 0x0000300001037983 */ /* 0x000ea80000100800 */
[----:B------:R-:W2:Y:S01]  /*74c0*/  LDL R34, [R1+0x34] ;  /* 0x0000340001227983 */ /* 0x000ea20000100800 */
[----:B------:R-:W0:Y:S01]  /*74d0*/  S2R R0, SR_TID.X ;  /* 0x0000000000007919 */ /* 0x000e220000002100 */
[--C-:B------:R-:W-:Y:S01]  /*74e0*/  SHF.R.S32.HI R13, RZ, 0x1f, R22.reuse ;  /* 0x0000001fff0d7819 */ /* 0x100fe20000011416 */
[----:B------:R-:W1:Y:S01]  /*74f0*/  LDC R29, c[0x0][0x3d4] ;  /* 0x0000f500ff1d7b82 */ /* 0x000e620000000800 */
[----:B------:R-:W-:Y:S01]  /*7500*/  IMAD.MOV.U32 R12, RZ, RZ, R22 ;  /* 0x000000ffff0c7224 */ /* 0x000fe200078e0016 */
[----:B------:R-:W-:Y:S01]  /*7510*/  ULDC.64 UR4, c[0x0][0x3c8] ;  /* 0x0000f20000047ab9 */ /* 0x000fe20000000a00 */
[----:B------:R-:W-:Y:S01]  /*7520*/  IMAD R24, R45, R10, RZ ;  /* 0x0000000a2d187224 */ /* 0x000fe200078e02ff */
[----:B------:R-:W-:Y:S01]  /*7530*/  ULDC.64 UR6, c[0x0][0x3e0] ;  /* 0x0000f80000067ab9 */ /* 0x000fe20000000a00 */
[----:B0-----:R-:W-:-:S02]  /*7540*/  VIADD R37, R0, 0xffffff80 ;  /* 0xffffff8000257836 */ /* 0x001fc40000000000 */
[----:B------:R-:W-:-:S05]  /*7550*/  VIADD R36, R0, 0xffffff80 ;  /* 0xffffff8000247836 */ /* 0x000fca0000000000 */
[----:B------:R-:W-:Y:S02]  /*7560*/  LEA.HI R36, R36, R37, RZ, 0x1 ;  /* 0x0000002524247211 */ /* 0x000fe400078f08ff */
[----:B------:R-:W3:Y:S02]  /*7570*/  LDL R37, [R1+0x60] ;  /* 0x0000600001257983 */ /* 0x000ee40000100800 */
[----:B------:R-:W-:Y:S01]  /*7580*/  SHF.R.S32.HI R36, RZ, 0x1, R36 ;  /* 0x00000001ff247819 */ /* 0x000fe20000011424 */
[----:B------:R-:W-:-:S04]  /*7590*/  IMAD R0, R45, R8, RZ ;  /* 0x000000082d007224 */ /* 0x000fc800078e02ff */
[----:B------:R-:W-:-:S04]  /*75a0*/  IMAD.WIDE.U32 R14, R36, R8, R12 ;  /* 0x00000008240e7225 */ /* 0x000fc800078e000c */
[----:B------:R-:W-:Y:S01]  /*75b0*/  IMAD.WIDE.U32 R20, R36, R10, R12 ;  /* 0x0000000a24147225 */ /* 0x000fe200078e000c */
[----:B------:R-:W-:-:S03]  /*75c0*/  IADD3 R12, P0, R14, R32, RZ ;  /* 0x000000200e0c7210 */ /* 0x000fc60007f1e0ff */
[----:B------:R-:W-:Y:S01]  /*75d0*/  IMAD R0, R36, R9, R0 ;  /* 0x0000000924007224 */ /* 0x000fe200078e0200 */
[----:B------:R-:W-:Y:S01]  /*75e0*/  IADD3 R14, P1, R20, R30, RZ ;  /* 0x0000001e140e7210 */ /* 0x000fe20007f3e0ff */
[----:B------:R-:W-:-:S03]  /*75f0*/  IMAD R24, R36, R11, R24 ;  /* 0x0000000b24187224 */ /* 0x000fc600078e0218 */
[----:B------:R-:W-:Y:S02]  /*7600*/  IADD3.X R13, R43, R0, R15, P0, !PT ;  /* 0x000000002b0d7210 */ /* 0x000fe400007fe40f */
[----:B------:R-:W0:Y:S01]  /*7610*/  LDC R0, c[0x0][0x428] ;  /* 0x00010a00ff007b82 */ /* 0x000e220000000800 */
[----:B------:R-:W-:Y:S01]  /*7620*/  IADD3.X R15, R35, R24, R21, P1, !PT ;  /* 0x00000018230f7210 */ /* 0x000fe20000ffe415 */
[----:B------:R-:W-:-:S04]  /*7630*/  IMAD.WIDE.U32 R6, R6, 0xc0, R12 ;  /* 0x000000c006067825 */ /* 0x000fc800078e000c */
[----:B------:R-:W-:Y:S01]  /*7640*/  IMAD.WIDE.U32 R4, R4, 0xc0, R14 ;  /* 0x000000c004047825 */ /* 0x000fe200078e000e */
[----:B------:R-:W-:-:S03]  /*7650*/  IADD3 R12, P1, R6, UR4, RZ ;  /* 0x00000004060c7c10 */ /* 0x000fc6000ff3e0ff */
[----:B------:R-:W-:Y:S01]  /*7660*/  IMAD R15, R42, 0xc0, RZ ;  /* 0x000000c02a0f7824 */ /* 0x000fe200078e02ff */
[----:B------:R-:W-:Y:S02]  /*7670*/  IADD3 R14, P2, R4, UR6, RZ ;  /* 0x00000006040e7c10 */ /* 0x000fe4000ff5e0ff */
[----:B------:R-:W-:Y:S02]  /*7680*/  CS2R R24, SRZ ;  /* 0x0000000000187805 */ /* 0x000fe4000001ff00 */
[----:B------:R-:W-:Y:S02]  /*7690*/  CS2R R26, SRZ ;  /* 0x00000000001a7805 */ /* 0x000fe4000001ff00 */
[----:B------:R-:W-:Y:S02]  /*76a0*/  IADD3.X R15, R15, UR7, R5, P2, !PT ;  /* 0x000000070f0f7c10 */ /* 0x000fe400097fe405 */
[----:B------:R-:W-:Y:S01]  /*76b0*/  CS2R R4, SRZ ;  /* 0x0000000000047805 */ /* 0x000fe2000001ff00 */
[----:B--2---:R-:W-:-:S05]  /*76c0*/  IMAD R3, R34, -0xc0, R3 ;  /* 0xffffff4022037824 */ /* 0x004fca00078e0203 */
[----:B------:R-:W-:-:S04]  /*76d0*/  VIMNMX R20, R3, 0xc0, PT ;  /* 0x000000c003147848 */ /* 0x000fc80003fe0100 */
[----:B------:R-:W-:Y:S01]  /*76e0*/  ISETP.GE.AND P0, PT, R36, R20, PT ;  /* 0x000000142400720c */ /* 0x000fe20003f06270 */
[----:B------:R-:W-:-:S03]  /*76f0*/  IMAD R3, R40, 0xc0, RZ ;  /* 0x000000c028037824 */ /* 0x000fc600078e02ff */
[----:B-1----:R-:W-:Y:S02]  /*7700*/  ISETP.GE.OR P0, PT, R22, R29, P0 ;  /* 0x0000001d1600720c */ /* 0x002fe40000706670 */
[----:B------:R-:W-:Y:S02]  /*7710*/  IADD3.X R13, R3, UR5, R7, P1, !PT ;  /* 0x00000005030d7c10 */ /* 0x000fe40008ffe407 */
[----:B------:R-:W-:-:S09]  /*7720*/  CS2R R6, SRZ ;  /* 0x0000000000067805 */ /* 0x000fd2000001ff00 */
[----:B------:R1:W5:Y:S04]  /*7730*/  @!P0 LDG.E.128 R24, desc[UR40][R12.64] ;  /* 0x000000280c188981 */ /* 0x000368000c1e1d00 */
[----:B------:R2:W5:Y:S01]  /*7740*/  @!P0 LDG.E.128 R4, desc[UR40][R14.64] ;  /* 0x000000280e048981 */ /* 0x000562000c1e1d00 */
[----:B0-----:R-:W-:-:S13]  /*7750*/  ISETP.NE.AND P0, PT, R0, 0x1, PT ;  /* 0x000000010000780c */ /* 0x001fda0003f05270 */
[----:B------:R-:W0:Y:S08]  /*7760*/  @P0 LDC R0, c[0x0][0x42c] ;  /* 0x00010b00ff000b82 */ /* 0x000e300000000800 */
[----:B------:R-:W4:Y:S01]  /*7770*/  @P0 LDC R21, c[0x0][0x430] ;  /* 0x00010c00ff150b82 */ /* 0x000f220000000800 */
[----:B------:R-:W-:Y:S02]  /*7780*/  IMAD R3, R34, 0xc0, R36 ;  /* 0x000000c022037824 */ /* 0x000fe400078e0224 */
[----:B-1----:R-:W-:-:S02]  /*7790*/  IMAD.MOV.U32 R12, RZ, RZ, R32 ;  /* 0x000000ffff0c7224 */ /* 0x002fc400078e0020 */
[----:B------:R-:W-:Y:S02]  /*77a0*/  IMAD.MOV.U32 R13, RZ, RZ, R43 ;  /* 0x000000ffff0d7224 */ /* 0x000fe400078e002b */
[----:B0-----:R-:W-:-:S05]  /*77b0*/  @P0 IMAD.HI.U32 R0, R3, R0, RZ ;  /* 0x0000000003000227 */ /* 0x001fca00078e00ff */
[----:B----4-:R-:W-:Y:S01]  /*77c0*/  @P0 SHF.R.U32.HI R3, RZ, R21, R0 ;  /* 0x00000015ff030219 */ /* 0x010fe20000011600 */
[----:B------:R-:W-:-:S03]  /*77d0*/  IMAD.MOV.U32 R34, RZ, RZ, R30 ;  /* 0x000000ffff227224 */ /* 0x000fc600078e001e */
[----:B------:R-:W-:Y:S01]  /*77e0*/  SHF.R.S32.HI R21, RZ, 0x1f, R3 ;  /* 0x0000001fff157819 */ /* 0x000fe20000011403 */
[----:B------:R-:W-:-:S04]  /*77f0*/  IMAD.WIDE.U32 R12, R3, R8, R12 ;  /* 0x00000008030c7225 */ /* 0x000fc800078e000c */
[C---:B------:R-:W-:Y:S02]  /*7800*/  IMAD R8, R21.reuse, R8, RZ ;  /* 0x0000000815087224 */ /* 0x040fe400078e02ff */
[-C--:B------:R-:W-:Y:S02]  /*7810*/  IMAD R0, R21, R10.reuse, RZ ;  /* 0x0000000a15007224 */ /* 0x080fe400078e02ff */
[----:B--2---:R-:W-:-:S04]  /*7820*/  IMAD.WIDE.U32 R14, R3, R10, R34 ;  /* 0x0000000a030e7225 */ /* 0x004fc800078e0022 */
[C---:B------:R-:W-:Y:S01]  /*7830*/  IMAD R9, R3.reuse, R9, R8 ;  /* 0x0000000903097224 */ /* 0x040fe200078e0208 */
[----:B------:R-:W-:Y:S01]  /*7840*/  IADD3 R8, P0, R12, UR4, RZ ;  /* 0x000000040c087c10 */ /* 0x000fe2000ff1e0ff */
[----:B------:R-:W-:Y:S01]  /*7850*/  IMAD R3, R3, R11, R0 ;  /* 0x0000000b03037224 */ /* 0x000fe200078e0200 */
[----:B------:R-:W-:Y:S01]  /*7860*/  IADD3 R0, P1, R14, UR6, RZ ;  /* 0x000000060e007c10 */ /* 0x000fe2000ff3e0ff */
[----:B------:R-:W-:Y:S01]  /*7870*/  UMOV UR4, 0xffffffff ;  /* 0xffffffff00047882 */ /* 0x000fe20000000000 */
[----:B------:R-:W-:Y:S02]  /*7880*/  IADD3.X R13, R13, UR5, R9, P0, !PT ;  /* 0x000000050d0d7c10 */ /* 0x000fe400087fe409 */
[----:B------:R-:W-:Y:S02]  /*7890*/  IADD3.X R3, R15, UR7, R3, P1, !PT ;  /* 0x000000070f037c10 */ /* 0x000fe40008ffe403 */
[----:B---3--:R-:W-:Y:S01]  /*78a0*/  LEA.HI R9, R37, R37, RZ, 0x1 ;  /* 0x0000002525097211 */ /* 0x008fe200078f08ff */
[----:B------:R-:W-:Y:S06]  /*78b0*/  BRA.DIV UR4, `(.L_x_1139) ;  /* 0x0000018604387947 */ /* 0x000fec000b800000 */
.L_x_1407:
[----:B------:R-:W-:Y:S01]  /*78c0*/  UMOV UR4, 0xffffffff ;  /* 0xffffffff00047882 */ /* 0x000fe20000000000 */
[----:B------:R-:W-:Y:S02]  /*78d0*/  LOP3.LUT R9, R9, 0xfffffffe, RZ, 0xc0, !PT ;  /* 0xfffffffe09097812 */ /* 0x000fe400078ec0ff */
[----:B------:R-:W-:Y:S05]  /*78e0*/  BRA.DIV UR4, `(.L_x_1140) ;  /* 0x0000018604507947 */ /* 0x000fea000b800000 */
.L_x_1410:
[----:B------:R-:W-:Y:S01]  /*78f0*/  UMOV UR4, 0xffffffff ;  /* 0xffffffff00047882 */ /* 0x000fe20000000000 */
[----:B------:R-:W-:Y:S02]  /*7900*/  IMAD.IADD R9, R37, 0x1, -R9 ;  /* 0x0000000125097824 */ /* 0x000fe400078e0a09 */
[----:B------:R-:W-:Y:S05]  /*7910*/  BRA.DIV UR4, `(.L_x_1141) ;  /* 0x00000186046c7947 */ /* 0x000fea000b800000 */
.L_x_1413:
[----:B------:R-:W-:Y:S01]  /*7920*/  UMOV UR4, 0xffffffff ;  /* 0xffffffff00047882 */ /* 0x000fe20000000000 */
[----:B------:R-:W-:Y:S02]  /*7930*/  SHF.L.U32 R3, R9, 0x1f, RZ ;  /* 0x0000001f09037819 */ /* 0x000fe400000006ff */
[----:B------:R-:W-:Y:S05]  /*7940*/  BRA.DIV UR4, `(.L_x_1142) ;  /* 0x0000018604887947 */ /* 0x000fea000b800000 */
.L_x_1416:
[----:B------:R-:W0:Y:S01]  /*7950*/  SYNCS.PHASECHK.TRANS64.TRYWAIT P1, [R18+URZ+0x13200], R3 ;  /* 0x01320003120075a7 */ /* 0x000e22000802017f */
[----:B------:R-:W-:Y:S01]  /*7960*/  ISETP.GE.AND P0, PT, R22, R29, PT ;  /* 0x0000001d1600720c */ /* 0x000fe20003f06270 */
[----:B------:R-:W-:Y:S03]  /*7970*/  BSSY B1, `(.L_x_1143) ;  /* 0x0000003000017945 */ /* 0x000fe60003800000 */
[----:B------:R-:W-:Y:S01]  /*7980*/  ISETP.GE.OR P0, PT, R36, R20, P0 ;  /* 0x000000142400720c */ /* 0x000fe20000706670 */
[----:B0-----:R-:W-:-:S12]  /*7990*/  @!P1 BRA `(.L_x_1144) ;  /* 0x00000184009c9947 */ /* 0x001fd80003800000 */
.L_x_1417:
[----:B------:R-:W-:Y:S05]  /*79a0*/  BSYNC B1 ;  /* 0x0000000000017941 */ /* 0x000fea0003800000 */
.L_x_1143:
[----:B------:R-:W-:Y:S05]  /*79b0*/  @P0 BRA `(.L_x_1136) ;  /* 0x0000000c00f00947 */ /* 0x000fea0003800000 */
[----:B------:R-:W2:Y:S04]  /*79c0*/  LDL R14, [R1+0x50] ;  /* 0x00005000010e7983 */ /* 0x000ea80000100800 */
[----:B------:R-:W3:Y:S04]  /*79d0*/  LDL R31, [R1+0x54] ;  /* 0x00005400011f7983 */ /* 0x000ee80000100800 */
[----:B------:R-:W4:Y:S01]  /*79e0*/  LDL R51, [R1+0x6c] ;  /* 0x00006c0001337983 */ /* 0x000f220000100800 */
[----:B0----5:R-:W-:Y:S02]  /*79f0*/  SHF.R.U32.HI R3, RZ, 0x8, R24 ;  /* 0x00000008ff037819 */ /* 0x021fe40000011618 */
[----:B------:R-:W-:-:S02]  /*7a00*/  SHF.R.U32.HI R9, RZ, 0x8, R25 ;  /* 0x00000008ff097819 */ /* 0x000fc40000011619 */
[----:B------:R-:W-:Y:S02]  /*7a10*/  LOP3.LUT R0, R24, 0xff, RZ, 0xc0, !PT ;  /* 0x000000ff18007812 */ /* 0x000fe400078ec0ff */
[----:B------:R-:W-:Y:S02]  /*7a20*/  LOP3.LUT R3, R3, 0xff, RZ, 0xc0, !PT ;  /* 0x000000ff03037812 */ /* 0x000fe400078ec0ff */
[----:B------:R-:W-:Y:S02]  /*7a30*/  LOP3.LUT R8, R25, 0xff, RZ, 0xc0, !PT ;  /* 0x000000ff19087812 */ /* 0x000fe400078ec0ff */
[----:B------:R-:W-:Y:S02]  /*7a40*/  LOP3.LUT R9, R9, 0xff, RZ, 0xc0, !PT ;  /* 0x000000ff09097812 */ /* 0x000fe400078ec0ff */
[----:B------:R-:W-:Y:S01]  /*7a50*/  PRMT R20, R3, 0x7604, R0 ;  /* 0x0000760403147816 */ /* 0x000fe20000000000 */
[----:B------:R-:W-:Y:S01]  /*7a60*/  IMAD.IADD R0, R22, 0x1, R29 ;  /* 0x0000000116007824 */ /* 0x000fe200078e021d */
[----:B------:R-:W-:-:S02]  /*7a70*/  PRMT R30, R9, 0x7604, R8 ;  /* 0x00007604091e7816 */ /* 0x000fc40000000008 */
[----:B------:R-:W-:Y:S02]  /*7a80*/  SHF.R.U32.HI R8, RZ, 0x8, R26 ;  /* 0x00000008ff087819 */ /* 0x000fe4000001161a */
[----:B------:R-:W-:Y:S02]  /*7a90*/  LOP3.LUT R3, R26, 0xff, RZ, 0xc0, !PT ;  /* 0x000000ff1a037812 */ /* 0x000fe400078ec0ff */
[----:B------:R-:W-:Y:S02]  /*7aa0*/  LOP3.LUT R8, R8, 0xff, RZ, 0xc0, !PT ;  /* 0x000000ff08087812 */ /* 0x000fe400078ec0ff */
[----:B------:R-:W-:Y:S02]  /*7ab0*/  SHF.R.U32.HI R12, RZ, 0x8, R4 ;  /* 0x00000008ff0c7819 */ /* 0x000fe40000011604 */
[----:B------:R-:W-:Y:S02]  /*7ac0*/  PRMT R32, R8, 0x7604, R3 ;  /* 0x0000760408207816 */ /* 0x000fe40000000003 */
[----:B------:R-:W-:-:S02]  /*7ad0*/  SHF.R.U32.HI R10, RZ, 0x8, R27 ;  /* 0x00000008ff0a7819 */ /* 0x000fc4000001161b */
[----:B------:R-:W-:Y:S02]  /*7ae0*/  LOP3.LUT R11, R4, 0xff, RZ, 0xc0, !PT ;  /* 0x000000ff040b7812 */ /* 0x000fe400078ec0ff */
[----:B------:R-:W-:Y:S02]  /*7af0*/  LOP3.LUT R12, R12, 0xff, RZ, 0xc0, !PT ;  /* 0x000000ff0c0c7812 */ /* 0x000fe400078ec0ff */
[----:B------:R-:W-:Y:S02]  /*7b00*/  SHF.R.U32.HI R21, RZ, 0x8, R7 ;  /* 0x00000008ff157819 */ /* 0x000fe40000011607 */
[----:B------:R-:W-:Y:S02]  /*7b10*/  LOP3.LUT R9, R27, 0xff, RZ, 0xc0, !PT ;  /* 0x000000ff1b097812 */ /* 0x000fe400078ec0ff */
[----:B------:R-:W-:Y:S02]  /*7b20*/  LOP3.LUT R10, R10, 0xff, RZ, 0xc0, !PT ;  /* 0x000000ff0a0a7812 */ /* 0x000fe400078ec0ff */
[----:B------:R-:W-:-:S02]  /*7b30*/  PRMT R33, R12, 0x7604, R11 ;  /* 0x000076040c217816 */ /* 0x000fc4000000000b */
[----:B------:R-:W-:Y:S02]  /*7b40*/  LOP3.LUT R12, R6, 0xff, RZ, 0xc0, !PT ;  /* 0x000000ff060c7812 */ /* 0x000fe400078ec0ff */
[----:B------:R-:W-:Y:S02]  /*7b50*/  LOP3.LUT R21, R21, 0xff, RZ, 0xc0, !PT ;  /* 0x000000ff15157812 */ /* 0x000fe400078ec0ff */
[----:B------:R-:W-:Y:S02]  /*7b60*/  PRMT R34, R10, 0x7604, R9 ;  /* 0x000076040a227816 */ /* 0x000fe40000000009 */
[----:B------:R-:W-:-:S04]  /*7b70*/  SHF.R.U32.HI R29, RZ, 0x10, R26 ;  /* 0x00000010ff1d7819 */ /* 0x000fc8000001161a */
[----:B------:R-:W-:-:S04]  /*7b80*/  LOP3.LUT R29, R29, 0xff, RZ, 0xc0, !PT ;  /* 0x000000ff1d1d7812 */ /* 0x000fc800078ec0ff */
[----:B------:R-:W-:Y:S02]  /*7b90*/  PRMT R29, R29, 0x7054, R32 ;  /* 0x000070541d1d7816 */ /* 0x000fe40000000020 */
[----:B------:R-:W-:-:S04]  /*7ba0*/  SHF.R.U32.HI R32, RZ, 0x10, R6 ;  /* 0x00000010ff207819 */ /* 0x000fc80000011606 */
[----:B------:R-:W-:Y:S02]  /*7bb0*/  LOP3.LUT R32, R32, 0xff, RZ, 0xc0, !PT ;  /* 0x000000ff20207812 */ /* 0x000fe400078ec0ff */
[----:B--2---:R-:W-:Y:S02]  /*7bc0*/  SHF.R.U32.HI R13, RZ, 0x3, R14 ;  /* 0x00000003ff0d7819 */ /* 0x004fe4000001160e */
[----:B------:R-:W-:Y:S02]  /*7bd0*/  LOP3.LUT R0, R14, 0x30, R0, 0xf8, !PT ;  /* 0x000000300e007812 */ /* 0x000fe400078ef800 */
[----:B------:R-:W-:Y:S02]  /*7be0*/  SHF.R.U32.HI R14, RZ, 0x8, R6 ;  /* 0x00000008ff0e7819 */ /* 0x000fe40000011606 */
[----:B------:R-:W-:Y:S02]  /*7bf0*/  LOP3.LUT R3, R0, R13, RZ, 0x3c, !PT ;  /* 0x0000000d00037212 */ /* 0x000fe400078e3cff */
[----:B------:R-:W-:Y:S01]  /*7c00*/  SHF.R.U32.HI R13, RZ, 0x8, R5 ;  /* 0x00000008ff0d7819 */ /* 0x000fe20000011605 */
[----:B----4-:R-:W0:Y:S01]  /*7c10*/  LDS.128 R8, [R51+0xb000] ;  /* 0x00b0000033087984 */ /* 0x010e220000000c00 */
[----:B------:R-:W-:-:S02]  /*7c20*/  LOP3.LUT R0, R5, 0xff, RZ, 0xc0, !PT ;  /* 0x000000ff05007812 */ /* 0x000fc400078ec0ff */
[----:B------:R-:W-:Y:S02]  /*7c30*/  LOP3.LUT R13, R13, 0xff, RZ, 0xc0, !PT ;  /* 0x000000ff0d0d7812 */ /* 0x000fe400078ec0ff */
[----:B------:R-:W-:Y:S02]  /*7c40*/  LOP3.LUT R15, R14, 0xff, RZ, 0xc0, !PT ;  /* 0x000000ff0e0f7812 */ /* 0x000fe400078ec0ff */
[----:B------:R-:W-:Y:S02]  /*7c50*/  LOP3.LUT R14, R7, 0xff, RZ, 0xc0, !PT ;  /* 0x000000ff070e7812 */ /* 0x000fe400078ec0ff */
[----:B------:R-:W-:Y:S02]  /*7c60*/  PRMT R35, R13, 0x7604, R0 ;  /* 0x000076040d237816 */ /* 0x000fe40000000000 */
[----:B---3--:R-:W-:Y:S02]  /*7c70*/  IADD3 R0, R18, R31, R3 ;  /* 0x0000001f12007210 */ /* 0x008fe40007ffe003 */
[----:B------:R-:W-:-:S02]  /*7c80*/  PRMT R37, R15, 0x7604, R12 ;  /* 0x000076040f257816 */ /* 0x000fc4000000000c */
[----:B------:R-:W-:Y:S02]  /*7c90*/  PRMT R39, R21, 0x7604, R14 ;  /* 0x0000760415277816 */ /* 0x000fe4000000000e */
[----:B------:R-:W1:Y:S01]  /*7ca0*/  LDS.128 R12, [R0+0xb000] ;  /* 0x00b00000000c7984 */ /* 0x000e620000000c00 */
[----:B------:R-:W-:Y:S02]  /*7cb0*/  SHF.R.U32.HI R21, RZ, 0x10, R25 ;  /* 0x00000010ff157819 */ /* 0x000fe40000011619 */
[----:B------:R-:W-:Y:S02]  /*7cc0*/  SHF.R.U32.HI R3, RZ, 0x10, R24 ;  /* 0x00000010ff037819 */ /* 0x000fe40000011618 */
[----:B------:R-:W-:Y:S02]  /*7cd0*/  SHF.R.U32.HI R31, RZ, 0x10, R27 ;  /* 0x00000010ff1f7819 */ /* 0x000fe4000001161b */
[----:B------:R-:W-:Y:S02]  /*7ce0*/  LOP3.LUT R21, R21, 0xff, RZ, 0xc0, !PT ;  /* 0x000000ff15157812 */ /* 0x000fe400078ec0ff */
        /* <DEDUP_REMOVED lines=12> */
[----:B------:R-:W-:-:S02]  /*7db0*/  PRMT R33, R20, 0x7054, R33 ;  /* 0x0000705414217816 */ /* 0x000fc40000000021 */
[----:B------:R-:W-:Y:S02]  /*7dc0*/  PRMT R41, R32, 0x7054, R37 ;  /* 0x0000705420297816 */ /* 0x000fe40000000025 */
[----:B------:R-:W-:Y:S02]  /*7dd0*/  PRMT R43, R34, 0x7054, R39 ;  /* 0x00007054222b7816 */ /* 0x000fe40000000027 */
[----:B------:R-:W-:Y:S02]  /*7de0*/  LOP3.LUT R37, R35, 0xff000000, R5, 0xf8, !PT ;  /* 0xff00000023257812 */ /* 0x000fe400078ef805 */
[----:B------:R-:W-:Y:S02]  /*7df0*/  LOP3.LUT R20, R3, 0xff000000, R24, 0xf8, !PT ;  /* 0xff00000003147812 */ /* 0x000fe400078ef818 */
[----:B------:R-:W-:Y:S02]  /*7e00*/  LOP3.LUT R34, R21, 0xff000000, R25, 0xf8, !PT ;  /* 0xff00000015227812 */ /* 0x000fe400078ef819 */
[----:B------:R-:W-:-:S02]  /*7e10*/  LOP3.LUT R3, R29, 0xff000000, R26, 0xf8, !PT ;  /* 0xff0000001d037812 */ /* 0x000fc400078ef81a */
[----:B------:R-:W-:Y:S02]  /*7e20*/  LOP3.LUT R29, R33, 0xff000000, R4, 0xf8, !PT ;  /* 0xff000000211d7812 */ /* 0x000fe400078ef804 */
[-C--:B0-----:R-:W-:Y:S02]  /*7e30*/  F2FP.F16.E4M3.UNPACK_B R25, R8.reuse ;  /* 0x00000008ff19723e */ /* 0x081fe400020006ff */
[----:B------:R-:W-:Y:S02]  /*7e40*/  F2FP.F16.E4M3.UNPACK_B R32, R8.H1 ;  /* 0x00000008ff20723e */ /* 0x000fe400030006ff */
[-C--:B------:R-:W-:Y:S02]  /*7e50*/  F2FP.F16.E4M3.UNPACK_B R30, R11.reuse ;  /* 0x0000000bff1e723e */ /* 0x080fe400020006ff */
[----:B------:R-:W-:Y:S02]  /*7e60*/  F2FP.F16.E4M3.UNPACK_B R33, R11.H1 ;  /* 0x0000000bff21723e */ /* 0x000fe400030006ff */
[----:B------:R-:W-:-:S02]  /*7e70*/  F2FP.F16.E4M3.UNPACK_B R38, R37 ;  /* 0x00000025ff26723e */ /* 0x000fc400020006ff */
[----:B-1----:R-:W-:Y:S02]  /*7e80*/  F2FP.F16.E4M3.UNPACK_B R8, R13 ;  /* 0x0000000dff08723e */ /* 0x002fe400020006ff */
[----:B------:R-:W-:Y:S01]  /*7e90*/  F2FP.F16.E4M3.UNPACK_B R11, R34 ;  /* 0x00000022ff0b723e */ /* 0x000fe200020006ff */
[----:B------:R-:W-:Y:S01]  /*7ea0*/  HADD2.F32 R40, -RZ, R38.H0_H0 ;  /* 0x20000026ff287230 */ /* 0x000fe20000004100 */
[----:B------:R-:W-:Y:S01]  /*7eb0*/  LOP3.LUT R5, R41, 0xff000000, R6, 0xf8, !PT ;  /* 0xff00000029057812 */ /* 0x000fe200078ef806 */
[--C-:B------:R-:W-:Y:S01]  /*7ec0*/  HADD2.F32 R6, -RZ, R8.reuse.H0_H0 ;  /* 0x20000008ff067230 */ /* 0x100fe20000004100 */
[----:B------:R-:W-:Y:S01]  /*7ed0*/  F2FP.F16.E4M3.UNPACK_B R21, R9 ;  /* 0x00000009ff15723e */ /* 0x000fe200020006ff */
[----:B------:R-:W-:Y:S01]  /*7ee0*/  HADD2.F32 R8, -RZ, R8.H1_H1 ;  /* 0x30000008ff087230 */ /* 0x000fe20000004100 */
[----:B------:R-:W-:Y:S01]  /*7ef0*/  F2FP.F16.E4M3.UNPACK_B R26, R13.H1 ;  /* 0x0000000dff1a723e */ /* 0x000fe200030006ff */
[----:B------:R-:W-:Y:S01]  /*7f00*/  HADD2.F32 R13, -RZ, R11.H0_H0 ;  /* 0x2000000bff0d7230 */ /* 0x000fe20000004100 */
[----:B------:R-:W-:-:S02]  /*7f10*/  LOP3.LUT R39, R31, 0xff000000, R27, 0xf8, !PT ;  /* 0xff0000001f277812 */ /* 0x000fc400078ef81b */
[----:B------:R-:W-:Y:S01]  /*7f20*/  F2FP.F16.E4M3.UNPACK_B R24, R9.H1 ;  /* 0x00000009ff18723e */ /* 0x000fe200030006ff */
[--C-:B------:R-:W-:Y:S01]  /*7f30*/  HADD2.F32 R9, -RZ, R21.reuse.H0_H0 ;  /* 0x20000015ff097230 */ /* 0x100fe20000004100 */
[-C--:B------:R-:W-:Y:S01]  /*7f40*/  F2FP.F16.E4M3.UNPACK_B R27, R12.reuse ;  /* 0x0000000cff1b723e */ /* 0x080fe200020006ff */
[----:B------:R-:W-:Y:S01]  /*7f50*/  HADD2.F32 R21, -RZ, R21.H1_H1 ;  /* 0x30000015ff157230 */ /* 0x000fe20000004100 */
[----:B------:R-:W-:Y:S01]  /*7f60*/  F2FP.F16.E4M3.UNPACK_B R35, R12.H1 ;  /* 0x0000000cff23723e */ /* 0x000fe200030006ff */
[C---:B------:R-:W-:Y:S01]  /*7f70*/  FMUL.FTZ R12, R6.reuse, R40 ;  /* 0x00000028060c7220 */ /* 0x040fe20000410000 */
[-C--:B------:R-:W-:Y:S02]  /*7f80*/  F2FP.F16.E4M3.UNPACK_B R31, R15.reuse ;  /* 0x0000000fff1f723e */ /* 0x080fe400020006ff */
[----:B------:R-:W-:Y:S01]  /*7f90*/  F2FP.F16.E4M3.UNPACK_B R36, R15.H1 ;  /* 0x0000000fff24723e */ /* 0x000fe200030006ff */
[-C--:B------:R-:W-:Y:S01]  /*7fa0*/  FMUL.FTZ R15, R6, R13.reuse ;  /* 0x0000000d060f7220 */ /* 0x080fe20000410000 */
[----:B------:R-:W-:Y:S01]  /*7fb0*/  FFMA.FTZ R6, R9, R13, -R12 ;  /* 0x0000000d09067223 */ /* 0x000fe2000001080c */
[----:B------:R-:W-:Y:S01]  /*7fc0*/  F2FP.F16.E4M3.UNPACK_B R34, R34.H1 ;  /* 0x00000022ff22723e */ /* 0x000fe200030006ff */
[----:B------:R-:W-:-:S02]  /*7fd0*/  HADD2.F32 R12, -RZ, R11.H1_H1 ;  /* 0x3000000bff0c7230 */ /* 0x000fc40000004100 */
[----:B------:R-:W-:Y:S01]  /*7fe0*/  FFMA.FTZ R9, R9, R40, R15 ;  /* 0x0000002809097223 */ /* 0x000fe2000001000f */
[----:B------:R-:W-:Y:S01]  /*7ff0*/  F2FP.F16.E4M3.UNPACK_B R15, R37.H1 ;  /* 0x00000025ff0f723e */ /* 0x000fe200030006ff */
[----:B------:R-:W-:Y:S01]  /*8000*/  HADD2.F32 R37, -RZ, R38.H1_H1 ;  /* 0x30000026ff257230 */ /* 0x000fe20000004100 */
[----:B------:R-:W-:Y:S01]  /*8010*/  LOP3.LUT R43, R43, 0xff000000, R7, 0xf8, !PT ;  /* 0xff0000002b2b7812 */ /* 0x000fe200078ef807 */
[----:B------:R-:W-:Y:S01]  /*8020*/  HADD2.F32 R11, -RZ, R26.H0_H0 ;  /* 0x2000001aff0b7230 */ /* 0x000fe20000004100 */
[----:B------:R-:W-:Y:S01]  /*8030*/  F2FP.F16.E4M3.UNPACK_B R7, R14 ;  /* 0x0000000eff07723e */ /* 0x000fe200020006ff */
[----:B------:R-:W-:Y:S02]  /*8040*/  HADD2.F32 R40, -RZ, R15.H0_H0 ;  /* 0x2000000fff287230 */ /* 0x000fe40000004100 */
[C---:B------:R-:W-:Y:S01]  /*8050*/  FMUL.FTZ R42, R8.reuse, R37 ;  /* 0x00000025082a7220 */ /* 0x040fe20000410000 */
[----:B------:R-:W-:Y:S02]  /*8060*/  HADD2.F32 R38, -RZ, R34.H0_H0 ;  /* 0x20000022ff267230 */ /* 0x000fe40000004100 */
[----:B------:R-:W-:Y:S01]  /*8070*/  FMUL.FTZ R8, R8, R12 ;  /* 0x0000000c08087220 */ /* 0x000fe20000410000 */
[----:B------:R-:W-:-:S02]  /*8080*/  HADD2.F32 R13, -RZ, R24.H0_H0 ;  /* 0x20000018ff0d7230 */ /* 0x000fc40000004100 */
[C---:B------:R-:W-:Y:S01]  /*8090*/  FMUL.FTZ R44, R11.reuse, R40 ;  /* 0x000000280b2c7220 */ /* 0x040fe20000410000 */
[----:B------:R-:W-:Y:S02]  /*80a0*/  HADD2.F32 R26, -RZ, R26.H1_H1 ;  /* 0x3000001aff1a7230 */ /* 0x000fe40000004100 */
[----:B------:R-:W-:Y:S01]  /*80b0*/  FMUL.FTZ R41, R11, R38 ;  /* 0x000000260b297220 */ /* 0x000fe20000410000 */
[----:B------:R-:W-:Y:S01]  /*80c0*/  FFMA.FTZ R11, R21, R12, -R42 ;  /* 0x0000000c150b7223 */ /* 0x000fe2000001082a */
[----:B------:R-:W-:Y:S01]  /*80d0*/  FFMA.FTZ R12, R13, R38, -R44 ;  /* 0x000000260d0c7223 */ /* 0x000fe2000001082c */
[----:B------:R-:W-:Y:S01]  /*80e0*/  FFMA.FTZ R8, R21, R37, R8 ;  /* 0x0000002515087223 */ /* 0x000fe20000010008 */
[----:B------:R-:W-:Y:S01]  /*80f0*/  FFMA.FTZ R13, R13, R40, R41 ;  /* 0x000000280d0d7223 */ /* 0x000fe20000010029 */
[----:B------:R-:W-:Y:S01]  /*8100*/  HADD2.F32 R37, -RZ, R34.H1_H1 ;  /* 0x30000022ff257230 */ /* 0x000fe20000004100 */
[----:B------:R-:W-:Y:S01]  /*8110*/  F2FP.F16.E4M3.UNPACK_B R40, R43 ;  /* 0x0000002bff28723e */ /* 0x000fe200020006ff */
[----:B------:R-:W-:Y:S01]  /*8120*/  HADD2.F32 R41, -RZ, R15.H1_H1 ;  /* 0x3000000fff297230 */ /* 0x000fe20000004100 */
[----:B------:R-:W-:Y:S01]  /*8130*/  F2FP.F16.E4M3.UNPACK_B R34, R39 ;  /* 0x00000027ff22723e */ /* 0x000fe200020006ff */
[----:B------:R-:W-:Y:S01]  /*8140*/  HADD2.F32 R15, -RZ, R31.H0_H0 ;  /* 0x2000001fff0f7230 */ /* 0x000fe20000004100 */
[----:B------:R-:W-:Y:S01]  /*8150*/  F2FP.F16.E4M3.UNPACK_B R43, R43.H1 ;  /* 0x0000002bff2b723e */ /* 0x000fe200030006ff */
[----:B------:R-:W-:-:S02]  /*8160*/  HADD2.F32 R42, -RZ, R40.H0_H0 ;  /* 0x20000028ff2a7230 */ /* 0x000fc40000004100 */
[C---:B------:R-:W-:Y:S01]  /*8170*/  FMUL.FTZ R45, R26.reuse, R41 ;  /* 0x000000291a2d7220 */ /* 0x040fe20000410000 */
[----:B------:R-:W-:Y:S02]  /*8180*/  HADD2.F32 R38, -RZ, R34.H0_H0 ;  /* 0x20000022ff267230 */ /* 0x000fe40000004100 */
[----:B------:R-:W-:Y:S01]  /*8190*/  FMUL.FTZ R26, R26, R37 ;  /* 0x000000251a1a7220 */ /* 0x000fe20000410000 */
[----:B------:R-:W-:Y:S02]  /*81a0*/  HADD2.F32 R24, -RZ, R24.H1_H1 ;  /* 0x30000018ff187230 */ /* 0x000fe40000004100 */
[C---:B------:R-:W-:Y:S01]  /*81b0*/  FMUL.FTZ R44, R15.reuse, R42 ;  /* 0x0000002a0f2c7220 */ /* 0x040fe20000410000 */
[----:B------:R-:W-:Y:S02]  /*81c0*/  HADD2.F32 R21, -RZ, R30.H0_H0 ;  /* 0x2000001eff157230 */ /* 0x000fe40000004100 */
[-C--:B------:R-:W-:Y:S01]  /*81d0*/  FMUL.FTZ R47, R15, R38.reuse ;  /* 0x000000260f2f7220 */ /* 0x080fe20000410000 */
[----:B------:R-:W-:Y:S01]  /*81e0*/  F2FP.F16.E4M3.UNPACK_B R39, R39.H1 ;  /* 0x00000027ff27723e */ /* 0x000fe200030006ff */
[C---:B------:R-:W-:Y:S01]  /*81f0*/  FFMA.FTZ R15, R24.reuse, R37, -R45 ;  /* 0x00000025180f7223 */ /* 0x040fe2000001082d */
[----:B------:R-:W-:Y:S01]  /*8200*/  FFMA.FTZ R26, R24, R41, R26 ;  /* 0x00000029181a7223 */ /* 0x000fe2000001001a */
[----:B------:R-:W-:Y:S01]  /*8210*/  FFMA.FTZ R24, R21, R38, -R44 ;  /* 0x0000002615187223 */ /* 0x000fe2000001082c */
[----:B------:R-:W-:-:S02]  /*8220*/  HADD2.F32 R41, -RZ, R40.H1_H1 ;  /* 0x30000028ff297230 */ /* 0x000fc40000004100 */
[----:B------:R-:W-:Y:S01]  /*8230*/  FFMA.FTZ R21, R21, R42, R47 ;  /* 0x0000002a15157223 */ /* 0x000fe2000001002f */
[----:B------:R-:W-:Y:S01]  /*8240*/  HADD2.F32 R31, -RZ, R31.H1_H1 ;  /* 0x3000001fff1f7230 */ /* 0x000fe20000004100 */
[----:B------:R-:W-:Y:S01]  /*8250*/  F2FP.F16.E4M3.UNPACK_B R14, R14.H1 ;  /* 0x0000000eff0e723e */ /* 0x000fe200030006ff */
[----:B------:R-:W-:Y:S01]  /*8260*/  HADD2.F32 R38, -RZ, R34.H1_H1 ;  /* 0x30000022ff267230 */ /* 0x000fe20000004100 */
[----:B------:R-:W-:Y:S01]  /*8270*/  F2FP.F16.E4M3.UNPACK_B R4, R10 ;  /* 0x0000000aff04723e */ /* 0x000fe200020006ff */
[----:B------:R-:W-:Y:S02]  /*8280*/  HADD2.F32 R42, -RZ, R43.H0_H0 ;  /* 0x2000002bff2a7230 */ /* 0x000fe40000004100 */
[C---:B------:R-:W-:Y:S01]  /*8290*/  FMUL.FTZ R45, R31.reuse, R41 ;  /* 0x000000291f2d7220 */ /* 0x040fe20000410000 */
[----:B------:R-:W-:Y:S02]  /*82a0*/  HADD2.F32 R37, -RZ, R36.H0_H0 ;  /* 0x20000024ff257230 */ /* 0x000fe40000004100 */
[----:B------:R-:W-:Y:S01]  /*82b0*/  FMUL.FTZ R44, R31, R38 ;  /* 0x000000261f2c7220 */ /* 0x000fe20000410000 */
[----:B------:R-:W-:Y:S01]  /*82c0*/  HADD2.F32 R40, -RZ, R39.H0_H0 ;  /* 0x20000027ff287230 */ /* 0x000fe20000004100 */
[----:B------:R-:W-:Y:S01]  /*82d0*/  F2FP.F16.E4M3.UNPACK_B R10, R10.H1 ;  /* 0x0000000aff0a723e */ /* 0x000fe200030006ff */
[----:B------:R-:W-:-:S02]  /*82e0*/  HADD2.F32 R30, -RZ, R30.H1_H1 ;  /* 0x3000001eff1e7230 */ /* 0x000fc40000004100 */
[C---:B------:R-:W-:Y:S01]  /*82f0*/  FMUL.FTZ R47, R37.reuse, R42 ;  /* 0x0000002a252f7220 */ /* 0x040fe20000410000 */
[----:B------:R-:W-:Y:S02]  /*8300*/  HADD2.F32 R34, -RZ, R33.H0_H0 ;  /* 0x20000021ff227230 */ /* 0x000fe40000004100 */
[----:B------:R-:W-:Y:S01]  /*8310*/  FMUL.FTZ R37, R37, R40 ;  /* 0x0000002825257220 */ /* 0x000fe20000410000 */
[----:B------:R-:W-:Y:S02]  /*8320*/  HADD2.F32 R43, -RZ, R43.H1_H1 ;  /* 0x3000002bff2b7230 */ /* 0x000fe40000004100 */
[C---:B------:R-:W-:Y:S01]  /*8330*/  FFMA.FTZ R31, R30.reuse, R38, -R45 ;  /* 0x000000261e1f7223 */ /* 0x040fe2000001082d */
[----:B------:R-:W-:Y:S01]  /*8340*/  FFMA.FTZ R30, R30, R41, R44 ;  /* 0x000000291e1e7223 */ /* 0x000fe2000001002c */
[----:B------:R-:W-:Y:S01]  /*8350*/  F2FP.F16.E4M3.UNPACK_B R41, R29.H1 ;  /* 0x0000001dff29723e */ /* 0x000fe200030006ff */
[C---:B------:R-:W-:Y:S01]  /*8360*/  FFMA.FTZ R47, R34.reuse, R40, -R47 ;  /* 0x00000028222f7223 */ /* 0x040fe2000001082f */
[----:B------:R-:W-:Y:S01]  /*8370*/  F2FP.F16.E4M3.UNPACK_B R38, R20.H1 ;  /* 0x00000014ff26723e */ /* 0x000fe200030006ff */
[----:B------:R-:W-:Y:S01]  /*8380*/  FFMA.FTZ R45, R34, R42, R37 ;  /* 0x0000002a222d7223 */ /* 0x000fe20000010025 */
[----:B------:R-:W-:Y:S01]  /*8390*/  HADD2.F32 R40, -RZ, R39.H1_H1 ;  /* 0x30000027ff287230 */ /* 0x000fe20000004100 */
[----:B------:R-:W-:Y:S01]  /*83a0*/  F2FP.SATFINITE.E4M3.F32.PACK_AB_MERGE_C R13, R26, R13, RZ ;  /* 0x0000000d1a0d723e */ /* 0x000fe200048070ff */
[----:B------:R-:W-:-:S02]  /*83b0*/  HADD2.F32 R37, -RZ, R36.H1_H1 ;  /* 0x30000024ff257230 */ /* 0x000fc40000004100 */
[----:B------:R-:W-:Y:S01]  /*83c0*/  HADD2.F32 R42, -RZ, R41.H0_H0 ;  /* 0x20000029ff2a7230 */ /* 0x000fe20000004100 */
[----:B------:R-:W-:Y:S01]  /*83d0*/  F2FP.SATFINITE.E4M3.F32.PACK_AB_MERGE_C R9, R8, R9, R13 ;  /* 0x000000090809723e */ /* 0x000fe2000480700d */
        /* <DEDUP_REMOVED lines=10> */
[----:B------:R-:W-:Y:S01]  /*8480*/  FFMA.FTZ R50, R34, R43, R46 ;  /* 0x0000002b22327223 */ /* 0x000fe2000001002e */
[----:B------:R-:W-:Y:S01]  /*8490*/  HADD2.F32 R35, -RZ, R35.H1_H1 ;  /* 0x30000023ff237230 */ /* 0x000fe20000004100 */
[----:B------:R-:W-:Y:S01]  /*84a0*/  F2FP.F16.E4M3.UNPACK_B R34, R29 ;  /* 0x0000001dff22723e */ /* 0x000fe200020006ff */
[----:B------:R-:W-:Y:S02]  /*84b0*/  HADD2.F32 R38, -RZ, R38.H1_H1 ;  /* 0x30000026ff267230 */ /* 0x000fe40000004100 */
[C---:B------:R-:W-:Y:S01]  /*84c0*/  FFMA.FTZ R44, R33.reuse, R39, -R44 ;  /* 0x00000027212c7223 */ /* 0x040fe2000001082c */
[----:B------:R-:W-:Y:S01]  /*84d0*/  FFMA.FTZ R42, R33, R42, R37 ;  /* 0x0000002a212a7223 */ /* 0x000fe20000010025 */
[----:B------:R-:W-:Y:S01]  /*84e0*/  HADD2.F32 R32, -RZ, R32.H1_H1 ;  /* 0x30000020ff207230 */ /* 0x000fe20000004100 */
[----:B------:R-:W-:Y:S01]  /*84f0*/  F2FP.F16.E4M3.UNPACK_B R33, R20 ;  /* 0x00000014ff21723e */ /* 0x000fe200020006ff */
[C---:B------:R-:W-:Y:S01]  /*8500*/  FMUL.FTZ R37, R35.reuse, R41 ;  /* 0x0000002923257220 */ /* 0x040fe20000410000 */
[----:B------:R-:W-:Y:S01]  /*8510*/  FMUL.FTZ R20, R35, R38 ;  /* 0x0000002623147220 */ /* 0x000fe20000410000 */
[----:B------:R-:W-:Y:S01]  /*8520*/  HADD2.F32 R35, -RZ, R34.H0_H0 ;  /* 0x20000022ff237230 */ /* 0x000fe20000004100 */
[----:B------:R-:W-:Y:S01]  /*8530*/  F2FP.SATFINITE.E4M3.F32.PACK_AB_MERGE_C R45, R50, R45, RZ ;  /* 0x0000002d322d723e */ /* 0x000fe200048070ff */
[----:B------:R-:W-:-:S02]  /*8540*/  HADD2.F32 R29, -RZ, R27.H0_H0 ;  /* 0x2000001bff1d7230 */ /* 0x000fc40000004100 */
[C---:B------:R-:W-:Y:S01]  /*8550*/  FFMA.FTZ R39, R32.reuse, R38, -R37 ;  /* 0x0000002620277223 */ /* 0x040fe20000010825 */
[----:B------:R-:W-:Y:S01]  /*8560*/  FFMA.FTZ R41, R32, R41, R20 ;  /* 0x0000002920297223 */ /* 0x000fe20000010014 */
[----:B------:R-:W-:Y:S02]  /*8570*/  HADD2.F32 R32, -RZ, R33.H0_H0 ;  /* 0x20000021ff207230 */ /* 0x000fe40000004100 */
[----:B------:R-:W-:Y:S02]  /*8580*/  HADD2.F32 R20, -RZ, R25.H0_H0 ;  /* 0x20000019ff147230 */ /* 0x000fe40000004100 */
[C---:B------:R-:W-:Y:S01]  /*8590*/  FMUL.FTZ R37, R29.reuse, R35 ;  /* 0x000000231d257220 */ /* 0x040fe20000410000 */
[----:B------:R-:W-:Y:S02]  /*85a0*/  HADD2.F32 R34, -RZ, R34.H1_H1 ;  /* 0x30000022ff227230 */ /* 0x000fe40000004100 */
[----:B------:R-:W-:Y:S01]  /*85b0*/  FMUL.FTZ R29, R29, R32 ;  /* 0x000000201d1d7220 */ /* 0x000fe20000410000 */
[----:B------:R-:W-:-:S02]  /*85c0*/  HADD2.F32 R27, -RZ, R27.H1_H1 ;  /* 0x3000001bff1b7230 */ /* 0x000fc40000004100 */
[C---:B------:R-:W-:Y:S01]  /*85d0*/  FFMA.FTZ R37, R20.reuse, R32, -R37 ;  /* 0x0000002014257223 */ /* 0x040fe20000010825 */
[----:B------:R-:W-:Y:S01]  /*85e0*/  HADD2.F32 R32, -RZ, R33.H1_H1 ;  /* 0x30000021ff207230 */ /* 0x000fe20000004100 */
[----:B------:R-:W-:Y:S01]  /*85f0*/  F2FP.F16.E4M3.UNPACK_B R33, R5.H1 ;  /* 0x00000005ff21723e */ /* 0x000fe200030006ff */
[----:B------:R-:W-:Y:S02]  /*8600*/  HADD2.F32 R25, -RZ, R25.H1_H1 ;  /* 0x30000019ff197230 */ /* 0x000fe40000004100 */
        /* <DEDUP_REMOVED lines=55> */
.L_x_1136:
[----:B------:R-:W-:Y:S05]  /*8980*/  BSYNC B0 ;  /* 0x0000000000007941 */ /* 0x000fea0003800000 */
.L_x_1126:
        /* <DEDUP_REMOVED lines=8> */
.L_x_1123:
[----:B-12---:R-:W2:Y:S02]  /*8a10*/  LDL R0, [R1+0x10] ;  /* 0x0000100001007983 */ /* 0x006ea40000100800 */
[----:B--2---:R-:W-:-:S13]  /*8a20*/  ISETP.NE.AND P0, PT, R0, 0x3, PT ;  /* 0x000000030000780c */ /* 0x004fda0003f05270 */
[----:B------:R-:W-:Y:S05]  /*8a30*/  @!P0 BRA `(.L_x_1145) ;  /* 0x0000000000048947 */ /* 0x000fea0003800000 */
[----:B------:R-:W-:Y:S01]  /*8a40*/  BPT.TRAP 0x1 ;  /* 0x000000040000795c */ /* 0x000fe20000300000 */
.L_x_1145:
[----:B------:R-:W-:Y:S01]  /*8a50*/  IMAD R12, R19, 0x8, R18 ;  /* 0x00000008130c7824 */ /* 0x000fe200078e0212 */
[----:B0-----:R-:W-:-:S04]  /*8a60*/  SHF.L.U32 R3, R156, 0x1f, RZ ;  /* 0x0000001f9c037819 */ /* 0x001fc800000006ff */
[----:B------:R0:W1:Y:S01]  /*8a70*/  SYNCS.PHASECHK.TRANS64.TRYWAIT P1, [R12+URZ+0x13230], R3 ;  /* 0x013230030c0075a7 */ /* 0x000062000802017f */
[----:B------:R-:W-:Y:S05]  /*8a80*/  @!P0 BRA `(.L_x_1146) ;  /* 0x0000000000048947 */ /* 0x000fea0003800000 */
[----:B------:R-:W-:Y:S01]  /*8a90*/  BPT.TRAP 0x1 ;  /* 0x000000040000795c */ /* 0x000fe20000300000 */
.L_x_1146:
[----:B------:R-:W2:Y:S01]  /*8aa0*/  S2R R0, SR_TID.X ;  /* 0x0000000000007919 */ /* 0x000ea20000002100 */
[----:B------:R-:W-:Y:S02]  /*8ab0*/  LOP3.LUT R16, R16, 0xff7fffff, RZ, 0xc0, !PT ;  /* 0xff7fffff10107812 */ /* 0x000fe400078ec0ff */
[----:B--2--5:R-:W-:Y:S01]  /*8ac0*/  LOP3.LUT R4, R0, 0x7f, RZ, 0xc0, !PT ;  /* 0x0000007f00047812 */ /* 0x024fe200078ec0ff */
[----:B------:R-:W-:-:S03]  /*8ad0*/  VIADD R0, R18, 0xe000 ;  /* 0x0000e00012007836 */ /* 0x000fc60000000000 */
[----:B------:R-:W-:Y:S02]  /*8ae0*/  ISETP.NE.AND P2, PT, R4, RZ, PT ;  /* 0x000000ff0400720c */ /* 0x000fe40003f45270 */
[----:B------:R-:W-:-:S04]  /*8af0*/  SHF.R.U32.HI R0, RZ, 0x4, R0 ;  /* 0x00000004ff007819 */ /* 0x000fc80000011600 */
[----:B------:R-:W-:-:S07]  /*8b00*/  LOP3.LUT R0, R0, 0x3fff, RZ, 0xc0, !PT ;  /* 0x00003fff00007812 */ /* 0x000fce00078ec0ff */
[----:B------:R-:W-:Y:S01]  /*8b10*/  @P2 LOP3.LUT R16, R16, 0x800000, RZ, 0xfc, !PT ;  /* 0x0080000010102812 */ /* 0x000fe200078efcff */
[----:B-1----:R-:W-:Y:S06]  /*8b20*/  @P1 BRA `(.L_x_1147) ;  /* 0x0000000000081947 */ /* 0x002fec0003800000 */
[----:B------:R-:W1:Y:S02]  /*8b30*/  SYNCS.PHASECHK.TRANS64.TRYWAIT P1, [R12+URZ+0x13230], R3 ;  /* 0x013230030c0075a7 */ /* 0x000e64000802017f */
[----:B-1----:R-:W-:Y:S05]  /*8b40*/  @!P1 BRA `(.L_x_1148) ;  /* 0x0000017400449947 */ /* 0x002fea0003800000 */
.L_x_1147:
[----:B------:R-:W-:Y:S01]  /*8b50*/  LOP3.LUT R0, R0, 0x10000, RZ, 0xfc, !PT ;  /* 0x0001000000007812 */ /* 0x000fe200078efcff */
[----:B------:R-:W-:Y:S05]  /*8b60*/  WARPSYNC.ALL ;  /* 0x0000000000007948 */ /* 0x000fea0003800000 */
[----:B------:R2:W-:Y:S01]  /*8b70*/  STL [R1+0x2c], R0 ;  /* 0x00002c0001007387 */ /* 0x0005e20000100800 */
[----:B------:R-:W-:-:S03]  /*8b80*/  IMAD R10, R19, 0x280, R0 ;  /* 0x00000280130a7824 */ /* 0x000fc600078e0200 */
[----:B------:R-:W3:Y:S01]  /*8b90*/  LDL R21, [R1+0x70] ;  /* 0x0000700001157983 */ /* 0x000ee20000100800 */
[----:B------:R-:W-:Y:S02]  /*8ba0*/  VIADD R4, R10, 0x80 ;  /* 0x000000800a047836 */ /* 0x000fe40000000000 */
[----:B------:R-:W-:Y:S02]  /*8bb0*/  IMAD.MOV.U32 R11, RZ, RZ, -0x7fffffe0 ;  /* 0x80000020ff0b7424 */ /* 0x000fe400078e00ff */
[----:B------:R-:W-:Y:S01]  /*8bc0*/  IMAD.MOV.U32 R5, RZ, RZ, -0x7fffffe0 ;  /* 0x80000020ff057424 */ /* 0x000fe200078e00ff */
[----:B------:R-:W-:Y:S02]  /*8bd0*/  R2UR UR10, R4 ;  /* 0x00000000040a72ca */ /* 0x000fe400000e0000 */
[----:B------:R-:W-:Y:S01]  /*8be0*/  R2UR UR6, R10 ;  /* 0x000000000a0672ca */ /* 0x000fe200000e0000 */
[----:B------:R-:W-:Y:S01]  /*8bf0*/  WARPGROUP.ARRIVE ;  /* 0x00000000000079c5 */ /* 0x000fe20000000000 */
[----:B------:R-:W-:Y:S01]  /*8c00*/  LOP3.LUT R4, R28, 0x10000, RZ, 0xfc, !PT ;  /* 0x000100001c047812 */ /* 0x000fe200078efcff */
[----:B------:R-:W-:Y:S01]  /*8c10*/  VIADD R6, R10, 0x100 ;  /* 0x000001000a067836 */ /* 0x000fe20000000000 */
[----:B------:R-:W-:Y:S01]  /*8c20*/  R2UR UR7, R11 ;  /* 0x000000000b0772ca */ /* 0x000fe200000e0000 */
[----:B------:R-:W-:Y:S01]  /*8c30*/  IMAD.MOV.U32 R7, RZ, RZ, -0x7fffffe0 ;  /* 0x80000020ff077424 */ /* 0x000fe200078e00ff */
[----:B------:R-:W-:Y:S01]  /*8c40*/  R2UR UR4, R4 ;  /* 0x00000000040472ca */ /* 0x000fe200000e0000 */
[C---:B------:R-:W-:Y:S01]  /*8c50*/  VIADD R8, R10.reuse, 0x180 ;  /* 0x000001800a087836 */ /* 0x040fe20000000000 */
[C---:B------:R-:W-:Y:S01]  /*8c60*/  R2UR UR5, R5.reuse ;  /* 0x00000000050572ca */ /* 0x040fe200000e0000 */
[----:B------:R-:W-:Y:S01]  /*8c70*/  IMAD.MOV.U32 R9, RZ, RZ, -0x7fffffe0 ;  /* 0x80000020ff097424 */ /* 0x000fe200078e00ff */
[----:B------:R-:W3:Y:S11]  /*8c80*/  LDL.LU R20, [R1+0x34] ;  /* 0x0000340001147983 */ /* 0x000ef60000300800 */
[----:B------:R-:W-:Y:S01]  /*8c90*/  QGMMA.64x32x32.F32.E4M3.E4M3 R88, gdesc[UR4], RZ, !UPT, gsb0 ;  /* 0x00600000045879f3 */ /* 0x000fe2000c0008ff */
[C---:B------:R-:W-:Y:S01]  /*8ca0*/  R2UR UR11, R5.reuse ;  /* 0x00000000050b72ca */ /* 0x040fe200000e0000 */
[----:B------:R-:W-:Y:S01]  /*8cb0*/  VIADD R14, R10, 0x200 ;  /* 0x000002000a0e7836 */ /* 0x000fe20000000000 */
[----:B------:R-:W-:Y:S01]  /*8cc0*/  R2UR UR8, R4 ;  /* 0x00000000040872ca */ /* 0x000fe200000e0000 */
[----:B------:R-:W-:Y:S01]  /*8cd0*/  IMAD.MOV.U32 R15, RZ, RZ, -0x7fffffe0 ;  /* 0x80000020ff0f7424 */ /* 0x000fe200078e00ff */
[----:B------:R-:W-:Y:S01]  /*8ce0*/  R2UR UR9, R5 ;  /* 0x00000000050972ca */ /* 0x000fe200000e0000 */
[----:B------:R-:W4:Y:S01]  /*8cf0*/  LDL R112, [R1+0x44] ;  /* 0x0000440001707983 */ /* 0x000f220000100800 */
[----:B------:R-:W-:-:S02]  /*8d00*/  R2UR UR14, R6 ;  /* 0x00000000060e72ca */ /* 0x000fc400000e0000 */
[----:B------:R-:W-:Y:S01]  /*8d10*/  R2UR UR15, R7 ;  /* 0x00000000070f72ca */ /* 0x000fe200000e0000 */
[----:B------:R-:W5:Y:S01]  /*8d20*/  LDL R110, [R1+0x30] ;  /* 0x00003000016e7983 */ /* 0x000f620000100800 */
[----:B------:R-:W-:Y:S02]  /*8d30*/  R2UR UR12, R4 ;  /* 0x00000000040c72ca */ /* 0x000fe400000e0000 */
[----:B------:R-:W-:Y:S01]  /*8d40*/  R2UR UR13, R5 ;  /* 0x00000000050d72ca */ /* 0x000fe200000e0000 */
[----:B------:R-:W0:Y:S01]  /*8d50*/  LDL R13, [R1+0x28] ;  /* 0x00002800010d7983 */ /* 0x000e220000100800 */
[----:B------:R-:W-:Y:S02]  /*8d60*/  WARPGROUP.DEPBAR.LE gsb0, 0x0 ;  /* 0x00008000000079c5 */ /* 0x000fe40000010000 */
[----:B------:R-:W-:-:S06]  /*8d70*/  WARPGROUP.ARRIVE ;  /* 0x00000000000079c5 */ /* 0x000fcc0000000000 */
[----:B------:R-:W-:Y:S03]  /*8d80*/  QGMMA.64x32x32.F32.E4M3.E4M3 R72, gdesc[UR8], RZ, !UPT, gsb0 ;  /* 0x00600000084879f3 */ /* 0x000fe6000c0008ff */
        /* <DEDUP_REMOVED lines=8> */
[----:B------:R-:W-:-:S10]  /*8e10*/  WARPGROUP.ARRIVE ;  /* 0x00000000000079c5 */ /* 0x000fd40000000000 */
[----:B------:R-:W-:Y:S01]  /*8e20*/  QGMMA.64x32x32.F32.E4M3.E4M3 R40, gdesc[UR16], RZ, !UPT, gsb0 ;  /* 0x00600000102879f3 */ /* 0x000fe2000c0008ff */
[----:B------:R-:W-:Y:S02]  /*8e30*/  R2UR UR22, R14 ;  /* 0x000000000e1672ca */ /* 0x000fe400000e0000 */
[----:B------:R-:W-:Y:S02]  /*8e40*/  R2UR UR23, R15 ;  /* 0x000000000f1772ca */ /* 0x000fe400000e0000 */
[----:B------:R-:W-:Y:S02]  /*8e50*/  R2UR UR20, R4 ;  /* 0x00000000041472ca */ /* 0x000fe400000e0000 */
[----:B------:R-:W-:Y:S01]  /*8e60*/  R2UR UR21, R5 ;  /* 0x00000000051572ca */ /* 0x000fe200000e0000 */
[----:B------:R-:W-:Y:S02]  /*8e70*/  VIADD R6, R10, 0x2 ;  /* 0x000000020a067836 */ /* 0x000fe40000000000 */
[----:B------:R-:W-:Y:S01]  /*8e80*/  IMAD.MOV.U32 R7, RZ, RZ, -0x7fffffe0 ;  /* 0x80000020ff077424 */ /* 0x000fe200078e00ff */
[----:B------:R-:W-:-:S02]  /*8e90*/  WARPGROUP.DEPBAR.LE gsb0, 0x0 ;  /* 0x00008000000079c5 */ /* 0x000fc40000010000 */
[----:B------:R-:W-:-:S07]  /*8ea0*/  WARPGROUP.ARRIVE ;  /* 0x00000000000079c5 */ /* 0x000fce0000000000 */
[----:B------:R-:W-:Y:S01]  /*8eb0*/  QGMMA.64x32x32.F32.E4M3.E4M3 R24, gdesc[UR20], RZ, !UPT, gsb0 ;  /* 0x00600000141879f3 */ /* 0x000fe2000c0008ff */
[----:B------:R-:W-:Y:S01]  /*8ec0*/  R2UR UR6, R6 ;  /* 0x00000000060672ca */ /* 0x000fe200000e0000 */
[----:B------:R-:W-:Y:S01]  /*8ed0*/  VIADD R6, R10, 0x102 ;  /* 0x000001020a067836 */ /* 0x000fe20000000000 */
[----:B------:R-:W-:Y:S01]  /*8ee0*/  R2UR UR7, R7 ;  /* 0x00000000070772ca */ /* 0x000fe200000e0000 */
[----:B------:R-:W-:-:S03]  /*8ef0*/  IMAD.MOV.U32 R7, RZ, RZ, -0x7fffffe0 ;  /* 0x80000020ff077424 */ /* 0x000fc600078e00ff */
[----:B------:R-:W-:Y:S01]  /*8f00*/  R2UR UR14, R6 ;  /* 0x00000000060e72ca */ /* 0x000fe200000e0000 */
[----:B------:R-:W-:Y:S01]  /*8f10*/  VIADD R6, R4, 0x2 ;  /* 0x0000000204067836 */ /* 0x000fe20000000000 */
[----:B------:R-:W-:Y:S01]  /*8f20*/  R2UR UR15, R7 ;  /* 0x00000000070f72ca */ /* 0x000fe200000e0000 */
[----:B------:R-:W-:-:S03]  /*8f30*/  IMAD.MOV.U32 R7, RZ, RZ, -0x7fffffe0 ;  /* 0x80000020ff077424 */ /* 0x000fc600078e00ff */
[----:B------:R-:W-:Y:S02]  /*8f40*/  R2UR UR4, R6 ;  /* 0x00000000060472ca */ /* 0x000fe400000e0000 */
[----:B------:R-:W-:Y:S01]  /*8f50*/  R2UR UR5, R7 ;  /* 0x00000000070572ca */ /* 0x000fe200000e0000 */
[----:B------:R-:W-:Y:S02]  /*8f60*/  WARPGROUP.DEPBAR.LE gsb0, 0x0 ;  /* 0x00008000000079c5 */ /* 0x000fe40000010000 */
[----:B------:R-:W-:-:S10]  /*8f70*/  WARPGROUP.ARRIVE ;  /* 0x00000000000079c5 */ /* 0x000fd40000000000 */
[----:B------:R-:W-:Y:S01]  /*8f80*/  QGMMA.64x32x32.F32.E4M3.E4M3 R88, gdesc[UR4], R88, gsb0 ;  /* 0x00600000045879f3 */ /* 0x000fe20008000858 */
[----:B------:R-:W-:Y:S02]  /*8f90*/  VIADD R8, R10, 0x82 ;  /* 0x000000820a087836 */ /* 0x000fe40000000000 */
[----:B------:R-:W-:Y:S01]  /*8fa0*/  IMAD.MOV.U32 R9, RZ, RZ, -0x7fffffe0 ;  /* 0x80000020ff097424 */ /* 0x000fe200078e00ff */
[----:B------:R-:W-:Y:S01]  /*8fb0*/  R2UR UR8, R6 ;  /* 0x00000000060872ca */ /* 0x000fe200000e0000 */
[----:B------:R-:W-:Y:S01]  /*8fc0*/  IMAD.MOV.U32 R11, RZ, RZ, -0x7fffffe0 ;  /* 0x80000020ff0b7424 */ /* 0x000fe200078e00ff */
[----:B------:R-:W-:Y:S01]  /*8fd0*/  R2UR UR10, R8 ;  /* 0x00000000080a72ca */ /* 0x000fe200000e0000 */
[----:B------:R-:W2:Y:S01]  /*8fe0*/  S2R R107, SR_TID.X ;  /* 0x00000000006b7919 */ /* 0x000ea20000002100 */
[----:B------:R-:W-:Y:S01]  /*8ff0*/  R2UR UR11, R9 ;  /* 0x00000000090b72ca */ /* 0x000fe200000e0000 */
[----:B------:R-:W-:Y:S01]  /*9000*/  IMAD.MOV.U32 R15, RZ, RZ, -0xa0 ;  /* 0xffffff60ff0f7424 */ /* 0x000fe200078e00ff */
[----:B------:R-:W-:Y:S01]  /*9010*/  R2UR UR9, R7 ;  /* 0x00000000070972ca */ /* 0x000fe200000e0000 */
[----:B---3--:R-:W-:Y:S01]  /*9020*/  IMAD R108, R20, 0xc0, R21 ;  /* 0x000000c0146c7824 */ /* 0x008fe200078e0215 */
[----:B------:R-:W-:Y:S01]  /*9030*/  R2UR UR12, R6 ;  /* 0x00000000060c72ca */ /* 0x000fe200000e0000 */
[----:B------:R-:W-:Y:S01]  /*9040*/  ULDC UR4, c[0x0][0x9dc] ;  /* 0x0002770000047ab9 */ /* 0x000fe20000000800 */
[----:B------:R-:W-:-:S02]  /*9050*/  WARPGROUP.DEPBAR.LE gsb0, 0x0 ;  /* 0x00008000000079c5 */ /* 0x000fc40000010000 */
[----:B------:R-:W-:-:S07]  /*9060*/  WARPGROUP.ARRIVE ;  /* 0x00000000000079c5 */ /* 0x000fce0000000000 */
[----:B------:R-:W-:Y:S01]  /*9070*/  QGMMA.64x32x32.F32.E4M3.E4M3 R72, gdesc[UR8], R72, gsb0 ;  /* 0x00600000084879f3 */ /* 0x000fe20008000848 */
[----:B------:R-:W-:Y:S01]  /*9080*/  R2UR UR13, R7 ;  /* 0x00000000070d72ca */ /* 0x000fe200000e0000 */
[----:B------:R-:W-:Y:S02]  /*9090*/  VIADD R8, R10, 0x182 ;  /* 0x000001820a087836 */ /* 0x000fe40000000000 */
[----:B------:R-:W-:Y:S01]  /*90a0*/  IMAD.MOV.U32 R9, RZ, RZ, -0x7fffffe0 ;  /* 0x80000020ff097424 */ /* 0x000fe200078e00ff */
[----:B------:R-:W-:Y:S02]  /*90b0*/  WARPGROUP.DEPBAR.LE gsb0, 0x0 ;  /* 0x00008000000079c5 */ /* 0x000fe40000010000 */
[----:B------:R-:W-:-:S07]  /*90c0*/  WARPGROUP.ARRIVE ;  /* 0x00000000000079c5 */ /* 0x000fce0000000000 */
[----:B------:R-:W-:Y:S01]  /*90d0*/  QGMMA.64x32x32.F32.E4M3.E4M3 R56, gdesc[UR12], R56, gsb0 ;  /* 0x006000000c3879f3 */ /* 0x000fe20008000838 */
[----:B------:R-:W-:Y:S02]  /*90e0*/  R2UR UR18, R8 ;  /* 0x00000000081272ca */ /* 0x000fe400000e0000 */
[----:B------:R-:W-:Y:S02]  /*90f0*/  R2UR UR19, R9 ;  /* 0x00000000091372ca */ /* 0x000fe400000e0000 */
[----:B------:R-:W-:Y:S02]  /*9100*/  R2UR UR16, R6 ;  /* 0x00000000061072ca */ /* 0x000fe400000e0000 */
[----:B------:R-:W-:Y:S01]  /*9110*/  R2UR UR17, R7 ;  /* 0x00000000071172ca */ /* 0x000fe200000e0000 */
[----:B------:R-:W-:Y:S02]  /*9120*/  WARPGROUP.DEPBAR.LE gsb0, 0x0 ;  /* 0x00008000000079c5 */ /* 0x000fe40000010000 */
[----:B------:R-:W-:-:S10]  /*9130*/  WARPGROUP.ARRIVE ;  /* 0x00000000000079c5 */ /* 0x000fd40000000000 */
[----:B------:R-:W-:Y:S01]  /*9140*/  QGMMA.64x32x32.F32.E4M3.E4M3 R40, gdesc[UR16], R40, gsb0 ;  /* 0x00600000102879f3 */ /* 0x000fe20008000828 */
[----:B------:R-:W-:Y:S01]  /*9150*/  VIADD R10, R10, 0x202 ;  /* 0x000002020a0a7836 */ /* 0x000fe20000000000 */
[----:B------:R-:W-:Y:S02]  /*9160*/  R2UR UR23, R11 ;  /* 0x000000000b1772ca */ /* 0x000fe400000e0000 */
[----:B------:R-:W-:Y:S02]  /*9170*/  R2UR UR20, R6 ;  /* 0x00000000061472ca */ /* 0x000fe400000e0000 */
[----:B------:R-:W-:Y:S02]  /*9180*/  R2UR UR22, R10 ;  /* 0x000000000a1672ca */ /* 0x000fe400000e0000 */
[----:B------:R-:W-:Y:S01]  /*9190*/  R2UR UR21, R7 ;  /* 0x00000000071572ca */ /* 0x000fe200000e0000 */
[----:B------:R-:W3:Y:S01]  /*91a0*/  LDC.64 R10, c[0x0][0x9e0] ;  /* 0x00027800ff0a7b82 */ /* 0x000ee20000000a00 */
[----:B--2---:R-:W-:-:S04]  /*91b0*/  LOP3.LUT R0, R107, 0x7f, RZ, 0xc0, !PT ;  /* 0x0000007f6b007812 */ /* 0x004fc800078ec0ff */
[----:B------:R-:W-:Y:S01]  /*91c0*/  ISETP.NE.AND P1, PT, R0, RZ, PT ;  /* 0x000000ff0000720c */ /* 0x000fe20003f25270 */
[----:B------:R-:W-:Y:S02]  /*91d0*/  WARPGROUP.DEPBAR.LE gsb0, 0x0 ;  /* 0x00008000000079c5 */ /* 0x000fe40000010000 */
[----:B------:R-:W-:-:S06]  /*91e0*/  WARPGROUP.ARRIVE ;  /* 0x00000000000079c5 */ /* 0x000fcc0000000000 */
[----:B------:R-:W-:Y:S04]  /*91f0*/  QGMMA.64x32x32.F32.E4M3.E4M3 R24, gdesc[UR20], R24, gsb0 ;  /* 0x00600000141879f3 */ /* 0x000fe80008000818 */
[----:B------:R-:W-:Y:S02]  /*9200*/  @!P1 VIADD R0, R12, 0x13240 ;  /* 0x000132400c009836 */ /* 0x000fe40000000000 */
[----:B------:R-:W-:Y:S01]  /*9210*/  IMAD R15, R106, R15, 0xa0 ;  /* 0x000000a06a0f7424 */ /* 0x000fe200078e020f */
[----:B------:R2:W-:Y:S02]  /*9220*/  STL [R1+0x24], R108 ;  /* 0x0000246c01007387 */ /* 0x0005e40000100800 */
[----:B------:R-:W-:Y:S01]  /*9230*/  @!P1 PRMT R0, RZ, 0x654, R0 ;  /* 0x00000654ff009816 */ /* 0x000fe20000000000 */
[----:B----4-:R-:W-:-:S02]  /*9240*/  IMAD.IADD R14, R112, 0x1, R15 ;  /* 0x00000001700e7824 */ /* 0x010fc400078e020f */
[----:B------:R-:W-:-:S05]  /*9250*/  IMAD.U32 R9, RZ, RZ, UR4 ;  /* 0x00000004ff097e24 */ /* 0x000fca000f8e00ff */
[----:B------:R-:W-:Y:S02]  /*9260*/  LOP3.LUT R8, RZ, R9, RZ, 0x33, !PT ;  /* 0x00000009ff087212 */ /* 0x000fe400078e33ff */
[----:B------:R-:W-:Y:S01]  /*9270*/  LOP3.LUT R17, R17, 0xffffffef, RZ, 0xc0, !PT ;  /* 0xffffffef11117812 */ /* 0x000fe200078ec0ff */
[----:B------:R-:W-:Y:S02]  /*9280*/  WARPGROUP.DEPBAR.LE gsb0, 0x0 ;  /* 0x00008000000079c5 */ /* 0x000fe40000010000 */
[----:B------:R5:W-:Y:S01]  /*9290*/  @!P1 SYNCS.ARRIVE.TRANS64.RED.A1T0 RZ, [R0+URZ], RZ ;  /* 0x000000ff00ff99a7 */ /* 0x000be2000810043f */
[----:B---3--:R-:W-:Y:S02]  /*92a0*/  ISETP.GE.AND P1, PT, R11, 0x1, PT ;  /* 0x000000010b00780c */ /* 0x008fe40003f26270 */
[----:B-----5:R-:W-:-:S05]  /*92b0*/  IADD3 R0, -R110, 0x1, R14 ;  /* 0x000000016e007810 */ /* 0x020fca0007ffe10e */
[C---:B01----:R-:W-:Y:S02]  /*92c0*/  IMAD R3, R13.reuse, -0x2, R0 ;  /* 0xfffffffe0d037824 */ /* 0x043fe400078e0200 */
[----:B------:R-:W-:Y:S02]  /*92d0*/  IMAD R14, R13, -0x2, R14 ;  /* 0xfffffffe0d0e7824 */ /* 0x000fe400078e020e */
[C---:B------:R-:W-:Y:S02]  /*92e0*/  IMAD.IADD R8, R3.reuse, 0x1, R8 ;  /* 0x0000000103087824 */ /* 0x040fe400078e0208 */
[----:B------:R-:W-:Y:S01]  /*92f0*/  IMAD.IADD R3, R3, 0x1, R10 ;  /* 0x0000000103037824 */ /* 0x000fe200078e020a */
[----:B------:R-:W-:Y:S01]  /*9300*/  @P1 LOP3.LUT R17, R17, 0x10, RZ, 0xfc, !PT ;  /* 0x0000001011111812 */ /* 0x000fe200078efcff */
[----:B------:R-:W-:Y:S02]  /*9310*/  IMAD R0, R13, -0x2, R15 ;  /* 0xfffffffe0d007824 */ /* 0x000fe400078e020f */
[----:B------:R-:W-:Y:S01]  /*9320*/  IMAD.IADD R107, R8, 0x1, R108 ;  /* 0x00000001086b7824 */ /* 0x000fe200078e026c */
[----:B------:R-:W-:Y:S01]  /*9330*/  VIADDMNMX R20, R108, R3, R14, PT ;  /* 0x000000036c147246 */ /* 0x000fe2000380010e */
[----:B--2---:R-:W-:Y:S06]  /*9340*/  @!P1 BRA `(.L_x_1149) ;  /* 0x00000000004c9947 */ /* 0x004fec0003800000 */
[----:B------:R-:W-:Y:S01]  /*9350*/  IADD3 R21, -R110, R112, R108 ;  /* 0x000000706e157210 */ /* 0x000fe20007ffe16c */
[----:B------:R-:W-:Y:S03]  /*9360*/  BSSY B0, `(.L_x_1150) ;  /* 0x000000e000007945 */ /* 0x000fe60003800000 */
        /* <DEDUP_REMOVED lines=9> */
.L_x_1151:
[----:B------:R-:W-:-:S13]  /*9400*/  ISETP.NE.AND P1, PT, R11, 0x1, PT ;  /* 0x000000010b00780c */ /* 0x000fda0003f25270 */
[----:B------:R-:W0:Y:S02]  /*9410*/  @P1 LDC.64 R12, c[0x0][0x9e8] ;  /* 0x00027a00ff0c1b82 */ /* 0x000e240000000a00 */
[----:B0-----:R-:W-:-:S05]  /*9420*/  @P1 IMAD.HI.U32 R12, R21, R12, RZ ;  /* 0x0000000c150c1227 */ /* 0x001fca00078e00ff */
[----:B------:R-:W-:-:S07]  /*9430*/  @P1 SHF.R.U32.HI R21, RZ, R13, R12 ;  /* 0x0000000dff151219 */ /* 0x000fce000001160c */
.L_x_1152:
[----:B------:R-:W-:Y:S05]  /*9440*/  BSYNC B0 ;  /* 0x0000000000007941 */ /* 0x000fea0003800000 */
.L_x_1150:
[----:B------:R-:W-:-:S05]  /*9450*/  IMAD R12, R21, R11, R0 ;  /* 0x0000000b150c7224 */ /* 0x000fca00078e0200 */
[----:B------:R-:W-:Y:S02]  /*9460*/  VIMNMX R107, R107, R12, !PT ;  /* 0x0000000c6b6b7248 */ /* 0x000fe40007fe0100 */
[----:B------:R-:W-:-:S07]  /*9470*/  VIADDMNMX R20, R12, R11, R20, PT ;  /* 0x0000000b0c147246 */ /* 0x000fce0003800114 */
.L_x_1149:
[C---:B------:R-:W-:Y:S01]  /*9480*/  ISETP.GE.AND P2, PT, R15.reuse, 0x2, PT ;  /* 0x000000020f00780c */ /* 0x040fe20003f46270 */
[----:B------:R-:W-:Y:S01]  /*9490*/  VIADD R12, R108, 0x8 ;  /* 0x000000086c0c7836 */ /* 0x000fe20000000000 */
[C---:B------:R-:W-:Y:S02]  /*94a0*/  ISETP.GE.AND P1, PT, R15.reuse, 0x9, PT ;  /* 0x000000090f00780c */ /* 0x040fe40003f26270 */
[----:B------:R-:W-:Y:S01]  /*94b0*/  LOP3.LUT R16, R16, 0xdfffffff, RZ, 0xc0, !PT ;  /* 0xdfffffff10107812 */ /* 0x000fe200078ec0ff */
[----:B------:R-:W-:Y:S01]  /*94c0*/  IMAD.IADD R8, R8, 0x1, R12 ;  /* 0x0000000108087824 */ /* 0x000fe200078e020c */
[----:B------:R-:W-:Y:S01]  /*94d0*/  ISETP.GE.AND P3, PT, R15, 0xa, PT ;  /* 0x0000000a0f00780c */ /* 0x000fe20003f66270 */
[----:B------:R0:W-:Y:S01]  /*94e0*/  STL [R1+0x20], R12 ;  /* 0x0000200c01007387 */ /* 0x0001e20000100800 */
[----:B------:R-:W-:Y:S02]  /*94f0*/  LOP3.LUT R17, R17, 0xfffffff7, RZ, 0xc0, !PT ;  /* 0xfffffff711117812 */ /* 0x000fe400078ec0ff */
[----:B------:R-:W-:-:S02]  /*9500*/  ISETP.GE.AND P4, PT, R15, 0x29, PT ;  /* 0x000000290f00780c */ /* 0x000fc40003f86270 */
[----:B------:R-:W-:Y:S02]  /*9510*/  ISETP.GE.AND P6, PT, R15, 0x1, PT ;  /* 0x000000010f00780c */ /* 0x000fe40003fc6270 */
[----:B------:R-:W-:Y:S02]  /*9520*/  @P2 LOP3.LUT R16, R16, 0x20000000, RZ, 0xfc, !PT ;  /* 0x2000000010102812 */ /* 0x000fe400078efcff */
[----:B------:R-:W-:Y:S02]  /*9530*/  ISETP.GT.AND P2, PT, R107, 0x1, !P2 ;  /* 0x000000016b00780c */ /* 0x000fe40005744270 */
[----:B------:R-:W-:Y:S02]  /*9540*/  LOP3.LUT R16, R16, 0xbfffffff, RZ, 0xc0, !PT ;  /* 0xbfffffff10107812 */ /* 0x000fe400078ec0ff */
[----:B------:R-:W-:Y:S02]  /*9550*/  ISETP.LT.OR P2, PT, R20, 0x2, P2 ;  /* 0x000000021400780c */ /* 0x000fe40001741670 */
[----:B------:R-:W-:-:S02]  /*9560*/  @P1 LOP3.LUT R16, R16, 0x40000000, RZ, 0xfc, !PT ;  /* 0x4000000010101812 */ /* 0x000fc400078efcff */
[----:B------:R-:W-:Y:S02]  /*9570*/  ISETP.GT.AND P1, PT, R107, 0x8, !P1 ;  /* 0x000000086b00780c */ /* 0x000fe40004f24270 */
[----:B------:R-:W-:Y:S02]  /*9580*/  FSEL R89, R89, -INF , !P2 ;  /* 0xff80000059597808 */ /* 0x000fe40005000000 */
[----:B------:R-:W-:Y:S02]  /*9590*/  ISETP.LT.OR P1, PT, R20, 0x9, P1 ;  /* 0x000000091400780c */ /* 0x000fe40000f21670 */
[----:B------:R-:W-:Y:S02]  /*95a0*/  ISETP.GE.AND P2, PT, R15, 0x11, PT ;  /* 0x000000110f00780c */ /* 0x000fe40003f46270 */
[----:B------:R-:W-:Y:S02]  /*95b0*/  FSEL R21, R92, -INF , !P1 ;  /* 0xff8000005c157808 */ /* 0x000fe40004800000 */
[----:B------:R-:W-:-:S02]  /*95c0*/  ISETP.GT.AND P1, PT, R107, 0x9, !P3 ;  /* 0x000000096b00780c */ /* 0x000fc40005f24270 */
[----:B------:R-:W-:Y:S02]  /*95d0*/  LOP3.LUT R16, R16, 0x7fffffff, RZ, 0xc0, !PT ;  /* 0x7fffffff10107812 */ /* 0x000fe400078ec0ff */
[----:B------:R-:W-:Y:S02]  /*95e0*/  ISETP.LT.OR P1, PT, R20, 0xa, P1 ;  /* 0x0000000a1400780c */ /* 0x000fe40000f21670 */
[----:B------:R-:W-:Y:S02]  /*95f0*/  @P3 LOP3.LUT R16, R16, 0x80000000, RZ, 0xfc, !PT ;  /* 0x8000000010103812 */ /* 0x000fe400078efcff */
[----:B------:R-:W-:Y:S02]  /*9600*/  FSEL R93, R93, -INF , !P1 ;  /* 0xff8000005d5d7808 */ /* 0x000fe40004800000 */
[----:B------:R-:W-:Y:S02]  /*9610*/  @P2 LOP3.LUT R17, R17, 0x8, RZ, 0xfc, !PT ;  /* 0x0000000811112812 */ /* 0x000fe400078efcff */
[----:B------:R-:W-:-:S02]  /*9620*/  ISETP.GT.AND P1, PT, R107, 0x10, !P2 ;  /* 0x000000106b00780c */ /* 0x000fc40005724270 */
[----:B------:R-:W-:Y:S02]  /*9630*/  ISETP.GE.AND P2, PT, R15, 0x12, PT ;  /* 0x000000120f00780c */ /* 0x000fe40003f46270 */
[----:B------:R-:W-:Y:S02]  /*9640*/  ISETP.LT.OR P1, PT, R20, 0x11, P1 ;  /* 0x000000111400780c */ /* 0x000fe40000f21670 */
[----:B------:R-:W-:Y:S02]  /*9650*/  LOP3.LUT R17, R17, 0xfffffffb, RZ, 0xc0, !PT ;  /* 0xfffffffb11117812 */ /* 0x000fe400078ec0ff */
        /* <DEDUP_REMOVED lines=17> */
[----:B------:R-:W-:Y:S02]  /*9770*/  ISETP.LT.OR P1, PT, R20, 0x1a, P1 ;  /* 0x0000001a1400780c */ /* 0x000fe40000f21670 */
[----:B------:R-:W-:Y:S02]  /*9780*/  VIADDMNMX R14, R12, R3, R14, PT ;  /* 0x000000030c0e7246 */ /* 0x000fe4000380010e */
[----:B------:R-:W-:Y:S02]  /*9790*/  FSEL R101, R101, -INF , !P1 ;  /* 0xff80000065657808 */ /* 0x000fe40004800000 */
[----:B------:R-:W-:-:S02]  /*97a0*/  ISETP.GE.AND P1, PT, R15, 0x21, PT ;  /* 0x000000210f00780c */ /* 0x000fc40003f26270 */
[----:B------:R-:W-:Y:S02]  /*97b0*/  @P2 LOP3.LUT R17, R17, 0x1, RZ, 0xfc, !PT ;  /* 0x0000000111112812 */ /* 0x000fe400078efcff */
[----:B------:R-:W-:-:S04]  /*97c0*/  ISETP.GT.AND P2, PT, R107, 0x20, !P1 ;  /* 0x000000206b00780c */ /* 0x000fc80004f44270 */
[----:B------:R-:W-:-:S04]  /*97d0*/  ISETP.LT.OR P2, PT, R20, 0x21, P2 ;  /* 0x000000211400780c */ /* 0x000fc80001741670 */
[----:B------:R-:W-:Y:S02]  /*97e0*/  FSEL R113, R72, -INF , !P2 ;  /* 0xff80000048717808 */ /* 0x000fe40005000000 */
[----:B------:R-:W-:-:S04]  /*97f0*/  ISETP.GE.AND P2, PT, R15, 0x22, PT ;  /* 0x000000220f00780c */ /* 0x000fc80003f46270 */
        /* <DEDUP_REMOVED lines=170> */
[----:B------:R-:W-:-:S04]  /*a2a0*/  ISETP.GT.AND P5, PT, R107, RZ, !P6 ;  /* 0x000000ff6b00720c */ /* 0x000fc800077a4270 */
        /* <DEDUP_REMOVED lines=8> */
[----:B0-----:R-:W-:Y:S05]  /*a330*/  @!P5 BRA `(.L_x_1153) ;  /* 0x000000000050d947 */ /* 0x001fea0003800000 */
[----:B------:R-:W-:Y:S01]  /*a340*/  IADD3 R3, R112, 0x8, R108 ;  /* 0x0000000870037810 */ /* 0x000fe20007ffe06c */
[----:B------:R-:W-:Y:S04]  /*a350*/  BSSY B0, `(.L_x_1154) ;  /* 0x000000f000007945 */ /* 0x000fe80003800000 */
[----:B------:R-:W-:-:S05]  /*a360*/  IMAD.IADD R3, R3, 0x1, -R110 ;  /* 0x0000000103037824 */ /* 0x000fca00078e0a6e */
        /* <DEDUP_REMOVED lines=9> */
.L_x_1155:
[----:B------:R-:W-:-:S13]  /*a400*/  ISETP.NE.AND P5, PT, R11, 0x1, PT ;  /* 0x000000010b00780c */ /* 0x000fda0003fa5270 */
[----:B------:R-:W0:Y:S02]  /*a410*/  @P5 LDC.64 R12, c[0x0][0x9e8] ;  /* 0x00027a00ff0c5b82 */ /* 0x000e240000000a00 */
[----:B0-----:R-:W-:-:S05]  /*a420*/  @P5 IMAD.HI.U32 R12, R3, R12, RZ ;  /* 0x0000000c030c5227 */ /* 0x001fca00078e00ff */
[----:B------:R-:W-:-:S07]  /*a430*/  @P5 SHF.R.U32.HI R3, RZ, R13, R12 ;  /* 0x0000000dff035219 */ /* 0x000fce000001160c */
.L_x_1156:
[----:B------:R-:W-:Y:S05]  /*a440*/  BSYNC B0 ;  /* 0x0000000000007941 */ /* 0x000fea0003800000 */
.L_x_1154:
[----:B------:R-:W-:-:S05]  /*a450*/  IMAD R3, R3, R11, R0 ;  /* 0x0000000b03037224 */ /* 0x000fca00078e0200 */
[----:B------:R-:W-:Y:S02]  /*a460*/  VIMNMX R8, R8, R3, !PT ;  /* 0x0000000308087248 */ /* 0x000fe40007fe0100 */
[----:B------:R-:W-:-:S07]  /*a470*/  VIADDMNMX R14, R3, R11, R14, PT ;  /* 0x0000000b030e7246 */ /* 0x000fce000380010e */
.L_x_1153:
[----:B------:R-:W-:Y:S01]  /*a480*/  ISETP.GT.AND P1, PT, R8, 0x20, !P1 ;  /* 0x000000200800780c */ /* 0x000fe20004f24270 */
[----:B------:R-:W-:Y:S01]  /*a490*/  IMAD.IADD R10, R104, 0x1, R10 ;  /* 0x00000001680a7824 */ /* 0x000fe200078e020a */
        /* <DEDUP_REMOVED lines=67> */
[----:B------:R-:W-:Y:S02]  /*a8d0*/  ISETP.GT.AND P1, PT, R8, 0x49, !P2 ;  /* 0x000000490800780c */ /* 0x000fe40005724270 */
[----:B------:R-:W-:Y:S02]  /*a8e0*/  LOP3.LUT P2, RZ, R16, 0x4, RZ, 0xc0, !PT ;  /* 0x0000000410ff7812 */ /* 0x000fe4000784c0ff */
        /* <DEDUP_REMOVED lines=39> */
[----:B------:R-:W-:Y:S01]  /*ab60*/  ISETP.GT.AND P6, PT, R8, RZ, !P6 ;  /* 0x000000ff0800720c */ /* 0x000fe200077c4270 */
[----:B------:R-:W0:Y:S01]  /*ab70*/  SHFL.BFLY PT, R3, R0, 0x2, 0x1f ;  /* 0x0c401f0000037f89 */ /* 0x000e2200000e0000 */
[C---:B------:R-:W-:Y:S02]  /*ab80*/  ISETP.LT.OR P1, PT, R14.reuse, 0x62, P1 ;  /* 0x000000620e00780c */ /* 0x040fe40000f21670 */
[----:B------:R-:W-:Y:S02]  /*ab90*/  ISETP.LT.OR P6, PT, R14, 0x1, P6 ;  /* 0x000000010e00780c */ /* 0x000fe400037c1670 */
[----:B------:R-:W-:Y:S02]  /*aba0*/  FSEL R43, R43, -INF , !P1 ;  /* 0xff8000002b2b7808 */ /* 0x000fe40004800000 */
[----:B------:R-:W-:-:S02]  /*abb0*/  LOP3.LUT P1, RZ, R16, 0x40, RZ, 0xc0, !PT ;  /* 0x0000004010ff7812 */ /* 0x000fc4000782c0ff */
[----:B------:R-:W-:Y:S02]  /*abc0*/  FSEL R90, R90, -INF , !P6 ;  /* 0xff8000005a5a7808 */ /* 0x000fe40007000000 */
[C---:B------:R-:W-:Y:S02]  /*abd0*/  ISETP.GT.AND P1, PT, R8.reuse, 0x68, !P1 ;  /* 0x000000680800780c */ /* 0x040fe40004f24270 */
[----:B------:R-:W-:Y:S02]  /*abe0*/  ISETP.GT.AND P3, PT, R8, 0x91, !P3 ;  /* 0x000000910800780c */ /* 0x000fe40005f64270 */
[----:B------:R-:W-:Y:S02]  /*abf0*/  ISETP.LT.OR P1, PT, R14, 0x69, P1 ;  /* 0x000000690e00780c */ /* 0x000fe40000f21670 */
[----:B------:R-:W-:Y:S02]  /*ac00*/  ISETP.GT.AND P4, PT, R8, 0x98, !P4 ;  /* 0x000000980800780c */ /* 0x000fe40006784270 */
[----:B------:R-:W-:-:S02]  /*ac10*/  FSEL R46, R46, -INF , !P1 ;  /* 0xff8000002e2e7808 */ /* 0x000fc40004800000 */
[----:B------:R-:W-:Y:S02]  /*ac20*/  LOP3.LUT P1, RZ, R16, 0x20, RZ, 0xc0, !PT ;  /* 0x0000002010ff7812 */ /* 0x000fe4000782c0ff */
[----:B------:R-:W-:Y:S02]  /*ac30*/  ISETP.LT.OR P3, PT, R14, 0x92, P3 ;  /* 0x000000920e00780c */ /* 0x000fe40001f61670 */
        /* <DEDUP_REMOVED lines=8> */
[----:B------:R-:W-:-:S04]  /*acc0*/  ISETP.GT.AND P1, PT, R8, 0x70, !P1 ;  /* 0x000000700800780c */ /* 0x000fc80004f24270 */
[----:B------:R-:W-:-:S04]  /*acd0*/  ISETP.LT.OR P1, PT, R14, 0x71, P1 ;  /* 0x000000710e00780c */ /* 0x000fc80000f21670 */
[----:B------:R-:W-:Y:S02]  /*ace0*/  FSEL R50, R50, -INF , !P1 ;  /* 0xff80000032327808 */ /* 0x000fe40004800000 */
[----:B------:R-:W-:-:S04]  /*acf0*/  LOP3.LUT P1, RZ, R16, 0x8, RZ, 0xc0, !PT ;  /* 0x0000000810ff7812 */ /* 0x000fc8000782c0ff */
[----:B------:R-:W-:Y:S02]  /*ad00*/  ISETP.GT.AND P1, PT, R8, 0x71, !P1 ;  /* 0x000000710800780c */ /* 0x000fe40004f24270 */
[----:B0-----:R-:W-:Y:S02]  /*ad10*/  FMNMX.FTZ R3, R24, R3, !PT ;  /* 0x0000000318037209 */ /* 0x001fe40007810000 */
[----:B------:R-:W-:-:S03]  /*ad20*/  ISETP.LT.OR P1, PT, R14, 0x72, P1 ;  /* 0x000000720e00780c */ /* 0x000fc60000f21670 */
[----:B------:R-:W-:Y:S01]  /*ad30*/  FFMA.FTZ R12, R2, R3, -8 ;  /* 0xc1000000020c7423 */ /* 0x000fe20000010003 */
[----:B------:R-:W-:Y:S02]  /*ad40*/  FSEL R51, R51, -INF , !P1 ;  /* 0xff80000033337808 */ /* 0x000fe40004800000 */
[----:B------:R-:W-:Y:S02]  /*ad50*/  ISETP.GT.AND P1, PT, R8, 0x78, !P2 ;  /* 0x000000780800780c */ /* 0x000fe40005724270 */
[----:B------:R-:W-:Y:S02]  /*ad60*/  LOP3.LUT P2, RZ, R16, 0x2000000, RZ, 0xc0, !PT ;  /* 0x0200000010ff7812 */ /* 0x000fe4000784c0ff */
        /* <DEDUP_REMOVED lines=50> */
[----:B------:R-:W-:-:S01]  /*b090*/  FFMA.FTZ R24, R2, R93, -R12 ;  /* 0x0000005d02187223 */ /* 0x000fc2000001080c */
[C-C-:B------:R-:W-:Y:S01]  /*b0a0*/  FFMA.FTZ R93, R2.reuse, R97, -R12.reuse ;  /* 0x00000061025d7223 */ /* 0x140fe2000001080c */
[----:B------:R-:W-:-:S01]  /*b0b0*/  FFMA.FTZ R97, R2, R101, -R12 ;  /* 0x0000006502617223 */ /* 0x000fc2000001080c */
[----:B------:R-:W-:Y:S01]  /*b0c0*/  FMNMX.FTZ R101, R90, R91, !PT ;  /* 0x0000005b5a657209 */ /* 0x000fe20007810000 */
[----:B------:R-:W-:-:S01]  /*b0d0*/  FFMA.FTZ R28, R2, R109, -R12 ;  /* 0x0000006d021c7223 */ /* 0x000fc2000001080c */
[----:B------:R-:W-:Y:S01]  /*b0e0*/  ISETP.LT.OR P1, PT, R14, 0x8a, P1 ;  /* 0x0000008a0e00780c */ /* 0x000fe20000f21670 */
[----:B------:R-:W-:-:S01]  /*b0f0*/  FFMA.FTZ R109, R2, R41, -R12 ;  /* 0x00000029026d7223 */ /* 0x000fc2000001080c */
[----:B------:R-:W-:Y:S01]  /*b100*/  FMNMX.FTZ R0, R94, R101, !PT ;  /* 0x000000655e007209 */ /* 0x000fe20007810000 */
[----:B------:R-:W-:-:S01]  /*b110*/  FFMA.FTZ R32, R2, R111, -R12 ;  /* 0x0000006f02207223 */ /* 0x000fc2000001080c */
[----:B------:R-:W-:Y:S01]  /*b120*/  FSEL R31, R31, -INF , !P1 ;  /* 0xff8000001f1f7808 */ /* 0x000fe20004800000 */
[----:B------:R-:W-:-:S01]  /*b130*/  FFMA.FTZ R36, R2, R113, -R12 ;  /* 0x0000007102247223 */ /* 0x000fc2000001080c */
[----:B------:R-:W-:Y:S01]  /*b140*/  FMNMX.FTZ R101, R95, R0, !PT ;  /* 0x000000005f657209 */ /* 0x000fe20007810000 */
[----:B------:R-:W-:-:S01]  /*b150*/  FFMA.FTZ R20, R2, R88, -R12 ;  /* 0x0000005802147223 */ /* 0x000fc2000001080c */
[----:B------:R-:W-:Y:S01]  /*b160*/  ISETP.GT.AND P1, PT, R8, 0x90, !P2 ;  /* 0x000000900800780c */ /* 0x000fe20005724270 */
[----:B------:R-:W-:-:S01]  /*b170*/  FFMA.FTZ R89, R2, R89, -R12 ;  /* 0x0000005902597223 */ /* 0x000fc2000001080c */
[----:B------:R-:W-:Y:S01]  /*b180*/  FMNMX.FTZ R0, R98, R101, !PT ;  /* 0x0000006562007209 */ /* 0x000fe20007810000 */
[----:B------:R-:W-:-:S01]  /*b190*/  FFMA.FTZ R21, R2, R21, -R12 ;  /* 0x0000001502157223 */ /* 0x000fc2000001080c */
[----:B------:R-:W-:Y:S01]  /*b1a0*/  ISETP.LT.OR P1, PT, R14, 0x91, P1 ;  /* 0x000000910e00780c */ /* 0x000fe20000f21670 */
[----:B------:R-:W-:Y:S01]  /*b1b0*/  MUFU.EX2 R20, R20 ;  /* 0x0000001400147308 */ /* 0x000fe20000000800 */
[----:B------:R-:W-:Y:S01]  /*b1c0*/  FMNMX.FTZ R101, R99, R0, !PT ;  /* 0x0000000063657209 */ /* 0x000fe20007810000 */
[--C-:B------:R-:W-:Y:S01]  /*b1d0*/  FFMA.FTZ R73, R2, R73, -R12.reuse ;  /* 0x0000004902497223 */ /* 0x100fe2000001080c */
[----:B------:R-:W-:Y:S01]  /*b1e0*/  ISETP.GT.AND P2, PT, R8, 0x99, !P5 ;  /* 0x000000990800780c */ /* 0x000fe20006f44270 */
[--C-:B------:R-:W-:Y:S01]  /*b1f0*/  FFMA.FTZ R40, R2, R115, -R12.reuse ;  /* 0x0000007302287223 */ /* 0x100fe2000001080c */
[----:B------:R-:W-:Y:S01]  /*b200*/  FMNMX.FTZ R0, R102, R101, !PT ;  /* 0x0000006566007209 */ /* 0x000fe20007810000 */
[--C-:B------:R-:W-:Y:S01]  /*b210*/  FFMA.FTZ R77, R2, R77, -R12.reuse ;  /* 0x0000004d024d7223 */ /* 0x100fe2000001080c */
[----:B------:R-:W-:Y:S01]  /*b220*/  ISETP.LT.OR P2, PT, R14, 0x9a, P2 ;  /* 0x0000009a0e00780c */ /* 0x000fe20001741670 */
[----:B------:R-:W0:Y:S01]  /*b230*/  MUFU.EX2 R89, R89 ;  /* 0x0000005900597308 */ /* 0x000e220000000800 */
[----:B------:R-:W-:Y:S01]  /*b240*/  FMNMX.FTZ R0, R103, R0, !PT ;  /* 0x0000000067007209 */ /* 0x000fe20007810000 */
[--C-:B------:R-:W-:Y:S01]  /*b250*/  FFMA.FTZ R42, R2, R117, -R12.reuse ;  /* 0x00000075022a7223 */ /* 0x100fe2000001080c */
[----:B------:R-:W-:Y:S01]  /*b260*/  FSEL R41, R38, -INF , !P4 ;  /* 0xff80000026297808 */ /* 0x000fe20006000000 */
[C-C-:B------:R-:W-:Y:S01]  /*b270*/  FFMA.FTZ R81, R2.reuse, R81, -R12.reuse ;  /* 0x0000005102517223 */ /* 0x140fe2000001080c */
[----:B------:R-:W-:Y:S01]  /*b280*/  FMNMX.FTZ R0, R13, R0, !PT ;  /* 0x000000000d007209 */ /* 0x000fe20007810000 */
[C-C-:B------:R-:W-:Y:S01]  /*b290*/  FFMA.FTZ R44, R2.reuse, R119, -R12.reuse ;  /* 0x00000077022c7223 */ /* 0x140fe2000001080c */
[----:B------:R-:W-:Y:S01]  /*b2a0*/  FSEL R39, R39, -INF , !P2 ;  /* 0xff80000027277808 */ /* 0x000fe20005000000 */
        /* <DEDUP_REMOVED lines=28> */
[----:B------:R-:W-:Y:S01]  /*b470*/  MUFU.EX2 R21, R21 ;  /* 0x0000001500157308 */ /* 0x000fe20000000800 */
[----:B------:R-:W-:Y:S01]  /*b480*/  FMNMX.FTZ R0, R147, R0, !PT ;  /* 0x0000000093007209 */ /* 0x000fe20007810000 */
[----:B0-----:R-:W-:Y:S01]  /*b490*/  FADD.FTZ R88, R20, R89 ;  /* 0x0000005914587221 */ /* 0x001fe20000010000 */
[----:B------:R-:W-:-:S02]  /*b4a0*/  ISETP.GE.AND P5, PT, R11, 0x1, PT ;  /* 0x000000010b00780c */ /* 0x000fc40003fa6270 */
[----:B------:R-:W-:-:S03]  /*b4b0*/  FMNMX.FTZ R0, R59, R0, !PT ;  /* 0x000000003b007209 */ /* 0x000fc60007810000 */
[----:B------:R-:W0:Y:S01]  /*b4c0*/  MUFU.EX2 R24, R24 ;  /* 0x0000001800187308 */ /* 0x000e220000000800 */
[----:B------:R-:W-:-:S04]  /*b4d0*/  FMNMX.FTZ R0, R149, R0, !PT ;  /* 0x0000000095007209 */ /* 0x000fc80007810000 */
[----:B------:R-:W-:-:S03]  /*b4e0*/  FMNMX.FTZ R0, R63, R0, !PT ;  /* 0x000000003f007209 */ /* 0x000fc60007810000 */
[----:B------:R-:W-:Y:S01]  /*b4f0*/  MUFU.EX2 R28, R28 ;  /* 0x0000001c001c7308 */ /* 0x000fe20000000800 */
[----:B------:R-:W-:-:S04]  /*b500*/  FMNMX.FTZ R0, R151, R0, !PT ;  /* 0x0000000097007209 */ /* 0x000fc80007810000 */
[----:B------:R-:W-:-:S03]  /*b510*/  FMNMX.FTZ R0, R67, R0, !PT ;  /* 0x0000000043007209 */ /* 0x000fc60007810000 */
[----:B------:R-:W-:Y:S01]  /*b520*/  MUFU.EX2 R93, R93 ;  /* 0x0000005d005d7308 */ /* 0x000fe20000000800 */
[----:B------:R-:W-:Y:S02]  /*b530*/  FMNMX.FTZ R0, R153, R0, !PT ;  /* 0x0000000099007209 */ /* 0x000fe40007810000 */
[----:B0-----:R-:W-:Y:S02]  /*b540*/  F2FP.SATFINITE.E4M3.F32.PACK_AB_MERGE_C R152, R24, R21, RZ ;  /* 0x000000151898723e */ /* 0x001fe400048070ff */
[----:B------:R-:W-:Y:S02]  /*b550*/  FMNMX.FTZ R0, R71, R0, !PT ;  /* 0x0000000047007209 */ /* 0x000fe40007810000 */
[----:B------:R-:W-:Y:S01]  /*b560*/  F2FP.SATFINITE.E4M3.F32.PACK_AB_MERGE_C R152, R89, R20, R152 ;  /* 0x000000145998723e */ /* 0x000fe20004807098 */
[----:B------:R-:W-:Y:S01]  /*b570*/  MUFU.EX2 R32, R32 ;  /* 0x0000002000207308 */ /* 0x000fe20000000800 */
[----:B------:R-:W-:-:S04]  /*b580*/  FMNMX.FTZ R0, R155, R0, !PT ;  /* 0x000000009b007209 */ /* 0x000fc80007810000 */
        /* <DEDUP_REMOVED lines=16> */
[----:B------:R-:W-:Y:S02]  /*b690*/  FMNMX.FTZ R0, R30, R101, !PT ;  /* 0x000000651e007209 */ /* 0x000fe40007810000 */
[----:B------:R-:W-:Y:S01]  /*b6a0*/  FSEL R101, R34, -INF , !P1 ;  /* 0xff80000022657808 */ /* 0x000fe20004800000 */
[----:B------:R-:W-:-:S01]  /*b6b0*/  FFMA.FTZ R34, R2, R133, -R12 ;  /* 0x0000008502227223 */ /* 0x000fc2000001080c */
        /* <DEDUP_REMOVED lines=9> */
[----:B------:R-:W-:Y:S02]  /*b750*/  MUFU.EX2 R44, R44 ;  /* 0x0000002c002c7308 */ /* 0x000fe40000000800 */
[----:B------:R-:W0:Y:S06]  /*b760*/  SHFL.BFLY PT, R111, R0, 0x2, 0x1f ;  /* 0x0c401f00006f7f89 */ /* 0x000e2c00000e0000 */
[----:B------:R-:W1:Y:S08]  /*b770*/  MUFU.EX2 R85, R85 ;  /* 0x0000005500557308 */ /* 0x000e700000000800 */
[----:B------:R-:W-:Y:S08]  /*b780*/  MUFU.EX2 R48, R48 ;  /* 0x0000003000307308 */ /* 0x000ff00000000800 */
[----:B------:R-:W-:Y:S01]  /*b790*/  MUFU.EX2 R57, R57 ;  /* 0x0000003900397308 */ /* 0x000fe20000000800 */
[----:B-1----:R-:W-:-:S02]  /*b7a0*/  F2FP.SATFINITE.E4M3.F32.PACK_AB_MERGE_C R150, R85, R44, RZ ;  /* 0x0000002c5596723e */ /* 0x002fc400048070ff */
[----:B0-----:R-:W-:Y:S01]  /*b7b0*/  FMNMX.FTZ R66, R0, R111, !PT ;  /* 0x0000006f00427209 */ /* 0x001fe20007810000 */
[----:B------:R-:W-:-:S01]  /*b7c0*/  FFMA.FTZ R111, R2, R143, -R12 ;  /* 0x0000008f026f7223 */ /* 0x000fc2000001080c */
[----:B------:R-:W-:Y:S01]  /*b7d0*/  FFMA.FTZ R12, R2, R37, -R12 ;  /* 0x00000025020c7223 */ /* 0x000fe2000001080c */
[----:B------:R-:W-:Y:S02]  /*b7e0*/  F2FP.SATFINITE.E4M3.F32.PACK_AB_MERGE_C R150, R81, R42, R150 ;  /* 0x0000002a5196723e */ /* 0x000fe40004807096 */
[----:B------:R-:W0:Y:S01]  /*b7f0*/  SHFL.BFLY PT, R113, R66, 0x1, 0x1f ;  /* 0x0c201f0042717f89 */ /* 0x000e2200000e0000 */
[----:B------:R-:W-:Y:S08]  /*b800*/  MUFU.EX2 R52, R52 ;  /* 0x0000003400347308 */ /* 0x000ff00000000800 */
[----:B------:R-:W1:Y:S08]  /*b810*/  MUFU.EX2 R61, R61 ;  /* 0x0000003d003d7308 */ /* 0x000e700000000800 */
[----:B------:R-:W-:Y:S01]  /*b820*/  MUFU.EX2 R56, R56 ;  /* 0x0000003800387308 */ /* 0x000fe20000000800 */
[----:B0-----:R-:W-:-:S07]  /*b830*/  FMNMX.FTZ R0, R66, R113, !PT ;  /* 0x0000007142007209 */ /* 0x001fce0007810000 */
[----:B------:R-:W-:Y:S01]  /*b840*/  MUFU.EX2 R65, R65 ;  /* 0x0000004100417308 */ /* 0x000fe20000000800 */
[----:B-1----:R-:W-:Y:S02]  /*b850*/  F2FP.SATFINITE.E4M3.F32.PACK_AB_MERGE_C R144, R61, R52, RZ ;  /* 0x000000343d90723e */ /* 0x002fe400048070ff */
[----:B------:R-:W-:Y:S01]  /*b860*/  FSETP.NEU.FTZ.AND P1, PT, R0, -INF , PT ;  /* 0xff8000000000780b */ /* 0x000fe20003f3d000 */
[----:B------:R-:W-:-:S01]  /*b870*/  FFMA.FTZ R66, R2, R0, -8 ;  /* 0xc100000002427423 */ /* 0x000fc20000010000 */
[----:B------:R-:W-:-:S03]  /*b880*/  F2FP.SATFINITE.E4M3.F32.PACK_AB_MERGE_C R144, R57, R48, R144 ;  /* 0x000000303990723e */ /* 0x000fc60004807090 */
[----:B------:R-:W-:Y:S01]  /*b890*/  MUFU.EX2 R58, R58 ;  /* 0x0000003a003a7308 */ /* 0x000fe20000000800 */
[----:B------:R-:W-:-:S05]  /*b8a0*/  FSEL R37, R66, RZ, P1 ;  /* 0x000000ff42257208 */ /* 0x000fca0000800000 */
[C-C-:B------:R-:W-:Y:S01]  /*b8b0*/  FFMA.FTZ R66, R2.reuse, R90, -R37.reuse ;  /* 0x0000005a02427223 */ /* 0x140fe20000010825 */
[----:B------:R-:W-:-:S01]  /*b8c0*/  FFMA.FTZ R91, R2, R91, -R37 ;  /* 0x0000005b025b7223 */ /* 0x000fc20000010825 */
[C-C-:B------:R-:W-:Y:S01]  /*b8d0*/  FFMA.FTZ R68, R2.reuse, R94, -R37.reuse ;  /* 0x0000005e02447223 */ /* 0x140fe20000010825 */
[----:B------:R-:W-:-:S01]  /*b8e0*/  FFMA.FTZ R95, R2, R95, -R37 ;  /* 0x0000005f025f7223 */ /* 0x000fc20000010825 */
[C-C-:B------:R-:W-:Y:S01]  /*b8f0*/  FFMA.FTZ R70, R2.reuse, R98, -R37.reuse ;  /* 0x0000006202467223 */ /* 0x140fe20000010825 */
[----:B------:R-:W-:-:S01]  /*b900*/  FFMA.FTZ R80, R2, R87, -R37 ;  /* 0x0000005702507223 */ /* 0x000fc20000010825 */
[----:B------:R-:W-:Y:S01]  /*b910*/  MUFU.EX2 R66, R66 ;  /* 0x0000004200427308 */ /* 0x000fe20000000800 */
[----:B------:R-:W-:-:S01]  /*b920*/  FADD.FTZ R87, R21, R88 ;  /* 0x0000005815577221 */ /* 0x000fc20000010000 */
[C-C-:B------:R-:W-:Y:S01]  /*b930*/  FFMA.FTZ R99, R2.reuse, R99, -R37.reuse ;  /* 0x0000006302637223 */ /* 0x140fe20000010825 */
[----:B------:R-:W-:-:S01]  /*b940*/  FFMA.FTZ R72, R2, R102, -R37 ;  /* 0x0000006602487223 */ /* 0x000fc20000010825 */
[----:B------:R-:W-:Y:S01]  /*b950*/  FFMA.FTZ R88, R2, R71, -R37 ;  /* 0x0000004702587223 */ /* 0x000fe20000010825 */
[----:B------:R-:W-:-:S01]  /*b960*/  FADD.FTZ R87, R24, R87 ;  /* 0x0000005718577221 */ /* 0x000fc20000010000 */
[C-C-:B------:R-:W-:Y:S01]  /*b970*/  FFMA.FTZ R103, R2.reuse, R103, -R37.reuse ;  /* 0x0000006702677223 */ /* 0x140fe20000010825 */
[----:B------:R-:W-:-:S01]  /*b980*/  FFMA.FTZ R13, R2, R13, -R37 ;  /* 0x0000000d020d7223 */ /* 0x000fc20000010825 */
[----:B------:R-:W0:Y:S01]  /*b990*/  MUFU.EX2 R91, R91 ;  /* 0x0000005b005b7308 */ /* 0x000e220000000800 */
[----:B------:R-:W-:-:S01]  /*b9a0*/  FADD.FTZ R90, R28, R87 ;  /* 0x000000571c5a7221 */ /* 0x000fc20000010000 */
[C-C-:B------:R-:W-:Y:S01]  /*b9b0*/  FFMA.FTZ R74, R2.reuse, R75, -R37.reuse ;  /* 0x0000004b024a7223 */ /* 0x140fe20000010825 */
[----:B------:R-:W-:-:S01]  /*b9c0*/  FFMA.FTZ R75, R2, R107, -R37 ;  /* 0x0000006b024b7223 */ /* 0x000fc20000010825 */
[----:B------:R-:W-:Y:S01]  /*b9d0*/  FFMA.FTZ R15, R2, R15, -R37 ;  /* 0x0000000f020f7223 */ /* 0x000fe20000010825 */
[----:B------:R-:W-:-:S01]  /*b9e0*/  FADD.FTZ R87, R93, R90 ;  /* 0x0000005a5d577221 */ /* 0x000fc20000010000 */
[C-C-:B------:R-:W-:Y:S01]  /*b9f0*/  FFMA.FTZ R76, R2.reuse, R79, -R37.reuse ;  /* 0x0000004f024c7223 */ /* 0x140fe20000010825 */
[----:B------:R-:W-:-:S01]  /*ba00*/  FFMA.FTZ R78, R2, R83, -R37 ;  /* 0x00000053024e7223 */ /* 0x000fc20000010825 */
[----:B------:R-:W1:Y:S01]  /*ba10*/  MUFU.EX2 R68, R68 ;  /* 0x0000004400447308 */ /* 0x000e620000000800 */
[----:B------:R-:W-:-:S01]  /*ba20*/  FADD.FTZ R92, R32, R87 ;  /* 0x00000057205c7221 */ /* 0x000fc20000010000 */
[C-C-:B------:R-:W-:Y:S01]  /*ba30*/  FFMA.FTZ R79, R2.reuse, R145, -R37.reuse ;  /* 0x00000091024f7223 */ /* 0x140fe20000010825 */
[----:B------:R-:W-:-:S01]  /*ba40*/  FFMA.FTZ R24, R2, R47, -R37 ;  /* 0x0000002f02187223 */ /* 0x000fc20000010825 */
[----:B------:R-:W-:Y:S01]  /*ba50*/  FFMA.FTZ R82, R2, R147, -R37 ;  /* 0x0000009302527223 */ /* 0x000fe20000010825 */
[----:B------:R-:W-:-:S01]  /*ba60*/  FADD.FTZ R107, R97, R92 ;  /* 0x0000005c616b7221 */ /* 0x000fc20000010000 */
[C-C-:B------:R-:W-:Y:S01]  /*ba70*/  FFMA.FTZ R59, R2.reuse, R59, -R37.reuse ;  /* 0x0000003b023b7223 */ /* 0x140fe20000010825 */
[----:B------:R-:W-:-:S01]  /*ba80*/  FFMA.FTZ R83, R2, R149, -R37 ;  /* 0x0000009502537223 */ /* 0x000fc20000010825 */
[----:B------:R-:W2:Y:S01]  /*ba90*/  MUFU.EX2 R95, R95 ;  /* 0x0000005f005f7308 */ /* 0x000ea20000000800 */
[----:B0-----:R-:W-:-:S01]  /*baa0*/  FADD.FTZ R71, R66, R91 ;  /* 0x0000005b42477221 */ /* 0x001fc20000010000 */
[----:B------:R-:W-:Y:S01]  /*bab0*/  FADD.FTZ R94, R36, R107 ;  /* 0x0000006b245e7221 */ /* 0x000fe20000010000 */
[----:B------:R-:W-:-:S01]  /*bac0*/  FFMA.FTZ R84, R2, R63, -R37 ;  /* 0x0000003f02547223 */ /* 0x000fc20000010825 */
[C-C-:B------:R-:W-:Y:S01]  /*bad0*/  FFMA.FTZ R63, R2.reuse, R151, -R37.reuse ;  /* 0x00000097023f7223 */ /* 0x140fe20000010825 */
[----:B------:R-:W-:-:S01]  /*bae0*/  FFMA.FTZ R86, R2, R67, -R37 ;  /* 0x0000004302567223 */ /* 0x000fc20000010825 */
[C-C-:B------:R-:W-:Y:S01]  /*baf0*/  FFMA.FTZ R67, R2.reuse, R153, -R37.reuse ;  /* 0x0000009902437223 */ /* 0x140fe20000010825 */
[----:B------:R-:W-:-:S01]  /*bb00*/  FFMA.FTZ R50, R2, R50, -R37 ;  /* 0x0000003202327223 */ /* 0x000fc20000010825 */
[----:B------:R-:W0:Y:S01]  /*bb10*/  MUFU.EX2 R70, R70 ;  /* 0x0000004600467308 */ /* 0x000e220000000800 */
[----:B-1----:R-:W-:-:S01]  /*bb20*/  FADD.FTZ R90, R68, R71 ;  /* 0x00000047445a7221 */ /* 0x002fc20000010000 */
[C-C-:B------:R-:W-:Y:S01]  /*bb30*/  FFMA.FTZ R71, R2.reuse, R155, -R37.reuse ;  /* 0x0000009b02477223 */ /* 0x140fe20000010825 */
[----:B------:R-:W-:-:S01]  /*bb40*/  FFMA.FTZ R26, R2, R26, -R37 ;  /* 0x0000001a021a7223 */ /* 0x000fc20000010825 */
[C-C-:B------:R-:W-:Y:S01]  /*bb50*/  FFMA.FTZ R27, R2.reuse, R27, -R37.reuse ;  /* 0x0000001b021b7223 */ /* 0x140fe20000010825 */
[----:B------:R-:W-:-:S01]  /*bb60*/  FFMA.FTZ R30, R2, R30, -R37 ;  /* 0x0000001e021e7223 */ /* 0x000fc20000010825 */
[C-C-:B------:R-:W-:Y:S01]  /*bb70*/  FFMA.FTZ R31, R2.reuse, R31, -R37.reuse ;  /* 0x0000001f021f7223 */ /* 0x140fe20000010825 */
[----:B------:R-:W-:-:S01]  /*bb80*/  FFMA.FTZ R101, R2, R101, -R37 ;  /* 0x0000006502657223 */ /* 0x000fc20000010825 */
[----:B------:R-:W1:Y:S01]  /*bb90*/  MUFU.EX2 R99, R99 ;  /* 0x0000006300637308 */ /* 0x000e620000000800 */
[----:B--2---:R-:W-:-:S01]  /*bba0*/  FADD.FTZ R87, R95, R90 ;  /* 0x0000005a5f577221 */ /* 0x004fc20000010000 */
[C-C-:B------:R-:W-:Y:S01]  /*bbb0*/  FFMA.FTZ R90, R2.reuse, R43, -R37.reuse ;  /* 0x0000002b025a7223 */ /* 0x140fe20000010825 */
[----:B------:R-:W-:-:S01]  /*bbc0*/  FFMA.FTZ R35, R2, R35, -R37 ;  /* 0x0000002302237223 */ /* 0x000fc20000010825 */
[----:B------:R-:W-:Y:S01]  /*bbd0*/  FFMA.FTZ R41, R2, R41, -R37 ;  /* 0x0000002902297223 */ /* 0x000fe20000010825 */
[----:B------:R-:W-:-:S03]  /*bbe0*/  F2FP.SATFINITE.E4M3.F32.PACK_AB_MERGE_C R68, R95, R68, RZ ;  /* 0x000000445f44723e */ /* 0x000fc600048070ff */
[----:B------:R-:W2:Y:S01]  /*bbf0*/  MUFU.EX2 R72, R72 ;  /* 0x0000004800487308 */ /* 0x000ea20000000800 */
[----:B0-----:R-:W-:-:S01]  /*bc00*/  FADD.FTZ R92, R70, R87 ;  /* 0x00000057465c7221 */ /* 0x001fc20000010000 */
[----:B------:R-:W-:Y:S01]  /*bc10*/  FADD.FTZ R87, R73, R94 ;  /* 0x0000005e49577221 */ /* 0x000fe20000010000 */
[----:B------:R-:W-:-:S05]  /*bc20*/  F2FP.SATFINITE.E4M3.F32.PACK_AB_MERGE_C R153, R91, R66, R68 ;  /* 0x000000425b99723e */ /* 0x000fca0004807044 */
[----:B------:R-:W0:Y:S01]  /*bc30*/  MUFU.EX2 R103, R103 ;  /* 0x0000006700677308 */ /* 0x000e220000000800 */
[----:B-1----:R-:W-:-:S07]  /*bc40*/  FADD.FTZ R43, R99, R92 ;  /* 0x0000005c632b7221 */ /* 0x002fce0000010000 */
[----:B------:R-:W1:Y:S01]  /*bc50*/  MUFU.EX2 R13, R13 ;  /* 0x0000000d000d7308 */ /* 0x000e620000000800 */
[----:B--2---:R-:W-:-:S01]  /*bc60*/  FADD.FTZ R92, R72, R43 ;  /* 0x0000002b485c7221 */ /* 0x004fc20000010000 */
[----:B------:R-:W-:Y:S01]  /*bc70*/  FFMA.FTZ R43, R2, R46, -R37 ;  /* 0x0000002e022b7223 */ /* 0x000fe20000010825 */
[----:B------:R-:W-:-:S04]  /*bc80*/  FADD.FTZ R46, R40, R87 ;  /* 0x00000057282e7221 */ /* 0x000fc80000010000 */
[----:B------:R-:W-:Y:S01]  /*bc90*/  FADD.FTZ R87, R77, R46 ;  /* 0x0000002e4d577221 */ /* 0x000fe20000010000 */
[----:B------:R-:W2:Y:S01]  /*bca0*/  MUFU.EX2 R74, R74 ;  /* 0x0000004a004a7308 */ /* 0x000ea20000000800 */
[----:B0-----:R-:W-:-:S01]  /*bcb0*/  FADD.FTZ R92, R103, R92 ;  /* 0x0000005c675c7221 */ /* 0x001fc20000010000 */
[----:B------:R-:W-:Y:S01]  /*bcc0*/  F2FP.SATFINITE.E4M3.F32.PACK_AB_MERGE_C R72, R103, R72, RZ ;  /* 0x000000486748723e */ /* 0x000fe200048070ff */
[----:B------:R-:W-:-:S03]  /*bcd0*/  FADD.FTZ R46, R42, R87 ;  /* 0x000000572a2e7221 */ /* 0x000fc60000010000 */
[----:B------:R-:W-:Y:S01]  /*bce0*/  F2FP.SATFINITE.E4M3.F32.PACK_AB_MERGE_C R155, R99, R70, R72 ;  /* 0x00000046639b723e */ /* 0x000fe20004807048 */
[----:B------:R-:W-:-:S01]  /*bcf0*/  FADD.FTZ R47, R81, R46 ;  /* 0x0000002e512f7221 */ /* 0x000fc20000010000 */
[----:B------:R-:W0:Y:S01]  /*bd00*/  MUFU.EX2 R15, R15 ;  /* 0x0000000f000f7308 */ /* 0x000e220000000800 */
[----:B-1----:R-:W-:-:S02]  /*bd10*/  FADD.FTZ R21, R13, R92 ;  /* 0x0000005c0d157221 */ /* 0x002fc40000010000 */
[----:B------:R-:W-:-:S04]  /*bd20*/  FADD.FTZ R40, R44, R47 ;  /* 0x0000002f2c287221 */ /* 0x000fc80000010000 */
[----:B------:R-:W-:Y:S01]  /*bd30*/  FADD.FTZ R85, R85, R40 ;  /* 0x0000002855557221 */ /* 0x000fe20000010000 */
[----:B------:R-:W1:Y:S01]  /*bd40*/  MUFU.EX2 R76, R76 ;  /* 0x0000004c004c7308 */ /* 0x000e620000000800 */
[----:B--2---:R-:W-:-:S07]  /*bd50*/  FADD.FTZ R32, R74, R21 ;  /* 0x000000154a207221 */ /* 0x004fce0000010000 */
[----:B------:R-:W2:Y:S01]  /*bd60*/  MUFU.EX2 R75, R75 ;  /* 0x0000004b004b7308 */ /* 0x000ea20000000800 */
[----:B0-----:R-:W-:-:S07]  /*bd70*/  FADD.FTZ R21, R15, R32 ;  /* 0x000000200f157221 */ /* 0x001fce0000010000 */
[----:B------:R-:W0:Y:S01]  /*bd80*/  MUFU.EX2 R78, R78 ;  /* 0x0000004e004e7308 */ /* 0x000e220000000800 */
[----:B-1----:R-:W-:-:S01]  /*bd90*/  FADD.FTZ R32, R76, R21 ;  /* 0x000000154c207221 */ /* 0x002fc20000010000 */
[----:B------:R-:W-:Y:S01]  /*bda0*/  FFMA.FTZ R21, R2, R51, -R37 ;  /* 0x0000003302157223 */ /* 0x000fe20000010825 */
[----:B------:R-:W-:-:S04]  /*bdb0*/  F2FP.SATFINITE.E4M3.F32.PACK_AB_MERGE_C R76, R76, R15, RZ ;  /* 0x0000000f4c4c723e */ /* 0x000fc800048070ff */
[----:B------:R-:W-:Y:S01]  /*bdc0*/  F2FP.SATFINITE.E4M3.F32.PACK_AB_MERGE_C R149, R74, R13, R76 ;  /* 0x0000000d4a95723e */ /* 0x000fe2000480704c */
        /* <DEDUP_REMOVED lines=10> */
[----:B------:R-:W-:Y:S01]  /*be70*/  FADD.FTZ R36, R56, R61 ;  /* 0x0000003d38247221 */ /* 0x000fe20000010000 */
[----:B------:R-:W-:-:S05]  /*be80*/  FFMA.FTZ R28, R2, R54, -R37 ;  /* 0x00000036021c7223 */ /* 0x000fca0000010825 */
        /* <DEDUP_REMOVED lines=8> */
[----:B------:R-:W-:-:S04]  /*bf10*/  FFMA.FTZ R37, R2, R39, -R37 ;  /* 0x0000002702257223 */ /* 0x000fc80000010825 */
[----:B------:R-:W0:Y:S01]  /*bf20*/  MUFU.EX2 R69, R69 ;  /* 0x0000004500457308 */ /* 0x000e220000000800 */
[----:B-1----:R-:W-:-:S07]  /*bf30*/  FADD.FTZ R32, R59, R32 ;  /* 0x000000203b207221 */ /* 0x002fce0000010000 */
[----:B------:R-:W1:Y:S01]  /*bf40*/  MUFU.EX2 R84, R84 ;  /* 0x0000005400547308 */ /* 0x000e620000000800 */
[----:B--2---:R-:W-:-:S07]  /*bf50*/  FADD.FTZ R51, R83, R32 ;  /* 0x0000002053337221 */ /* 0x004fce0000010000 */
[----:B------:R-:W-:Y:S01]  /*bf60*/  MUFU.EX2 R14, R14 ;  /* 0x0000000e000e7308 */ /* 0x000fe20000000800 */
[----:B0-----:R-:W-:Y:S01]  /*bf70*/  F2FP.SATFINITE.E4M3.F32.PACK_AB_MERGE_C R146, R69, R58, RZ ;  /* 0x0000003a4592723e */ /* 0x001fe200048070ff */
[----:B------:R-:W-:-:S03]  /*bf80*/  FADD.FTZ R58, R58, R55 ;  /* 0x000000373a3a7221 */ /* 0x000fc60000010000 */
[----:B------:R-:W-:Y:S01]  /*bf90*/  F2FP.SATFINITE.E4M3.F32.PACK_AB_MERGE_C R146, R65, R56, R146 ;  /* 0x000000384192723e */ /* 0x000fe20004807092 */
[----:B------:R-:W-:-:S02]  /*bfa0*/  FADD.FTZ R69, R69, R58 ;  /* 0x0000003a45457221 */ /* 0x000fc40000010000 */
[----:B------:R-:W0:Y:S01]  /*bfb0*/  MUFU.EX2 R45, R45 ;  /* 0x0000002d002d7308 */ /* 0x000e220000000800 */
[----:B-1----:R-:W-:-:S01]  /*bfc0*/  FADD.FTZ R32, R84, R51 ;  /* 0x0000003354207221 */ /* 0x002fc20000010000 */
[----:B------:R-:W-:-:S04]  /*bfd0*/  F2FP.SATFINITE.E4M3.F32.PACK_AB_MERGE_C R83, R84, R83, RZ ;  /* 0x000000535453723e */ /* 0x000fc800048070ff */
[----:B------:R-:W-:Y:S02]  /*bfe0*/  F2FP.SATFINITE.E4M3.F32.PACK_AB_MERGE_C R145, R59, R82, R83 ;  /* 0x000000523b91723e */ /* 0x000fe40004807053 */
[----:B------:R-:W1:Y:S08]  /*bff0*/  MUFU.EX2 R63, R63 ;  /* 0x0000003f003f7308 */ /* 0x000e700000000800 */
[----:B------:R-:W2:Y:S01]  /*c000*/  MUFU.EX2 R8, R8 ;  /* 0x0000000800087308 */ /* 0x000ea20000000800 */
[----:B0-----:R-:W-:-:S07]  /*c010*/  F2FP.SATFINITE.E4M3.F32.PACK_AB_MERGE_C R140, R45, R14, RZ ;  /* 0x0000000e2d8c723e */ /* 0x001fce00048070ff */
[----:B------:R-:W0:Y:S01]  /*c020*/  MUFU.EX2 R109, R109 ;  /* 0x0000006d006d7308 */ /* 0x000e220000000800 */
[----:B-1----:R-:W-:-:S07]  /*c030*/  FADD.FTZ R51, R63, R32 ;  /* 0x000000203f337221 */ /* 0x002fce0000010000 */
[----:B------:R-:W1:Y:S01]  /*c040*/  MUFU.EX2 R86, R86 ;  /* 0x0000005600567308 */ /* 0x000e620000000800 */
[----:B--2---:R-:W-:-:S07]  /*c050*/  FADD.FTZ R32, R8, R69 ;  /* 0x0000004508207221 */ /* 0x004fce0000010000 */
[----:B------:R-:W2:Y:S01]  /*c060*/  MUFU.EX2 R67, R67 ;  /* 0x0000004300437308 */ /* 0x000ea20000000800 */
[C---:B0-----:R-:W-:Y:S01]  /*c070*/  F2FP.SATFINITE.E4M3.F32.PACK_AB_MERGE_C R140, R109.reuse, R8, R140 ;  /* 0x000000086d8c723e */ /* 0x041fe2000480708c */
[----:B------:R-:W-:-:S04]  /*c080*/  FADD.FTZ R109, R109, R32 ;  /* 0x000000206d6d7221 */ /* 0x000fc80000010000 */
[----:B------:R-:W-:Y:S02]  /*c090*/  FADD.FTZ R14, R14, R109 ;  /* 0x0000006d0e0e7221 */ /* 0x000fe40000010000 */
[----:B------:R-:W0:Y:S01]  /*c0a0*/  MUFU.EX2 R88, R88 ;  /* 0x0000005800587308 */ /* 0x000e220000000800 */
[----:B-1----:R-:W-:-:S01]  /*c0b0*/  FADD.FTZ R8, R86, R51 ;  /* 0x0000003356087221 */ /* 0x002fc20000010000 */
[----:B------:R-:W-:-:S06]  /*c0c0*/  FADD.FTZ R45, R45, R14 ;  /* 0x0000000e2d2d7221 */ /* 0x000fcc0000010000 */
        /* <DEDUP_REMOVED lines=16> */
[----:B0-----:R-:W-:-:S01]  /*c1d0*/  FADD.FTZ R39, R24, R39 ;  /* 0x0000002718277221 */ /* 0x001fc20000010000 */
[----:B------:R-:W-:-:S04]  /*c1e0*/  F2FP.SATFINITE.E4M3.F32.PACK_AB_MERGE_C R43, R24, R43, RZ ;  /* 0x0000002b182b723e */ /* 0x000fc800048070ff */
[----:B------:R-:W-:Y:S02]  /*c1f0*/  F2FP.SATFINITE.E4M3.F32.PACK_AB_MERGE_C R141, R90, R71, R43 ;  /* 0x000000475a8d723e */ /* 0x000fe4000480702b */
        /* <DEDUP_REMOVED lines=10> */
[----:B--2---:R-:W-:-:S07]  /*c2a0*/  FADD.FTZ R15, R21, R8 ;  /* 0x00000008150f7221 */ /* 0x004fce0000010000 */
[----:B------:R-:W0:Y:S01]  /*c2b0*/  MUFU.EX2 R29, R29 ;  /* 0x0000001d001d7308 */ /* 0x000e220000000800 */
[----:B-1----:R-:W-:-:S07]  /*c2c0*/  FADD.FTZ R14, R28, R15 ;  /* 0x0000000f1c0e7221 */ /* 0x002fce0000010000 */
[----:B------:R-:W1:Y:S08]  /*c2d0*/  MUFU.EX2 R47, R47 ;  /* 0x0000002f002f7308 */ /* 0x000e700000000800 */
[----:B------:R-:W-:Y:S01]  /*c2e0*/  MUFU.EX2 R60, R60 ;  /* 0x0000003c003c7308 */ /* 0x000fe20000000800 */
[----:B0-----:R-:W-:-:S07]  /*c2f0*/  F2FP.SATFINITE.E4M3.F32.PACK_AB_MERGE_C R32, R29, R62, RZ ;  /* 0x0000003e1d20723e */ /* 0x001fce00048070ff */
[----:B------:R-:W0:Y:S01]  /*c300*/  MUFU.EX2 R25, R25 ;  /* 0x0000001900197308 */ /* 0x000e220000000800 */
[----:B-1----:R-:W-:-:S01]  /*c310*/  FADD.FTZ R15, R47, R14 ;  /* 0x0000000e2f0f7221 */ /* 0x002fc20000010000 */
        /* <DEDUP_REMOVED lines=27> */
[----:B------:R-:W-:Y:S01]  /*c4d0*/  MUFU.EX2 R41, R41 ;  /* 0x0000002900297308 */ /* 0x000fe20000000800 */
[----:B0-----:R-:W-:-:S01]  /*c4e0*/  FADD.FTZ R13, R101, R24 ;  /* 0x00000018650d7221 */ /* 0x001fc20000010000 */
[----:B------:R-:W-:-:S06]  /*c4f0*/  FADD.FTZ R33, R33, R64 ;  /* 0x0000004021217221 */ /* 0x000fcc0000010000 */
[----:B------:R-:W0:Y:S01]  /*c500*/  MUFU.EX2 R14, R37 ;  /* 0x00000025000e7308 */ /* 0x000e220000000800 */
[----:B--2---:R-:W-:-:S01]  /*c510*/  FADD.FTZ R24, R8, R13 ;  /* 0x0000000d08187221 */ /* 0x004fc20000010000 */
[----:B0-----:R-:W-:-:S03]  /*c520*/  F2FP.SATFINITE.E4M3.F32.PACK_AB_MERGE_C R13, R14, R41, RZ ;  /* 0x000000290e0d723e */ /* 0x001fc600048070ff */
[----:B------:R-:W-:Y:S01]  /*c530*/  FADD.FTZ R41, R41, R24 ;  /* 0x0000001829297221 */ /* 0x000fe20000010000 */
[----:B------:R-:W-:Y:S01]  /*c540*/  F2FP.SATFINITE.E4M3.F32.PACK_AB_MERGE_C R139, R8, R101, R13 ;  /* 0x00000065088b723e */ /* 0x000fe2000480700d */
[----:B------:R-:W-:Y:S02]  /*c550*/  FADD.FTZ R13, R12, R33 ;  /* 0x000000210c0d7221 */ /* 0x000fe40000010000 */
[----:B------:R-:W-:-:S01]  /*c560*/  FADD.FTZ R12, R14, R41 ;  /* 0x000000290e0c7221 */ /* 0x000fc20000010000 */
[----:B------:R-:W-:Y:S02]  /*c570*/  VIADD R8, R106, 0xfffffffe ;  /* 0xfffffffe6a087836 */ /* 0x000fe40000000000 */
[----:B------:R0:W-:Y:S04]  /*c580*/  STL [R1+0x8], R13 ;  /* 0x0000080d01007387 */ /* 0x0001e80000100800 */
[----:B------:R0:W-:Y:S01]  /*c590*/  STL [R1+0x4], R12 ;  /* 0x0000040c01007387 */ /* 0x0001e20000100800 */
[----:B------:R-:W-:Y:S05]  /*c5a0*/  @!P5 BRA `(.L_x_1157) ;  /* 0x000000000048d947 */ /* 0x000fea0003800000 */
[C---:B------:R-:W-:Y:S01]  /*c5b0*/  ISETP.GT.AND P1, PT, R104.reuse, RZ, PT ;  /* 0x000000ff6800720c */ /* 0x040fe20003f24270 */
[----:B------:R-:W-:Y:S01]  /*c5c0*/  BSSY B0, `(.L_x_1158) ;  /* 0x000000e000007945 */ /* 0x000fe20003800000 */
[----:B0-----:R-:W-:-:S11]  /*c5d0*/  VIADD R12, R104, 0xffffffff ;  /* 0xffffffff680c7836 */ /* 0x001fd60000000000 */
        /* <DEDUP_REMOVED lines=8> */
.L_x_1159:
[----:B------:R-:W-:-:S13]  /*c660*/  ISETP.NE.AND P1, PT, R11, 0x1, PT ;  /* 0x000000010b00780c */ /* 0x000fda0003f25270 */
[----:B------:R-:W0:Y:S02]  /*c670*/  @P1 LDC.64 R14, c[0x0][0x9e8] ;  /* 0x00027a00ff0e1b82 */ /* 0x000e240000000a00 */
[----:B0-----:R-:W-:-:S05]  /*c680*/  @P1 IMAD.HI.U32 R14, R12, R14, RZ ;  /* 0x0000000e0c0e1227 */ /* 0x001fca00078e00ff */
[----:B------:R-:W-:-:S07]  /*c690*/  @P1 SHF.R.U32.HI R12, RZ, R15, R14 ;  /* 0x0000000fff0c1219 */ /* 0x000fce000001160e */
.L_x_1160:
[----:B------:R-:W-:Y:S05]  /*c6a0*/  BSYNC B0 ;  /* 0x0000000000007941 */ /* 0x000fea0003800000 */
.L_x_1158:
[----:B------:R-:W-:-:S05]  /*c6b0*/  IMAD R11, R12, R11, R11 ;  /* 0x0000000b0c0b7224 */ /* 0x000fca00078e020b */
[----:B------:R-:W-:-:S07]  /*c6c0*/  VIMNMX R10, R10, R11, PT ;  /* 0x0000000b0a0a7248 */ /* 0x000fce0003fe0100 */
.L_x_1157:
[----:B0-----:R-:W2:Y:S01]  /*c6d0*/  LDL R12, [R1+0x4c] ;  /* 0x00004c00010c7983 */ /* 0x001ea20000100800 */
[----:B------:R-:W-:Y:S01]  /*c6e0*/  IMAD.HI R10, R10, 0x66666667, RZ ;  /* 0x666666670a0a7827 */ /* 0x000fe200078e02ff */
[----:B------:R-:W-:Y:S01]  /*c6f0*/  ULDC UR37, c[0x0][0x9e4] ;  /* 0x0002790000257ab9 */ /* 0x000fe20000000800 */
[----:B------:R-:W-:Y:S01]  /*c700*/  ULDC UR36, c[0x0][0x9e4] ;  /* 0x0002790000247ab9 */ /* 0x000fe20000000800 */
[----:B------:R-:W-:Y:S01]  /*c710*/  ULDC UR38, c[0x0][0x9dc] ;  /* 0x0002770000267ab9 */ /* 0x000fe20000000800 */
[----:B------:R-:W-:Y:S01]  /*c720*/  ULDC UR42, c[0x0][0x9dc] ;  /* 0x00027700002a7ab9 */ /* 0x000fe20000000800 */
[----:B------:R-:W-:Y:S01]  /*c730*/  SHF.R.U32.HI R11, RZ, 0x1f, R10 ;  /* 0x0000001fff0b7819 */ /* 0x000fe2000001160a */
[----:B------:R-:W-:Y:S01]  /*c740*/  ULDC UR43, c[0x0][0x9e0] ;  /* 0x00027800002b7ab9 */ /* 0x000fe20000000800 */
[----:B------:R-:W-:Y:S01]  /*c750*/  ULDC UR39, c[0x0][0x9e0] ;  /* 0x0002780000277ab9 */ /* 0x000fe20000000800 */
[----:B------:R-:W-:Y:S01]  /*c760*/  BSSY B1, `(.L_x_1161) ;  /* 0x000044d000017945 */ /* 0x000fe20003800000 */
[----:B------:R-:W-:-:S02]  /*c770*/  LEA.HI.SX32 R11, R10, R11, 0x1a ;  /* 0x0000000b0a0b7211 */ /* 0x000fc400078fd2ff */
        /* <DEDUP_REMOVED lines=16> */
[----:B--2---:R-:W-:-:S04]  /*c880*/  VIMNMX R12, R12, R11, !PT ;  /* 0x0000000b0c0c7248 */ /* 0x004fc80007fe0100 */
[----:B------:R-:W-:Y:S01]  /*c890*/  ISETP.GE.AND P1, PT, R8, R12, PT ;  /* 0x0000000c0800720c */ /* 0x000fe20003f26270 */
[----:B------:R0:W-:-:S12]  /*c8a0*/  STL [R1+0x34], R12 ;  /* 0x0000340c01007387 */ /* 0x0001d80000100800 */
[----:B0-----:R-:W-:Y:S05]  /*c8b0*/  @!P1 BRA `(.L_x_1162) ;  /* 0x0000004000dc9947 */ /* 0x001fea0003800000 */
[----:B------:R-:W-:Y:S01]  /*c8c0*/  IMAD.IADD R15, R105, 0x1, R108 ;  /* 0x00000001690f7824 */ /* 0x000fe200078e026c */
[----:B------:R-:W-:Y:S01]  /*c8d0*/  BSSY B0, `(.L_x_1163) ;  /* 0x0000431000007945 */ /* 0x000fe20003800000 */
[----:B------:R-:W-:Y:S02]  /*c8e0*/  IMAD.MOV.U32 R55, RZ, RZ, RZ ;  /* 0x000000ffff377224 */ /* 0x000fe400078e00ff */
[----:B------:R-:W-:Y:S01]  /*c8f0*/  VIADD R21, R15, 0x8 ;  /* 0x000000080f157836 */ /* 0x000fe20000000000 */
[----:B------:R-:W-:-:S04]  /*c900*/  LOP3.LUT R10, RZ, R15, RZ, 0x33, !PT ;  /* 0x0000000fff0a7212 */ /* 0x000fc800078e33ff */
[----:B------:R-:W-:-:S05]  /*c910*/  LOP3.LUT R9, RZ, R21, RZ, 0x33, !PT ;  /* 0x00000015ff097212 */ /* 0x000fca00078e33ff */
[----:B------:R0:W-:Y:S04]  /*c920*/  STL [R1+0x14], R9 ;  /* 0x0000140901007387 */ /* 0x0001e80000100800 */
[----:B------:R0:W-:Y:S02]  /*c930*/  STL [R1+0x18], R10 ;  /* 0x0000180a01007387 */ /* 0x0001e40000100800 */
.L_x_1183:
[----:B------:R-:W-:-:S05]  /*c940*/  VIADD R14, R19, 0x1 ;  /* 0x00000001130e7836 */ /* 0x000fca0000000000 */
[----:B------:R-:W-:-:S04]  /*c950*/  ISETP.NE.AND P1, PT, R14, 0x2, PT ;  /* 0x000000020e00780c */ /* 0x000fc80003f25270 */
[----:B0-----:R-:W-:Y:S02]  /*c960*/  SEL R9, RZ, 0x1, P1 ;  /* 0x00000001ff097807 */ /* 0x001fe40000800000 */
[----:B------:R-:W-:Y:S02]  /*c970*/  SEL R14, R14, RZ, P1 ;  /* 0x000000ff0e0e7207 */ /* 0x000fe40000800000 */
[----:B------:R-:W-:-:S05]  /*c980*/  LOP3.LUT R10, R156, R9, RZ, 0x3c, !PT ;  /* 0x000000099c0a7212 */ /* 0x000fca00078e3cff */
[----:B------:R0:W-:Y:S01]  /*c990*/  STL [R1], R10 ;  /* 0x0000000a01007387 */ /* 0x0001e20000100800 */
[----:B------:R-:W-:Y:S05]  /*c9a0*/  @!P0 BRA `(.L_x_1164) ;  /* 0x0000000000048947 */ /* 0x000fea0003800000 */
[----:B------:R-:W-:Y:S01]  /*c9b0*/  BPT.TRAP 0x1 ;  /* 0x000000040000795c */ /* 0x000fe20000300000 */
.L_x_1164:
[----:B------:R-:W-:Y:S01]  /*c9c0*/  IMAD R9, R14, 0x8, R18 ;  /* 0x000000080e097824 */ /* 0x000fe200078e0212 */
[----:B0-----:R-:W-:-:S04]  /*c9d0*/  SHF.L.U32 R10, R10, 0x1f, RZ ;  /* 0x0000001f0a0a7819 */ /* 0x001fc800000006ff */
[----:B------:R0:W1:Y:S01]  /*c9e0*/  SYNCS.PHASECHK.TRANS64.TRYWAIT P1, [R9+URZ+0x13230], R10 ;  /* 0x0132300a090075a7 */ /* 0x000062000802017f */
[----:B------:R-:W-:Y:S05]  /*c9f0*/  @!P0 BRA `(.L_x_1165) ;  /* 0x0000000000048947 */ /* 0x000fea0003800000 */
[----:B------:R-:W-:Y:S01]  /*ca00*/  BPT.TRAP 0x1 ;  /* 0x000000040000795c */ /* 0x000fe20000300000 */
.L_x_1165:
[----:B------:R-:W2:Y:S01]  /*ca10*/  LDL R11, [R1+0x2c] ;  /* 0x00002c00010b7983 */ /* 0x000ea20000100800 */
[----:B------:R-:W-:Y:S01]  /*ca20*/  BSSY B2, `(.L_x_1166) ;  /* 0x0000007000027945 */ /* 0x000fe20003800000 */
[----:B--2---:R-:W-:-:S04]  /*ca30*/  IMAD R20, R14, 0x280, R11 ;  /* 0x000002800e147824 */ /* 0x004fc800078e020b */
[C---:B------:R-:W-:Y:S02]  /*ca40*/  VIADD R12, R20.reuse, 0x80 ;  /* 0x00000080140c7836 */ /* 0x040fe40000000000 */
[----:B------:R-:W-:Y:S01]  /*ca50*/  VIADD R56, R20, 0x100 ;  /* 0x0000010014387836 */ /* 0x000fe20000000000 */
[----:B-1----:R-:W-:Y:S06]  /*ca60*/  @P1 BRA `(.L_x_1167) ;  /* 0x0000000000081947 */ /* 0x002fec0003800000 */
[----:B------:R-:W1:Y:S02]  /*ca70*/  SYNCS.PHASECHK.TRANS64.TRYWAIT P1, [R9+URZ+0x13230], R10 ;  /* 0x0132300a090075a7 */ /* 0x000e64000802017f */
[----:B-1----:R-:W-:Y:S05]  /*ca80*/  @!P1 BRA `(.L_x_1168) ;  /* 0x0000013400889947 */ /* 0x002fea0003800000 */
.L_x_1167:
[----:B------:R-:W-:Y:S05]  /*ca90*/  BSYNC B2 ;  /* 0x0000000000027941 */ /* 0x000fea0003800000 */
.L_x_1166:
[----:B01----:R-:W-:Y:S01]  /*caa0*/  IMAD.MOV.U32 R10, RZ, RZ, R20 ;  /* 0x000000ffff0a7224 */ /* 0x003fe200078e0014 */
        /* <DEDUP_REMOVED lines=30> */
[----:B------:R-:W-:Y:S02]  /*cc90*/  R2UR UR4, R4 ;  /* 0x00000000040472ca */ /* 0x000fe400000e0000 */
[----:B------:R-:W-:-:S02]  /*cca0*/  R2UR UR5, R5 ;  /* 0x00000000050572ca */ /* 0x000fc400000e0000 */
[----:B------:R-:W-:Y:S01]  /*ccb0*/  R2UR UR14, R12 ;  /* 0x000000000c0e72ca */ /* 0x000fe200000e0000 */
[----:B------:R-:W-:Y:S01]  /*ccc0*/  VIADD R12, R20, 0x102 ;  /* 0x00000102140c7836 */ /* 0x000fe20000000000 */
[----:B------:R-:W-:Y:S01]  /*ccd0*/  R2UR UR15, R13 ;  /* 0x000000000d0f72ca */ /* 0x000fe200000e0000 */
[----:B------:R-:W-:Y:S01]  /*cce0*/  IMAD.MOV.U32 R13, RZ, RZ, -0x7fffffe0 ;  /* 0x80000020ff0d7424 */ /* 0x000fe200078e00ff */
[----:B------:R-:W-:Y:S02]  /*ccf0*/  R2UR UR12, R6 ;  /* 0x00000000060c72ca */ /* 0x000fe400000e0000 */
[----:B------:R-:W-:Y:S02]  /*cd00*/  R2UR UR13, R7 ;  /* 0x00000000070d72ca */ /* 0x000fe400000e0000 */
[----:B------:R-:W-:Y:S01]  /*cd10*/  R2UR UR18, R10 ;  /* 0x000000000a1272ca */ /* 0x000fe200000e0000 */
[----:B------:R-:W-:Y:S01]  /*cd20*/  VIADD R10, R20, 0x202 ;  /* 0x00000202140a7836 */ /* 0x000fe20000000000 */
[----:B------:R-:W-:Y:S01]  /*cd30*/  R2UR UR19, R11 ;  /* 0x000000000b1372ca */ /* 0x000fe200000e0000 */
[----:B------:R-:W-:Y:S01]  /*cd40*/  IMAD.MOV.U32 R11, RZ, RZ, -0x7fffffe0 ;  /* 0x80000020ff0b7424 */ /* 0x000fe200078e00ff */
        /* <DEDUP_REMOVED lines=44> */
.L_x_1169:
[----:B------:R-:W-:Y:S01]  /*d010*/  SHF.L.U32 R10, R156, 0x1f, RZ ;  /* 0x0000001f9c0a7819 */ /* 0x000fe200000006ff */
[----:B------:R-:W-:-:S04]  /*d020*/  IMAD R20, R19, 0x8, R18 ;  /* 0x0000000813147824 */ /* 0x000fc800078e0212 */
[----:B------:R0:W1:Y:S01]  /*d030*/  SYNCS.PHASECHK.TRANS64.TRYWAIT P1, [R20+URZ+0x13250], R10 ;  /* 0x0132500a140075a7 */ /* 0x000062000802017f */
[----:B------:R-:W-:Y:S05]  /*d040*/  @!P0 BRA `(.L_x_1170) ;  /* 0x0000000000048947 */ /* 0x000fea0003800000 */
[----:B------:R-:W-:Y:S01]  /*d050*/  BPT.TRAP 0x1 ;  /* 0x000000040000795c */ /* 0x000fe20000300000 */
.L_x_1170:
[----:B------:R-:W-:Y:S04]  /*d060*/  BSSY B2, `(.L_x_1171) ;  /* 0x0000004000027945 */ /* 0x000fe80003800000 */
[----:B-1----:R-:W-:Y:S05]  /*d070*/  @P1 BRA `(.L_x_1172) ;  /* 0x0000000000081947 */ /* 0x002fea0003800000 */
[----:B------:R-:W1:Y:S02]  /*d080*/  SYNCS.PHASECHK.TRANS64.TRYWAIT P1, [R20+URZ+0x13250], R10 ;  /* 0x0132500a140075a7 */ /* 0x000e64000802017f */
[----:B-1----:R-:W-:Y:S05]  /*d090*/  @!P1 BRA `(.L_x_1173) ;  /* 0x0000013000189947 */ /* 0x002fea0003800000 */
.L_x_1172:
[----:B------:R-:W-:Y:S05]  /*d0a0*/  BSYNC B2 ;  /* 0x0000000000027941 */ /* 0x000fea0003800000 */
.L_x_1171:
[----:B01----:R-:W-:Y:S01]  /*d0b0*/  VIADD R10, R18, 0x1000 ;  /* 0x00001000120a7836 */ /* 0x003fe20000000000 */
[----:B------:R-:W-:-:S04]  /*d0c0*/  LOP3.LUT P1, RZ, R17, 0x10, RZ, 0xc0, !PT ;  /* 0x0000001011ff7812 */ /* 0x000fc8000782c0ff */
[----:B------:R-:W-:-:S04]  /*d0d0*/  SHF.R.U32.HI R10, RZ, 0x4, R10 ;  /* 0x00000004ff0a7819 */ /* 0x000fc8000001160a */
[----:B------:R-:W-:-:S04]  /*d0e0*/  LOP3.LUT R10, R10, 0x3fff, RZ, 0xc0, !PT ;  /* 0x00003fff0a0a7812 */ /* 0x000fc800078ec0ff */
[----:B------:R-:W-:Y:S01]  /*d0f0*/  LOP3.LUT R10, R10, 0x10000, RZ, 0xfc, !PT ;  /* 0x000100000a0a7812 */ /* 0x000fe200078efcff */
[----:B------:R-:W-:-:S04]  /*d100*/  IMAD.MOV.U32 R11, RZ, RZ, -0x3ffffff0 ;  /* 0xc0000010ff0b7424 */ /* 0x000fc800078e00ff */
[----:B------:R-:W-:Y:S01]  /*d110*/  IMAD R10, R19, 0x280, R10 ;  /* 0x00000280130a7824 */ /* 0x000fe200078e020a */
[----:B------:R-:W-:Y:S01]  /*d120*/  R2UR UR7, R11 ;  /* 0x000000000b0772ca */ /* 0x000fe200000e0000 */
[----:B------:R-:W-:Y:S01]  /*d130*/  WARPGROUP.ARRIVE ;  /* 0x00000000000079c5 */ /* 0x000fe20000000000 */
[----:B------:R-:W-:Y:S01]  /*d140*/  IMAD.MOV.U32 R13, RZ, RZ, -0x3ffffff0 ;  /* 0xc0000010ff0d7424 */ /* 0x000fe200078e00ff */
[----:B------:R-:W2:Y:S01]  /*d150*/  LDL R19, [R1+0x30] ;  /* 0x0000300001137983 */ /* 0x000ea20000100800 */
[----:B------:R-:W-:-:S13]  /*d160*/  R2UR UR6, R10 ;  /* 0x000000000a0672ca */ /* 0x000fda00000e0000 */
[----:B------:R-:W-:Y:S01]  /*d170*/  QGMMA.64x64x32.F32.E4M3.E4M3 R24, R152, gdesc[UR4], R24, gsb0 ;  /* 0x00e0000498187df3 */ /* 0x000fe20008000818 */
[----:B------:R-:W-:Y:S01]  /*d180*/  VIADD R12, R10, 0x80 ;  /* 0x000000800a0c7836 */ /* 0x000fe20000000000 */
[----:B------:R-:W-:-:S04]  /*d190*/  R2UR UR7, R13 ;  /* 0x000000000d0772ca */ /* 0x000fc800000e0000 */
[----:B------:R-:W-:Y:S01]  /*d1a0*/  R2UR UR6, R12 ;  /* 0x000000000c0672ca */ /* 0x000fe200000e0000 */
[----:B------:R-:W-:Y:S02]  /*d1b0*/  WARPGROUP.DEPBAR.LE gsb0, 0x0 ;  /* 0x00008000000079c5 */ /* 0x000fe40000010000 */
[----:B------:R-:W3:Y:S01]  /*d1c0*/  LDL R153, [R1+0x44] ;  /* 0x0000440001997983 */ /* 0x000ee20000100800 */
[----:B------:R-:W-:-:S03]  /*d1d0*/  WARPGROUP.ARRIVE ;  /* 0x00000000000079c5 */ /* 0x000fc60000000000 */
[----:B------:R-:W4:Y:S06]  /*d1e0*/  LDL R154, [R1+0x28] ;  /* 0x00002800019a7983 */ /* 0x000f2c0000100800 */
[----:B------:R-:W-:Y:S01]  /*d1f0*/  QGMMA.64x64x32.F32.E4M3.E4M3 R24, R148, gdesc[UR4], R24, gsb0 ;  /* 0x00e0000494187df3 */ /* 0x000fe20008000818 */
[----:B------:R-:W5:Y:S01]  /*d200*/  LDL R155, [R1+0x24] ;  /* 0x00002400019b7983 */ /* 0x000f620000100800 */
[----:B------:R-:W-:Y:S02]  /*d210*/  VIADD R12, R10, 0x100 ;  /* 0x000001000a0c7836 */ /* 0x000fe40000000000 */
[----:B------:R-:W-:Y:S01]  /*d220*/  IMAD.MOV.U32 R13, RZ, RZ, -0x3ffffff0 ;  /* 0xc0000010ff0d7424 */ /* 0x000fe200078e00ff */
[----:B------:R-:W0:Y:S01]  /*d230*/  S2R R152, SR_TID.X ;  /* 0x0000000000987919 */ /* 0x000e220000002100 */
[----:B------:R-:W-:Y:S01]  /*d240*/  IMAD.MOV.U32 R11, RZ, RZ, -0x3ffffff0 ;  /* 0xc0000010ff0b7424 */ /* 0x000fe200078e00ff */
[----:B------:R-:W-:Y:S01]  /*d250*/  R2UR UR6, R12 ;  /* 0x000000000c0672ca */ /* 0x000fe200000e0000 */
[----:B------:R-:W-:Y:S01]  /*d260*/  VIADD R12, R10, 0x180 ;  /* 0x000001800a0c7836 */ /* 0x000fe20000000000 */
[----:B------:R-:W-:Y:S01]  /*d270*/  R2UR UR7, R13 ;  /* 0x000000000d0772ca */ /* 0x000fe200000e0000 */
[----:B------:R-:W-:-:S02]  /*d280*/  IMAD.MOV.U32 R13, RZ, RZ, -0x3ffffff0 ;  /* 0xc0000010ff0d7424 */ /* 0x000fc400078e00ff */
[----:B------:R-:W-:Y:S01]  /*d290*/  VIADD R10, R10, 0x200 ;  /* 0x000002000a0a7836 */ /* 0x000fe20000000000 */
[----:B0-----:R-:W-:-:S04]  /*d2a0*/  LOP3.LUT R152, R152, 0x7f, RZ, 0xc0, !PT ;  /* 0x0000007f98987812 */ /* 0x001fc800078ec0ff */
[----:B------:R-:W-:-:S13]  /*d2b0*/  ISETP.NE.AND P2, PT, R152, RZ, PT ;  /* 0x000000ff9800720c */ /* 0x000fda0003f45270 */
[----:B------:R-:W-:-:S05]  /*d2c0*/  @!P2 VIADD R9, R9, 0x13240 ;  /* 0x000132400909a836 */ /* 0x000fca0000000000 */
[----:B------:R-:W-:Y:S01]  /*d2d0*/  @!P2 PRMT R9, RZ, 0x654, R9 ;  /* 0x00000654ff09a816 */ /* 0x000fe20000000009 */
[----:B------:R-:W-:Y:S02]  /*d2e0*/  WARPGROUP.DEPBAR.LE gsb0, 0x0 ;  /* 0x00008000000079c5 */ /* 0x000fe40000010000 */
[----:B------:R-:W-:-:S06]  /*d2f0*/  WARPGROUP.ARRIVE ;  /* 0x00000000000079c5 */ /* 0x000fcc0000000000 */
[----:B------:R-:W-:Y:S01]  /*d300*/  QGMMA.64x64x32.F32.E4M3.E4M3 R24, R144, gdesc[UR4], R24, gsb0 ;  /* 0x00e0000490187df3 */ /* 0x000fe20008000818 */
[----:B------:R-:W-:Y:S01]  /*d310*/  R2UR UR6, R12 ;  /* 0x000000000c0672ca */ /* 0x000fe200000e0000 */
[----:B------:R-:W-:Y:S01]  /*d320*/  IMAD R12, R8, -0xa0, RZ ;  /* 0xffffff60080c7824 */ /* 0x000fe200078e02ff */
[----:B------:R-:W-:Y:S01]  /*d330*/  R2UR UR7, R13 ;  /* 0x000000000d0772ca */ /* 0x000fe200000e0000 */
[----:B------:R-:W-:Y:S02]  /*d340*/  WARPGROUP.DEPBAR.LE gsb0, 0x0 ;  /* 0x00008000000079c5 */ /* 0x000fe40000010000 */
[----:B------:R-:W-:-:S10]  /*d350*/  WARPGROUP.ARRIVE ;  /* 0x00000000000079c5 */ /* 0x000fd40000000000 */
[----:B------:R-:W-:Y:S01]  /*d360*/  QGMMA.64x64x32.F32.E4M3.E4M3 R24, R140, gdesc[UR4], R24, gsb0 ;  /* 0x00e000048c187df3 */ /* 0x000fe20008000818 */
[----:B------:R-:W-:Y:S02]  /*d370*/  R2UR UR6, R10 ;  /* 0x000000000a0672ca */ /* 0x000fe400000e0000 */
[----:B------:R-:W-:Y:S01]  /*d380*/  R2UR UR7, R11 ;  /* 0x000000000b0772ca */ /* 0x000fe200000e0000 */
[----:B------:R-:W-:Y:S02]  /*d390*/  WARPGROUP.DEPBAR.LE gsb0, 0x0 ;  /* 0x00008000000079c5 */ /* 0x000fe40000010000 */
[----:B------:R-:W-:-:S10]  /*d3a0*/  WARPGROUP.ARRIVE ;  /* 0x00000000000079c5 */ /* 0x000fd40000000000 */
[----:B------:R-:W-:Y:S01]  /*d3b0*/  QGMMA.64x64x32.F32.E4M3.E4M3 R24, R136, gdesc[UR4], R24, gsb0 ;  /* 0x00e0000488187df3 */ /* 0x000fe20008000818 */
[----:B---3--:R-:W-:-:S05]  /*d3c0*/  IADD3 R10, R12, 0x1, R153 ;  /* 0x000000010c0a7810 */ /* 0x008fca0007ffe099 */
[----:B--2---:R-:W-:-:S04]  /*d3d0*/  IMAD.IADD R10, R10, 0x1, -R19 ;  /* 0x000000010a0a7824 */ /* 0x004fc800078e0a13 */
[----:B----4-:R-:W-:-:S04]  /*d3e0*/  IMAD R19, R154, -0x2, R10 ;  /* 0xfffffffe9a137824 */ /* 0x010fc800078e020a */
[----:B------:R-:W-:Y:S01]  /*d3f0*/  VIADD R13, R19, UR43 ;  /* 0x0000002b130d7c36 */ /* 0x000fe20008000000 */
[----:B------:R-:W-:Y:S02]  /*d400*/  WARPGROUP.DEPBAR.LE gsb0, 0x0 ;  /* 0x00008000000079c5 */ /* 0x000fe40000010000 */
[----:B------:R0:W-:Y:S01]  /*d410*/  @!P2 SYNCS.ARRIVE.TRANS64.RED.A1T0 RZ, [R9+URZ], RZ ;  /* 0x000000ff09ffa9a7 */ /* 0x0001e2000810043f */
[----:B------:R-:W-:Y:S02]  /*d420*/  IMAD R136, R154, -0x2, R12 ;  /* 0xfffffffe9a887824 */ /* 0x000fe400078e020c */
[----:B-----5:R-:W-:Y:S02]  /*d430*/  IMAD.IADD R137, R155, 0x1, R13 ;  /* 0x000000019b897824 */ /* 0x020fe400078e020d */
[----:B0-----:R-:W-:-:S05]  /*d440*/  IMAD.U32 R9, RZ, RZ, UR38 ;  /* 0x00000026ff097e24 */ /* 0x001fca000f8e00ff */
[----:B------:R-:W-:-:S05]  /*d450*/  LOP3.LUT R10, RZ, R9, RZ, 0x33, !PT ;  /* 0x00000009ff0a7212 */ /* 0x000fca00078e33ff */
[----:B------:R-:W-:-:S04]  /*d460*/  IMAD.IADD R19, R10, 0x1, R19 ;  /* 0x000000010a137824 */ /* 0x000fc800078e0213 */
[----:B------:R-:W-:Y:S01]  /*d470*/  IMAD.IADD R138, R155, 0x1, R19 ;  /* 0x000000019b8a7824 */ /* 0x000fe200078e0213 */
[----:B------:R-:W-:Y:S06]  /*d480*/  @!P1 BRA `(.L_x_1174) ;  /* 0x0000000000589947 */ /* 0x000fec0003800000 */
[----:B------:R-:W-:Y:S01]  /*d490*/  ISETP.GT.AND P1, PT, R15, -0x1, PT ;  /* 0xffffffff0f00780c */ /* 0x000fe20003f24270 */
[----:B------:R-:W-:-:S12]  /*d4a0*/  BSSY B2, `(.L_x_1175) ;  /* 0x0000011000027945 */ /* 0x000fd80003800000 */
[----:B------:R-:W-:Y:S05]  /*d4b0*/  @P1 BRA `(.L_x_1176) ;  /* 0x0000000000241947 */ /* 0x000fea0003800000 */
[----:B------:R-:W2:Y:S01]  /*d4c0*/  LDL R155, [R1+0x18] ;  /* 0x00001800019b7983 */ /* 0x000ea20000100800 */
[----:B------:R-:W-:-:S05]  /*d4d0*/  IMAD.U32 R139, RZ, RZ, UR37 ;  /* 0x00000025ff8b7e24 */ /* 0x000fca000f8e00ff */
[----:B------:R-:W-:-:S13]  /*d4e0*/  ISETP.NE.AND P1, PT, R139, 0x1, PT ;  /* 0x000000018b00780c */ /* 0x000fda0003f25270 */
[----:B------:R-:W2:Y:S02]  /*d4f0*/  @P1 LDC.64 R10, c[0x0][0x9e8] ;  /* 0x00027a00ff0a1b82 */ /* 0x000ea40000000a00 */
[----:B--2---:R-:W-:-:S04]  /*d500*/  @P1 IMAD.HI.U32 R10, R155, R10, RZ ;  /* 0x0000000a9b0a1227 */ /* 0x004fc800078e00ff */
[----:B------:R-:W-:Y:S01]  /*d510*/  IMAD.MOV.U32 R140, RZ, RZ, R155 ;  /* 0x000000ffff8c7224 */ /* 0x000fe200078e009b */
[----:B------:R-:W-:-:S04]  /*d520*/  @P1 SHF.R.U32.HI R140, RZ, R11, R10 ;  /* 0x0000000bff8c1219 */ /* 0x000fc8000001160a */
[----:B------:R-:W-:Y:S01]  /*d530*/  LOP3.LUT R10, RZ, R140, RZ, 0x33, !PT ;  /* 0x0000008cff0a7212 */ /* 0x000fe200078e33ff */
[----:B------:R-:W-:Y:S06]  /*d540*/  BRA `(.L_x_1177) ;  /* 0x0000000000187947 */ /* 0x000fec0003800000 */
.L_x_1176:
[----:B------:R-:W-:-:S05]  /*d550*/  IMAD.U32 R139, RZ, RZ, UR37 ;  /* 0x00000025ff8b7e24 */ /* 0x000fca000f8e00ff */
[----:B------:R-:W-:-:S13]  /*d560*/  ISETP.NE.AND P1, PT, R139, 0x1, PT ;  /* 0x000000018b00780c */ /* 0x000fda0003f25270 */
[----:B------:R-:W0:Y:S02]  /*d570*/  @P1 LDC.64 R10, c[0x0][0x9e8] ;  /* 0x00027a00ff0a1b82 */ /* 0x000e240000000a00 */
[----:B0-----:R-:W-:-:S04]  /*d580*/  @P1 IMAD.HI.U32 R140, R15, R10, RZ ;  /* 0x0000000a0f8c1227 */ /* 0x001fc800078e00ff */
[----:B------:R-:W-:Y:S01]  /*d590*/  IMAD.MOV.U32 R10, RZ, RZ, R15 ;  /* 0x000000ffff0a7224 */ /* 0x000fe200078e000f */
[----:B------:R-:W-:-:S07]  /*d5a0*/  @P1 SHF.R.U32.HI R10, RZ, R11, R140 ;  /* 0x0000000bff0a1219 */ /* 0x000fce000001168c */
.L_x_1177:
[----:B------:R-:W-:Y:S05]  /*d5b0*/  BSYNC B2 ;  /* 0x0000000000027941 */ /* 0x000fea0003800000 */
.L_x_1175:
[----:B------:R-:W-:-:S05]  /*d5c0*/  IMAD R10, R10, R139, R136 ;  /* 0x0000008b0a0a7224 */ /* 0x000fca00078e0288 */
[----:B------:R-:W-:Y:S02]  /*d5d0*/  VIMNMX R138, R138, R10, !PT ;  /* 0x0000000a8a8a7248 */ /* 0x000fe40007fe0100 */
[----:B------:R-:W-:-:S07]  /*d5e0*/  VIADDMNMX R137, R10, R139, R137, PT ;  /* 0x0000008b0a897246 */ /* 0x000fce0003800189 */
.L_x_1174:
[C---:B------:R-:W-:Y:S01]  /*d5f0*/  ISETP.GE.AND P2, PT, R12.reuse, 0x2, PT ;  /* 0x000000020c00780c */ /* 0x040fe20003f46270 */
[----:B------:R-:W2:Y:S01]  /*d600*/  LDL R10, [R1+0x20] ;  /* 0x00002000010a7983 */ /* 0x000ea20000100800 */
[----:B------:R-:W-:Y:S02]  /*d610*/  ISETP.GE.AND P1, PT, R12, 0x9, PT ;  /* 0x000000090c00780c */ /* 0x000fe40003f26270 */
[----:B------:R-:W-:Y:S02]  /*d620*/  LOP3.LUT R16, R16, 0xdfffffff, RZ, 0xc0, !PT ;  /* 0xdfffffff10107812 */ /* 0x000fe400078ec0ff */
[C---:B------:R-:W-:Y:S02]  /*d630*/  ISETP.GE.AND P3, PT, R12.reuse, 0xa, PT ;  /* 0x0000000a0c00780c */ /* 0x040fe40003f66270 */
        /* <DEDUP_REMOVED lines=11> */
[----:B------:R-:W-:Y:S02]  /*d6f0*/  FSEL R124, R124, -INF , !P1 ;  /* 0xff8000007c7c7808 */ /* 0x000fe40004800000 */
[----:B------:R-:W-:Y:S02]  /*d700*/  ISETP.GT.AND P1, PT, R138, 0x9, !P3 ;  /* 0x000000098a00780c */ /* 0x000fe40005f24270 */
[----:B------:R-:W-:-:S02]  /*d710*/  LOP3.LUT R16, R16, 0x7fffffff, RZ, 0xc0, !PT ;  /* 0x7fffffff10107812 */ /* 0x000fc400078ec0ff */
[----:B------:R-:W-:Y:S02]  /*d720*/  ISETP.LT.OR P1, PT, R137, 0xa, P1 ;  /* 0x0000000a8900780c */ /* 0x000fe40000f21670 */
[----:B------:R-:W-:Y:S02]  /*d730*/  @P3 LOP3.LUT R16, R16, 0x80000000, RZ, 0xfc, !PT ;  /* 0x8000000010103812 */ /* 0x000fe400078efcff */
[----:B------:R-:W-:Y:S02]  /*d740*/  FSEL R125, R125, -INF , !P1 ;  /* 0xff8000007d7d7808 */ /* 0x000fe40004800000 */
[----:B------:R-:W-:Y:S02]  /*d750*/  @P2 LOP3.LUT R17, R17, 0x1, RZ, 0xfc, !PT ;  /* 0x0000000111112812 */ /* 0x000fe400078efcff */
[----:B------:R-:W-:Y:S02]  /*d760*/  ISETP.GT.AND P1, PT, R138, 0x10, !P2 ;  /* 0x000000108a00780c */ /* 0x000fe40005724270 */
[----:B------:R-:W-:-:S02]  /*d770*/  ISETP.GE.AND P2, PT, R12, 0x12, PT ;  /* 0x000000120c00780c */ /* 0x000fc40003f46270 */
[----:B------:R-:W-:Y:S02]  /*d780*/  ISETP.LT.OR P1, PT, R137, 0x11, P1 ;  /* 0x000000118900780c */ /* 0x000fe40000f21670 */
[----:B------:R-:W-:Y:S02]  /*d790*/  LOP3.LUT R17, R17, 0xfffffff7, RZ, 0xc0, !PT ;  /* 0xfffffff711117812 */ /* 0x000fe400078ec0ff */
[----:B------:R-:W-:Y:S02]  /*d7a0*/  FSEL R128, R128, -INF , !P1 ;  /* 0xff80000080807808 */ /* 0x000fe40004800000 */
[----:B------:R-:W-:Y:S02]  /*d7b0*/  ISETP.GT.AND P1, PT, R138, 0x11, !P2 ;  /* 0x000000118a00780c */ /* 0x000fe40005724270 */
[----:B------:R-:W-:Y:S02]  /*d7c0*/  LOP3.LUT R16, R16, 0xffffffef, RZ, 0xc0, !PT ;  /* 0xffffffef10107812 */ /* 0x000fe400078ec0ff */
[----:B------:R-:W-:-:S02]  /*d7d0*/  ISETP.LT.OR P1, PT, R137, 0x12, P1 ;  /* 0x000000128900780c */ /* 0x000fc40000f21670 */
[----:B------:R-:W-:Y:S02]  /*d7e0*/  @P2 LOP3.LUT R17, R17, 0x8, RZ, 0xfc, !PT ;  /* 0x0000000811112812 */ /* 0x000fe400078efcff */
[----:B------:R-:W-:Y:S02]  /*d7f0*/  ISETP.GE.AND P2, PT, R12, 0x19, PT ;  /* 0x000000190c00780c */ /* 0x000fe40003f46270 */
[----:B------:R-:W-:Y:S02]  /*d800*/  FSEL R129, R129, -INF , !P1 ;  /* 0xff80000081817808 */ /* 0x000fe40004800000 */
[----:B------:R-:W-:Y:S02]  /*d810*/  LOP3.LUT R17, R17, 0xfffffffb, RZ, 0xc0, !PT ;  /* 0xfffffffb11117812 */ /* 0x000fe400078ec0ff */
[----:B------:R-:W-:Y:S02]  /*d820*/  ISETP.GT.AND P1, PT, R138, 0x18, !P2 ;  /* 0x000000188a00780c */ /* 0x000fe40005724270 */
[----:B------:R-:W-:-:S02]  /*d830*/  @P6 LOP3.LUT R16, R16, 0x10, RZ, 0xfc, !PT ;  /* 0x0000001010106812 */ /* 0x000fc400078efcff */
[----:B------:R-:W-:Y:S02]  /*d840*/  ISETP.LT.OR P1, PT, R137, 0x19, P1 ;  /* 0x000000198900780c */ /* 0x000fe40000f21670 */
[----:B------:R-:W-:Y:S02]  /*d850*/  LOP3.LUT R16, R16, 0xffbfffff, RZ, 0xc0, !PT ;  /* 0xffbfffff10107812 */ /* 0x000fe400078ec0ff */
[----:B------:R-:W-:Y:S02]  /*d860*/  @P2 LOP3.LUT R17, R17, 0x4, RZ, 0xfc, !PT ;  /* 0x0000000411112812 */ /* 0x000fe400078efcff */
[----:B------:R-:W-:Y:S02]  /*d870*/  ISETP.GE.AND P2, PT, R12, 0x1a, PT ;  /* 0x0000001a0c00780c */ /* 0x000fe40003f46270 */
[----:B------:R-:W-:Y:S02]  /*d880*/  FSEL R132, R132, -INF , !P1 ;  /* 0xff80000084847808 */ /* 0x000fe40004800000 */
[----:B------:R-:W-:-:S02]  /*d890*/  ISETP.GT.AND P1, PT, R138, 0x19, !P2 ;  /* 0x000000198a00780c */ /* 0x000fc40005724270 */
        /* <DEDUP_REMOVED lines=80> */
[----:B------:R-:W-:Y:S01]  /*dda0*/  @P6 LOP3.LUT R16, R16, 0x2000, RZ, 0xfc, !PT ;  /* 0x0000200010106812 */ /* 0x000fe200078efcff */
[----:B--2---:R-:W-:Y:S01]  /*ddb0*/  IMAD.IADD R13, R10, 0x1, R13 ;  /* 0x000000010a0d7824 */ /* 0x004fe200078e020d */
[----:B------:R-:W-:Y:S01]  /*ddc0*/  ISETP.GE.AND P6, PT, R12, 0x5a, PT ;  /* 0x0000005a0c00780c */ /* 0x000fe20003fc6270 */
[----:B------:R-:W-:Y:S01]  /*ddd0*/  IMAD.IADD R19, R10, 0x1, R19 ;  /* 0x000000010a137824 */ /* 0x000fe200078e0213 */
        /* <DEDUP_REMOVED lines=53> */
[----:B------:R-:W-:-:S13]  /*e130*/  ISETP.GE.AND P6, PT, R12, 0x81, PT ;  /* 0x000000810c00780c */ /* 0x000fda0003fc6270 */
        /* <DEDUP_REMOVED lines=52> */
[----:B------:R-:W-:-:S13]  /*e480*/  LOP3.LUT P6, RZ, R17, 0x10, RZ, 0xc0, !PT ;  /* 0x0000001011ff7812 */ /* 0x000fda00078cc0ff */
[----:B------:R-:W-:Y:S05]  /*e490*/  @!P6 BRA `(.L_x_1178) ;  /* 0x000000000058e947 */ /* 0x000fea0003800000 */
        /* <DEDUP_REMOVED lines=12> */
.L_x_1180:
[----:B------:R-:W-:-:S05]  /*e560*/  IMAD.U32 R12, RZ, RZ, UR37 ;  /* 0x00000025ff0c7e24 */ /* 0x000fca000f8e00ff */
[----:B------:R-:W-:-:S13]  /*e570*/  ISETP.NE.AND P6, PT, R12, 0x1, PT ;  /* 0x000000010c00780c */ /* 0x000fda0003fc5270 */
[----:B------:R-:W0:Y:S02]  /*e580*/  @P6 LDC.64 R10, c[0x0][0x9e8] ;  /* 0x00027a00ff0a6b82 */ /* 0x000e240000000a00 */
[----:B0-----:R-:W-:-:S04]  /*e590*/  @P6 IMAD.HI.U32 R137, R21, R10, RZ ;  /* 0x0000000a15896227 */ /* 0x001fc800078e00ff */
[----:B------:R-:W-:Y:S01]  /*e5a0*/  IMAD.MOV.U32 R10, RZ, RZ, R21 ;  /* 0x000000ffff0a7224 */ /* 0x000fe200078e0015 */
[----:B------:R-:W-:-:S07]  /*e5b0*/  @P6 SHF.R.U32.HI R10, RZ, R11, R137 ;  /* 0x0000000bff0a6219 */ /* 0x000fce0000011689 */
.L_x_1181:
[----:B------:R-:W-:Y:S05]  /*e5c0*/  BSYNC B2 ;  /* 0x0000000000027941 */ /* 0x000fea0003800000 */
.L_x_1179:
[----:B------:R-:W-:-:S05]  /*e5d0*/  IMAD R136, R10, R12, R136 ;  /* 0x0000000c0a887224 */ /* 0x000fca00078e0288 */
[----:B------:R-:W-:Y:S02]  /*e5e0*/  VIMNMX R19, R19, R136, !PT ;  /* 0x0000008813137248 */ /* 0x000fe40007fe0100 */
[----:B------:R-:W-:-:S07]  /*e5f0*/  VIADDMNMX R13, R136, R12, R13, PT ;  /* 0x0000000c880d7246 */ /* 0x000fce000380010d */
.L_x_1178:
[----:B------:R-:W-:Y:S01]  /*e600*/  ISETP.GT.AND P1, PT, R19, 0x20, !P1 ;  /* 0x000000201300780c */ /* 0x000fe20004f24270 */
[----:B------:R-:W2:Y:S03]  /*e610*/  LDL.LU R137, [R1+0x8] ;  /* 0x0000080001897983 */ /* 0x000ea60000300800 */
[----:B------:R-:W-:Y:S01]  /*e620*/  ISETP.LT.OR P1, PT, R13, 0x21, P1 ;  /* 0x000000210d00780c */ /* 0x000fe20000f21670 */
[----:B------:R-:W3:Y:S01]  /*e630*/  LDL.LU R136, [R1+0x4] ;  /* 0x0000040001887983 */ /* 0x000ee20000300800 */
[----:B------:R-:W-:Y:S02]  /*e640*/  LOP3.LUT P6, RZ, R16, 0x400000, RZ, 0xc0, !PT ;  /* 0x0040000010ff7812 */ /* 0x000fe400078cc0ff */
[----:B------:R-:W-:Y:S02]  /*e650*/  FSEL R106, R106, -INF , !P1 ;  /* 0xff8000006a6a7808 */ /* 0x000fe40004800000 */
[----:B------:R-:W-:-:S02]  /*e660*/  LOP3.LUT P1, RZ, R16, 0x10, RZ, 0xc0, !PT ;  /* 0x0000001010ff7812 */ /* 0x000fc4000782c0ff */
[C---:B------:R-:W-:Y:S02]  /*e670*/  ISETP.GT.AND P4, PT, R19.reuse, 0x29, !P4 ;  /* 0x000000291300780c */ /* 0x040fe40006784270 */
[----:B------:R-:W-:Y:S02]  /*e680*/  ISETP.GT.AND P1, PT, R19, 0x30, !P1 ;  /* 0x000000301300780c */ /* 0x000fe40004f24270 */
[C---:B------:R-:W-:Y:S02]  /*e690*/  ISETP.LT.OR P4, PT, R13.reuse, 0x2a, P4 ;  /* 0x0000002a0d00780c */ /* 0x040fe40002781670 */
[----:B------:R-:W-:Y:S02]  /*e6a0*/  ISETP.LT.OR P1, PT, R13, 0x31, P1 ;  /* 0x000000310d00780c */ /* 0x000fe40000f21670 */
[----:B------:R-:W-:Y:S02]  /*e6b0*/  FSEL R111, R111, -INF , !P4 ;  /* 0xff8000006f6f7808 */ /* 0x000fe40006000000 */
[----:B------:R-:W-:-:S02]  /*e6c0*/  FSEL R114, R114, -INF , !P1 ;  /* 0xff80000072727808 */ /* 0x000fc40004800000 */
[C---:B------:R-:W-:Y:S02]  /*e6d0*/  ISETP.GT.AND P1, PT, R19.reuse, 0x31, !P6 ;  /* 0x000000311300780c */ /* 0x040fe40007724270 */
[----:B------:R-:W-:Y:S02]  /*e6e0*/  ISETP.GT.AND P3, PT, R19, 0x28, !P3 ;  /* 0x000000281300780c */ /* 0x000fe40005f64270 */
[----:B------:R-:W-:Y:S02]  /*e6f0*/  ISETP.LT.OR P1, PT, R13, 0x32, P1 ;  /* 0x000000320d00780c */ /* 0x000fe40000f21670 */
[C---:B------:R-:W-:Y:S02]  /*e700*/  LOP3.LUT P4, RZ, R16.reuse, 0x40000, RZ, 0xc0, !PT ;  /* 0x0004000010ff7812 */ /* 0x040fe4000788c0ff */
[----:B------:R-:W-:Y:S02]  /*e710*/  FSEL R115, R115, -INF , !P1 ;  /* 0xff80000073737808 */ /* 0x000fe40004800000 */
[----:B------:R-:W-:-:S02]  /*e720*/  LOP3.LUT P1, RZ, R16, 0x200000, RZ, 0xc0, !PT ;  /* 0x0020000010ff7812 */ /* 0x000fc4000782c0ff */
[----:B------:R-:W-:Y:S02]  /*e730*/  ISETP.LT.OR P3, PT, R13, 0x29, P3 ;  /* 0x000000290d00780c */ /* 0x000fe40001f61670 */
[----:B------:R-:W-:Y:S02]  /*e740*/  ISETP.GT.AND P1, PT, R19, 0x38, !P1 ;  /* 0x000000381300780c */ /* 0x000fe40004f24270 */
[----:B------:R-:W-:Y:S02]  /*e750*/  FSEL R110, R110, -INF , !P3 ;  /* 0xff8000006e6e7808 */ /* 0x000fe40005800000 */
[----:B------:R-:W-:Y:S02]  /*e760*/  ISETP.LT.OR P1, PT, R13, 0x39, P1 ;  /* 0x000000390d00780c */ /* 0x000fe40000f21670 */
[----:B------:R-:W-:Y:S02]  /*e770*/  ISETP.GT.AND P2, PT, R19, 0x21, !P2 ;  /* 0x000000211300780c */ /* 0x000fe40005744270 */
[----:B------:R-:W-:-:S02]  /*e780*/  FSEL R118, R118, -INF , !P1 ;  /* 0xff80000076767808 */ /* 0x000fc40004800000 */
[C---:B------:R-:W-:Y:S02]  /*e790*/  LOP3.LUT P1, RZ, R16.reuse, 0x100000, RZ, 0xc0, !PT ;  /* 0x0010000010ff7812 */ /* 0x040fe4000782c0ff */
[----:B------:R-:W-:Y:S02]  /*e7a0*/  LOP3.LUT P3, RZ, R16, 0x20000, RZ, 0xc0, !PT ;  /* 0x0002000010ff7812 */ /* 0x000fe4000786c0ff */
[----:B------:R-:W-:Y:S02]  /*e7b0*/  ISETP.GT.AND P1, PT, R19, 0x39, !P1 ;  /* 0x000000391300780c */ /* 0x000fe40004f24270 */
[C---:B------:R-:W-:Y:S02]  /*e7c0*/  ISETP.LT.OR P2, PT, R13.reuse, 0x22, P2 ;  /* 0x000000220d00780c */ /* 0x040fe40001741670 */
[----:B------:R-:W-:Y:S02]  /*e7d0*/  ISETP.LT.OR P1, PT, R13, 0x3a, P1 ;  /* 0x0000003a0d00780c */ /* 0x000fe40000f21670 */
[----:B------:R-:W-:-:S02]  /*e7e0*/  FSEL R107, R107, -INF , !P2 ;  /* 0xff8000006b6b7808 */ /* 0x000fc40005000000 */
[----:B------:R-:W-:Y:S02]  /*e7f0*/  FSEL R119, R119, -INF , !P1 ;  /* 0xff80000077777808 */ /* 0x000fe40004800000 */
[C---:B------:R-:W-:Y:S02]  /*e800*/  LOP3.LUT P1, RZ, R16.reuse, 0x80000, RZ, 0xc0, !PT ;  /* 0x0008000010ff7812 */ /* 0x040fe4000782c0ff */
[----:B------:R-:W-:Y:S02]  /*e810*/  LOP3.LUT P2, RZ, R16, 0x10000, RZ, 0xc0, !PT ;  /* 0x0001000010ff7812 */ /* 0x000fe4000784c0ff */
[----:B------:R-:W-:Y:S02]  /*e820*/  ISETP.GT.AND P1, PT, R19, 0x40, !P1 ;  /* 0x000000401300780c */ /* 0x000fe40004f24270 */
[----:B------:R-:W-:Y:S02]  /*e830*/  LOP3.LUT R17, R17, 0xffffffdf, RZ, 0xc0, !PT ;  /* 0xffffffdf11117812 */ /* 0x000fe400078ec0ff */
[----:B------:R-:W-:-:S02]  /*e840*/  ISETP.LT.OR P1, PT, R13, 0x41, P1 ;  /* 0x000000410d00780c */ /* 0x000fc40000f21670 */
[----:B------:R-:W-:Y:S02]  /*e850*/  @P0 LOP3.LUT R17, R17, 0x20, RZ, 0xfc, !PT ;  /* 0x0000002011110812 */ /* 0x000fe400078efcff */
[----:B------:R-:W-:Y:S02]  /*e860*/  FSEL R90, R90, -INF , !P1 ;  /* 0xff8000005a5a7808 */ /* 0x000fe40004800000 */
[----:B------:R-:W-:Y:S02]  /*e870*/  ISETP.GT.AND P1, PT, R19, 0x41, !P4 ;  /* 0x000000411300780c */ /* 0x000fe40006724270 */
[C---:B------:R-:W-:Y:S02]  /*e880*/  LOP3.LUT P0, RZ, R16.reuse, 0x8000, RZ, 0xc0, !PT ;  /* 0x0000800010ff7812 */ /* 0x040fe4000780c0ff */
[----:B------:R-:W-:Y:S02]  /*e890*/  ISETP.LT.OR P1, PT, R13, 0x42, P1 ;  /* 0x000000420d00780c */ /* 0x000fe40000f21670 */
[----:B------:R-:W-:-:S02]  /*e8a0*/  LOP3.LUT P6, RZ, R16, 0x2000, RZ, 0xc0, !PT ;  /* 0x0000200010ff7812 */ /* 0x000fc400078cc0ff */
[----:B------:R-:W-:Y:S02]  /*e8b0*/  FSEL R91, R91, -INF , !P1 ;  /* 0xff8000005b5b7808 */ /* 0x000fe40004800000 */
[----:B------:R-:W-:Y:S02]  /*e8c0*/  ISETP.GT.AND P1, PT, R19, 0x48, !P3 ;  /* 0x000000481300780c */ /* 0x000fe40005f24270 */
[C---:B------:R-:W-:Y:S02]  /*e8d0*/  LOP3.LUT P4, RZ, R16.reuse, 0x100, RZ, 0xc0, !PT ;  /* 0x0000010010ff7812 */ /* 0x040fe4000788c0ff */
[----:B------:R-:W-:Y:S02]  /*e8e0*/  ISETP.LT.OR P1, PT, R13, 0x49, P1 ;  /* 0x000000490d00780c */ /* 0x000fe40000f21670 */
[----:B------:R-:W-:Y:S02]  /*e8f0*/  LOP3.LUT P3, RZ, R16, 0x80, RZ, 0xc0, !PT ;  /* 0x0000008010ff7812 */ /* 0x000fe4000786c0ff */
[----:B------:R-:W-:-:S02]  /*e900*/  FSEL R94, R94, -INF , !P1 ;  /* 0xff8000005e5e7808 */ /* 0x000fc40004800000 */
[----:B------:R-:W-:Y:S02]  /*e910*/  ISETP.GT.AND P1, PT, R19, 0x49, !P2 ;  /* 0x000000491300780c */ /* 0x000fe40005724270 */
[----:B------:R-:W-:Y:S02]  /*e920*/  LOP3.LUT P2, RZ, R16, 0x40, RZ, 0xc0, !PT ;  /* 0x0000004010ff7812 */ /* 0x000fe4000784c0ff */
[----:B------:R-:W-:Y:S02]  /*e930*/  ISETP.LT.OR P1, PT, R13, 0x4a, P1 ;  /* 0x0000004a0d00780c */ /* 0x000fe40000f21670 */
[----:B------:R-:W-:Y:S02]  /*e940*/  FMNMX.FTZ R10, R120, R3, !PT ;  /* 0x00000003780a7209 */ /* 0x000fe40007810000 */
[----:B------:R-:W-:Y:S02]  /*e950*/  FSEL R95, R95, -INF , !P1 ;  /* 0xff8000005f5f7808 */ /* 0x000fe40004800000 */
[----:B------:R-:W-:-:S02]  /*e960*/  ISETP.GT.AND P1, PT, R19, 0x50, !P0 ;  /* 0x000000501300780c */ /* 0x000fc40004724270 */
[----:B------:R-:W-:Y:S02]  /*e970*/  LOP3.LUT P0, RZ, R16, 0x20, RZ, 0xc0, !PT ;  /* 0x0000002010ff7812 */ /* 0x000fe4000780c0ff */
        /* <DEDUP_REMOVED lines=44> */
[----:B------:R-:W-:Y:S02]  /*ec40*/  FMNMX.FTZ R10, R92, R10, !PT ;  /* 0x0000000a5c0a7209 */ /* 0x000fe40007810000 */
[----:B------:R-:W-:Y:S02]  /*ec50*/  ISETP.LT.OR P1, PT, R13, 0x6a, P1 ;  /* 0x0000006a0d00780c */ /* 0x000fe40000f21670 */
[----:B------:R-:W-:-:S02]  /*ec60*/  FMNMX.FTZ R10, R93, R10, !PT ;  /* 0x0000000a5d0a7209 */ /* 0x000fc40007810000 */
        /* <DEDUP_REMOVED lines=11> */
[----:B------:R-:W-:-:S02]  /*ed20*/  ISETP.GT.AND P1, PT, R19, 0x78, !P0 ;  /* 0x000000781300780c */ /* 0x000fc40004724270 */
[----:B------:R-:W-:Y:S02]  /*ed30*/  FMNMX.FTZ R10, R72, R10, !PT ;  /* 0x0000000a480a7209 */ /* 0x000fe40007810000 */
[----:B------:R-:W-:Y:S02]  /*ed40*/  ISETP.LT.OR P1, PT, R13, 0x79, P1 ;  /* 0x000000790d00780c */ /* 0x000fe40000f21670 */
[----:B------:R-:W-:Y:S02]  /*ed50*/  FMNMX.FTZ R10, R73, R10, !PT ;  /* 0x0000000a490a7209 */ /* 0x000fe40007810000 */
[----:B------:R-:W-:Y:S02]  /*ed60*/  FSEL R86, R86, -INF , !P1 ;  /* 0xff80000056567808 */ /* 0x000fe40004800000 */
        /* <DEDUP_REMOVED lines=27> */
[----:B------:R-:W-:Y:S02]  /*ef20*/  LOP3.LUT P0, RZ, R16, 0x8000000, RZ, 0xc0, !PT ;  /* 0x0800000010ff7812 */ /* 0x000fe4000780c0ff */
[----:B------:R-:W-:Y:S02]  /*ef30*/  ISETP.GT.AND P1, PT, R19, 0x11, !P1 ;  /* 0x000000111300780c */ /* 0x000fe40004f24270 */
[----:B------:R-:W-:Y:S02]  /*ef40*/  FMNMX.FTZ R10, R65, R10, !PT ;  /* 0x0000000a410a7209 */ /* 0x000fe40007810000 */
[----:B------:R-:W-:Y:S02]  /*ef50*/  ISETP.LT.OR P1, PT, R13, 0x12, P1 ;  /* 0x000000120d00780c */ /* 0x000fe40000f21670 */
[----:B------:R-:W-:-:S02]  /*ef60*/  ISETP.GT.AND P0, PT, R19, 0x80, !P0 ;  /* 0x000000801300780c */ /* 0x000fc40004704270 */
[----:B------:R-:W-:Y:S02]  /*ef70*/  FSEL R131, R131, -INF , !P1 ;  /* 0xff80000083837808 */ /* 0x000fe40004800000 */
[----:B------:R-:W-:Y:S02]  /*ef80*/  LOP3.LUT P1, RZ, R17, 0x4, RZ, 0xc0, !PT ;  /* 0x0000000411ff7812 */ /* 0x000fe4000782c0ff */
[----:B------:R-:W-:Y:S02]  /*ef90*/  FMNMX.FTZ R10, R68, R10, !PT ;  /* 0x0000000a440a7209 */ /* 0x000fe40007810000 */
[----:B------:R-:W-:Y:S02]  /*efa0*/  ISETP.GT.AND P1, PT, R19, 0x18, !P1 ;  /* 0x000000181300780c */ /* 0x000fe40004f24270 */
[----:B------:R-:W-:Y:S02]  /*efb0*/  FMNMX.FTZ R10, R69, R10, !PT ;  /* 0x0000000a450a7209 */ /* 0x000fe40007810000 */
[----:B------:R-:W-:-:S02]  /*efc0*/  ISETP.LT.OR P1, PT, R13, 0x19, P1 ;  /* 0x000000190d00780c */ /* 0x000fc40000f21670 */
[----:B------:R-:W-:Y:S01]  /*efd0*/  ISETP.GT.AND P5, PT, R19, 0x79, !P5 ;  /* 0x000000791300780c */ /* 0x000fe20006fa4270 */
[----:B------:R-:W0:Y:S01]  /*efe0*/  SHFL.BFLY PT, R11, R10, 0x2, 0x1f ;  /* 0x0c401f000a0b7f89 */ /* 0x000e2200000e0000 */
[----:B------:R-:W-:Y:S02]  /*eff0*/  FSEL R134, R134, -INF , !P1 ;  /* 0xff80000086867808 */ /* 0x000fe40004800000 */
[C---:B------:R-:W-:Y:S02]  /*f000*/  LOP3.LUT P1, RZ, R17.reuse, 0x2, RZ, 0xc0, !PT ;  /* 0x0000000211ff7812 */ /* 0x040fe4000782c0ff */
[----:B------:R-:W-:Y:S02]  /*f010*/  LOP3.LUT R17, R17, 0xffffff7f, RZ, 0xc0, !PT ;  /* 0xffffff7f11117812 */ /* 0x000fe400078ec0ff */
[----:B------:R-:W-:Y:S02]  /*f020*/  ISETP.GT.AND P1, PT, R19, 0x19, !P1 ;  /* 0x000000191300780c */ /* 0x000fe40004f24270 */
[----:B------:R-:W-:-:S02]  /*f030*/  @P0 LOP3.LUT R17, R17, 0x80, RZ, 0xfc, !PT ;  /* 0x0000008011110812 */ /* 0x000fc400078efcff */
[----:B------:R-:W-:Y:S02]  /*f040*/  ISETP.LT.OR P1, PT, R13, 0x1a, P1 ;  /* 0x0000001a0d00780c */ /* 0x000fe40000f21670 */
[C---:B------:R-:W-:Y:S02]  /*f050*/  LOP3.LUT P0, RZ, R16.reuse, 0x10000000, RZ, 0xc0, !PT ;  /* 0x1000000010ff7812 */ /* 0x040fe4000780c0ff */
[----:B------:R-:W-:Y:S02]  /*f060*/  FSEL R135, R135, -INF , !P1 ;  /* 0xff80000087877808 */ /* 0x000fe40004800000 */
[----:B------:R-:W-:Y:S02]  /*f070*/  LOP3.LUT P1, RZ, R16, 0x1, RZ, 0xc0, !PT ;  /* 0x0000000110ff7812 */ /* 0x000fe4000782c0ff */
[C---:B------:R-:W-:Y:S02]  /*f080*/  ISETP.GT.AND P0, PT, R19.reuse, 0x99, !P0 ;  /* 0x000000991300780c */ /* 0x040fe40004704270 */
[----:B------:R-:W-:-:S02]  /*f090*/  ISETP.GT.AND P1, PT, R19, RZ, !P1 ;  /* 0x000000ff1300720c */ /* 0x000fc40004f24270 */
[C---:B------:R-:W-:Y:S02]  /*f0a0*/  ISETP.LT.OR P5, PT, R13.reuse, 0x7a, P5 ;  /* 0x0000007a0d00780c */ /* 0x040fe40002fa1670 */
[----:B------:R-:W-:Y:S02]  /*f0b0*/  ISETP.LT.OR P1, PT, R13, 0x1, P1 ;  /* 0x000000010d00780c */ /* 0x000fe40000f21670 */
[----:B------:R-:W-:Y:S02]  /*f0c0*/  FSEL R87, R87, -INF , !P5 ;  /* 0xff80000057577808 */ /* 0x000fe40006800000 */
[----:B------:R-:W-:Y:S02]  /*f0d0*/  FSEL R122, R122, -INF , !P1 ;  /* 0xff8000007a7a7808 */ /* 0x000fe40004800000 */
[----:B------:R-:W-:Y:S02]  /*f0e0*/  LOP3.LUT P2, RZ, R16, 0x2000000, RZ, 0xc0, !PT ;  /* 0x0200000010ff7812 */ /* 0x000fe4000784c0ff */
[----:B------:R-:W-:-:S02]  /*f0f0*/  FMNMX.FTZ R12, R122, R0, !PT ;  /* 0x000000007a0c7209 */ /* 0x000fc40007810000 */
[C---:B------:R-:W-:Y:S02]  /*f100*/  LOP3.LUT P3, RZ, R16.reuse, 0x1000000, RZ, 0xc0, !PT ;  /* 0x0100000010ff7812 */ /* 0x040fe4000786c0ff */
[----:B------:R-:W-:Y:S02]  /*f110*/  FMNMX.FTZ R12, R123, R12, !PT ;  /* 0x0000000c7b0c7209 */ /* 0x000fe40007810000 */
[----:B------:R-:W-:Y:S02]  /*f120*/  LOP3.LUT P4, RZ, R16, 0x8, RZ, 0xc0, !PT ;  /* 0x0000000810ff7812 */ /* 0x000fe4000788c0ff */
[----:B------:R-:W-:Y:S02]  /*f130*/  FMNMX.FTZ R12, R126, R12, !PT ;  /* 0x0000000c7e0c7209 */ /* 0x000fe40007810000 */
[----:B------:R-:W-:Y:S02]  /*f140*/  LOP3.LUT P5, RZ, R16, 0x4, RZ, 0xc0, !PT ;  /* 0x0000000410ff7812 */ /* 0x000fe400078ac0ff */
[----:B------:R-:W-:-:S02]  /*f150*/  FMNMX.FTZ R12, R127, R12, !PT ;  /* 0x0000000c7f0c7209 */ /* 0x000fc40007810000 */
[----:B------:R-:W-:Y:S02]  /*f160*/  LOP3.LUT P6, RZ, R16, 0x2, RZ, 0xc0, !PT ;  /* 0x0000000210ff7812 */ /* 0x000fe400078cc0ff */
[----:B------:R-:W-:Y:S02]  /*f170*/  FMNMX.FTZ R12, R130, R12, !PT ;  /* 0x0000000c820c7209 */ /* 0x000fe40007810000 */
[C---:B------:R-:W-:Y:S02]  /*f180*/  LOP3.LUT P1, RZ, R16.reuse, 0x4000000, RZ, 0xc0, !PT ;  /* 0x0400000010ff7812 */ /* 0x040fe4000782c0ff */
[----:B------:R-:W-:Y:S02]  /*f190*/  FMNMX.FTZ R12, R131, R12, !PT ;  /* 0x0000000c830c7209 */ /* 0x000fe40007810000 */
[----:B------:R-:W-:Y:S02]  /*f1a0*/  LOP3.LUT R16, R16, 0xfffffffd, RZ, 0xc0, !PT ;  /* 0xfffffffd10107812 */ /* 0x000fe400078ec0ff */
[----:B------:R-:W-:-:S02]  /*f1b0*/  FMNMX.FTZ R12, R134, R12, !PT ;  /* 0x0000000c860c7209 */ /* 0x000fc40007810000 */
[----:B------:R-:W-:Y:S02]  /*f1c0*/  @P0 LOP3.LUT R16, R16, 0x2, RZ, 0xfc, !PT ;  /* 0x0000000210100812 */ /* 0x000fe400078efcff */
[----:B------:R-:W-:Y:S02]  /*f1d0*/  FMNMX.FTZ R12, R135, R12, !PT ;  /* 0x0000000c870c7209 */ /* 0x000fe40007810000 */
[----:B------:R-:W-:Y:S02]  /*f1e0*/  LOP3.LUT P0, RZ, R17, 0x80, RZ, 0xc0, !PT ;  /* 0x0000008011ff7812 */ /* 0x000fe4000780c0ff */
[----:B------:R-:W-:Y:S02]  /*f1f0*/  FMNMX.FTZ R12, R106, R12, !PT ;  /* 0x0000000c6a0c7209 */ /* 0x000fe40007810000 */
[----:B0-----:R-:W-:Y:S02]  /*f200*/  FMNMX.FTZ R10, R10, R11, !PT ;  /* 0x0000000b0a0a7209 */ /* 0x001fe40007810000 */
[----:B------:R-:W-:-:S02]  /*f210*/  FMNMX.FTZ R12, R107, R12, !PT ;  /* 0x0000000c6b0c7209 */ /* 0x000fc40007810000 */
[----:B------:R-:W-:Y:S01]  /*f220*/  ISETP.LT.OR P0, PT, R13, 0x81, P0 ;  /* 0x000000810d00780c */ /* 0x000fe20000701670 */
[----:B------:R-:W0:Y:S01]  /*f230*/  SHFL.BFLY PT, R11, R10, 0x1, 0x1f ;  /* 0x0c201f000a0b7f89 */ /* 0x000e2200000e0000 */
[----:B------:R-:W-:Y:S02]  /*f240*/  FMNMX.FTZ R12, R110, R12, !PT ;  /* 0x0000000c6e0c7209 */ /* 0x000fe40007810000 */
[----:B------:R-:W-:Y:S02]  /*f250*/  LOP3.LUT R16, R16, 0xfffffff7, RZ, 0xc0, !PT ;  /* 0xfffffff710107812 */ /* 0x000fe400078ec0ff */
[----:B------:R-:W-:Y:S02]  /*f260*/  FMNMX.FTZ R12, R111, R12, !PT ;  /* 0x0000000c6f0c7209 */ /* 0x000fe40007810000 */
[----:B------:R-:W-:Y:S02]  /*f270*/  ISETP.GT.AND P1, PT, R19, 0x81, !P1 ;  /* 0x000000811300780c */ /* 0x000fe40004f24270 */
[----:B------:R-:W-:-:S02]  /*f280*/  FMNMX.FTZ R12, R114, R12, !PT ;  /* 0x0000000c720c7209 */ /* 0x000fc40007810000 */
[----:B------:R-:W-:Y:S02]  /*f290*/  ISETP.GT.AND P2, PT, R19, 0x88, !P2 ;  /* 0x000000881300780c */ /* 0x000fe40005744270 */
[----:B------:R-:W-:Y:S02]  /*f2a0*/  FMNMX.FTZ R12, R115, R12, !PT ;  /* 0x0000000c730c7209 */ /* 0x000fe40007810000 */
[----:B------:R-:W-:Y:S02]  /*f2b0*/  @P0 LOP3.LUT R16, R16, 0x8, RZ, 0xfc, !PT ;  /* 0x0000000810100812 */ /* 0x000fe400078efcff */
[----:B------:R-:W-:Y:S02]  /*f2c0*/  FMNMX.FTZ R12, R118, R12, !PT ;  /* 0x0000000c760c7209 */ /* 0x000fe40007810000 */
[----:B------:R-:W-:Y:S02]  /*f2d0*/  ISETP.LT.OR P0, PT, R13, 0x82, P1 ;  /* 0x000000820d00780c */ /* 0x000fe40000f01670 */
[----:B------:R-:W-:-:S02]  /*f2e0*/  FMNMX.FTZ R12, R119, R12, !PT ;  /* 0x0000000c770c7209 */ /* 0x000fc40007810000 */
[----:B------:R-:W-:Y:S02]  /*f2f0*/  LOP3.LUT P1, RZ, R16, 0x2, RZ, 0xc0, !PT ;  /* 0x0000000210ff7812 */ /* 0x000fe4000782c0ff */
[----:B------:R-:W-:Y:S02]  /*f300*/  FMNMX.FTZ R12, R90, R12, !PT ;  /* 0x0000000c5a0c7209 */ /* 0x000fe40007810000 */
[----:B------:R-:W-:Y:S02]  /*f310*/  LOP3.LUT R16, R16, 0xfffffffb, RZ, 0xc0, !PT ;  /* 0xfffffffb10107812 */ /* 0x000fe400078ec0ff */
[----:B------:R-:W-:Y:S02]  /*f320*/  FMNMX.FTZ R12, R91, R12, !PT ;  /* 0x0000000c5b0c7209 */ /* 0x000fe40007810000 */
[----:B0-----:R-:W-:Y:S02]  /*f330*/  FMNMX.FTZ R10, R10, R11, !PT ;  /* 0x0000000b0a0a7209 */ /* 0x001fe40007810000 */
[----:B------:R-:W-:-:S02]  /*f340*/  FMNMX.FTZ R12, R94, R12, !PT ;  /* 0x0000000c5e0c7209 */ /* 0x000fc40007810000 */
[----:B------:R-:W-:Y:S02]  /*f350*/  @P0 LOP3.LUT R16, R16, 0x4, RZ, 0xfc, !PT ;  /* 0x0000000410100812 */ /* 0x000fe400078efcff */
[----:B------:R-:W-:Y:S02]  /*f360*/  FMNMX.FTZ R12, R95, R12, !PT ;  /* 0x0000000c5f0c7209 */ /* 0x000fe40007810000 */
[----:B------:R-:W-:Y:S02]  /*f370*/  ISETP.LT.OR P0, PT, R13, 0x89, P2 ;  /* 0x000000890d00780c */ /* 0x000fe40001701670 */
[----:B------:R-:W-:Y:S02]  /*f380*/  FMNMX.FTZ R12, R98, R12, !PT ;  /* 0x0000000c620c7209 */ /* 0x000fe40007810000 */
[----:B------:R-:W-:Y:S02]  /*f390*/  FSETP.NEU.FTZ.AND P2, PT, R10, -INF , PT ;  /* 0xff8000000a00780b */ /* 0x000fe40003f5d000 */
[----:B------:R-:W-:-:S02]  /*f3a0*/  FMNMX.FTZ R12, R99, R12, !PT ;  /* 0x0000000c630c7209 */ /* 0x000fc40007810000 */
[----:B------:R-:W-:Y:S02]  /*f3b0*/  FSEL R11, R10, RZ, P2 ;  /* 0x000000ff0a0b7208 */ /* 0x000fe40001000000 */
[----:B------:R-:W-:Y:S02]  /*f3c0*/  FMNMX.FTZ R12, R102, R12, !PT ;  /* 0x0000000c660c7209 */ /* 0x000fe40007810000 */
[----:B------:R-:W-:Y:S01]  /*f3d0*/  LOP3.LUT R17, R17, 0xffffffbf, RZ, 0xc0, !PT ;  /* 0xffffffbf11117812 */ /* 0x000fe200078ec0ff */
[----:B------:R-:W-:-:S01]  /*f3e0*/  FADD.FTZ R3, -R11, R3 ;  /* 0x000000030b037221 */ /* 0x000fc20000010100 */
[----:B------:R-:W-:Y:S01]  /*f3f0*/  FMNMX.FTZ R12, R103, R12, !PT ;  /* 0x0000000c670c7209 */ /* 0x000fe20007810000 */
[----:B------:R-:W-:-:S01]  /*f400*/  FFMA.FTZ R11, R2, R10, -8 ;  /* 0xc1000000020b7423 */ /* 0x000fc2000001000a */
[----:B------:R-:W-:Y:S01]  /*f410*/  @P0 LOP3.LUT R17, R17, 0x40, RZ, 0xfc, !PT ;  /* 0x0000004011110812 */ /* 0x000fe200078efcff */
[----:B------:R-:W-:Y:S01]  /*f420*/  FMUL.FTZ R3, R2, R3 ;  /* 0x0000000302037220 */ /* 0x000fe20000410000 */
[----:B------:R-:W-:-:S02]  /*f430*/  FMNMX.FTZ R12, R74, R12, !PT ;  /* 0x0000000c4a0c7209 */ /* 0x000fc40007810000 */
[----:B------:R-:W-:Y:S02]  /*f440*/  LOP3.LUT P0, RZ, R16, 0x8, RZ, 0xc0, !PT ;  /* 0x0000000810ff7812 */ /* 0x000fe4000780c0ff */
[----:B------:R-:W-:Y:S01]  /*f450*/  FMNMX.FTZ R12, R75, R12, !PT ;  /* 0x0000000c4b0c7209 */ /* 0x000fe20007810000 */
[----:B------:R-:W-:Y:S01]  /*f460*/  MUFU.EX2 R3, R3 ;  /* 0x0000000300037308 */ /* 0x000fe20000000800 */
[----:B------:R-:W-:Y:S02]  /*f470*/  FSEL R11, R11, RZ, P2 ;  /* 0x000000ff0b0b7208 */ /* 0x000fe40001000000 */
[----:B------:R-:W-:Y:S02]  /*f480*/  FMNMX.FTZ R12, R78, R12, !PT ;  /* 0x0000000c4e0c7209 */ /* 0x000fe40007810000 */
[----:B------:R-:W-:Y:S01]  /*f490*/  LOP3.LUT P2, RZ, R16, 0x4, RZ, 0xc0, !PT ;  /* 0x0000000410ff7812 */ /* 0x000fe2000784c0ff */
[C-C-:B------:R-:W-:Y:S01]  /*f4a0*/  FFMA.FTZ R120, R2.reuse, R120, -R11.reuse ;  /* 0x0000007802787223 */ /* 0x140fe2000001080b */
[----:B------:R-:W-:Y:S01]  /*f4b0*/  FMNMX.FTZ R12, R79, R12, !PT ;  /* 0x0000000c4f0c7209 */ /* 0x000fe20007810000 */
[--C-:B------:R-:W-:Y:S01]  /*f4c0*/  FFMA.FTZ R121, R2, R121, -R11.reuse ;  /* 0x0000007902797223 */ /* 0x100fe2000001080b */
[----:B------:R-:W-:Y:S01]  /*f4d0*/  FSEL R58, R58, -INF , !P0 ;  /* 0xff8000003a3a7808 */ /* 0x000fe20004000000 */
[--C-:B------:R-:W-:Y:S01]  /*f4e0*/  FFMA.FTZ R124, R2, R124, -R11.reuse ;  /* 0x0000007c027c7223 */ /* 0x100fe2000001080b */
[----:B------:R-:W-:Y:S01]  /*f4f0*/  FMNMX.FTZ R12, R82, R12, !PT ;  /* 0x0000000c520c7209 */ /* 0x000fe20007810000 */
[----:B------:R-:W2:Y:S01]  /*f500*/  MUFU.EX2 R120, R120 ;  /* 0x0000007800787308 */ /* 0x000ea20000000800 */
[----:B------:R-:W-:Y:S01]  /*f510*/  ISETP.GT.AND P3, PT, R19, 0x89, !P3 ;  /* 0x000000891300780c */ /* 0x000fe20005f64270 */
[C-C-:B------:R-:W-:Y:S01]  /*f520*/  FFMA.FTZ R125, R2.reuse, R125, -R11.reuse ;  /* 0x0000007d027d7223 */ /* 0x140fe2000001080b */
[----:B------:R-:W-:Y:S01]  /*f530*/  FMNMX.FTZ R12, R83, R12, !PT ;  /* 0x0000000c530c7209 */ /* 0x000fe20007810000 */
[C-C-:B------:R-:W-:Y:S01]  /*f540*/  FFMA.FTZ R128, R2.reuse, R128, -R11.reuse ;  /* 0x0000008002807223 */ /* 0x140fe2000001080b */
[----:B------:R-:W-:Y:S01]  /*f550*/  LOP3.LUT P0, RZ, R17, 0x40, RZ, 0xc0, !PT ;  /* 0x0000004011ff7812 */ /* 0x000fe2000780c0ff */
[--C-:B------:R-:W-:Y:S01]  /*f560*/  FFMA.FTZ R129, R2, R129, -R11.reuse ;  /* 0x0000008102817223 */ /* 0x100fe2000001080b */
[----:B------:R-:W-:Y:S01]  /*f570*/  FMNMX.FTZ R12, R86, R12, !PT ;  /* 0x0000000c560c7209 */ /* 0x000fe20007810000 */
[----:B------:R-:W0:Y:S01]  /*f580*/  MUFU.EX2 R121, R121 ;  /* 0x0000007900797308 */ /* 0x000e220000000800 */
[----:B------:R-:W-:Y:S01]  /*f590*/  FSEL R59, R59, -INF , !P2 ;  /* 0xff8000003b3b7808 */ /* 0x000fe20005000000 */
[C-C-:B------:R-:W-:Y:S01]  /*f5a0*/  FFMA.FTZ R132, R2.reuse, R132, -R11.reuse ;  /* 0x0000008402847223 */ /* 0x140fe2000001080b */
[----:B------:R-:W-:Y:S01]  /*f5b0*/  FMNMX.FTZ R12, R87, R12, !PT ;  /* 0x0000000c570c7209 */ /* 0x000fe20007810000 */
[C-C-:B------:R-:W-:Y:S01]  /*f5c0*/  FFMA.FTZ R133, R2.reuse, R133, -R11.reuse ;  /* 0x0000008502857223 */ /* 0x140fe2000001080b */
[----:B------:R-:W-:Y:S01]  /*f5d0*/  ISETP.GT.AND P4, PT, R19, 0x90, !P4 ;  /* 0x000000901300780c */ /* 0x000fe20006784270 */
[--C-:B------:R-:W-:Y:S01]  /*f5e0*/  FFMA.FTZ R104, R2, R104, -R11.reuse ;  /* 0x0000006802687223 */ /* 0x100fe2000001080b */
[----:B------:R-:W-:Y:S01]  /*f5f0*/  FMNMX.FTZ R12, R58, R12, !PT ;  /* 0x0000000c3a0c7209 */ /* 0x000fe20007810000 */
[----:B------:R-:W1:Y:S01]  /*f600*/  MUFU.EX2 R124, R124 ;  /* 0x0000007c007c7308 */ /* 0x000e620000000800 */
[----:B------:R-:W-:Y:S01]  /*f610*/  ISETP.LT.OR P3, PT, R13, 0x8a, P3 ;  /* 0x0000008a0d00780c */ /* 0x000fe20001f61670 */
[--C-:B------:R-:W-:Y:S01]  /*f620*/  FFMA.FTZ R105, R2, R105, -R11.reuse ;  /* 0x0000006902697223 */ /* 0x100fe2000001080b */
[----:B------:R-:W-:Y:S01]  /*f630*/  FSEL R62, R62, -INF , !P0 ;  /* 0xff8000003e3e7808 */ /* 0x000fe20004000000 */
[C-C-:B------:R-:W-:Y:S01]  /*f640*/  FFMA.FTZ R108, R2.reuse, R108, -R11.reuse ;  /* 0x0000006c026c7223 */ /* 0x140fe2000001080b */
[----:B------:R-:W-:Y:S01]  /*f650*/  FMNMX.FTZ R12, R59, R12, !PT ;  /* 0x0000000c3b0c7209 */ /* 0x000fe20007810000 */
[C-C-:B------:R-:W-:Y:S01]  /*f660*/  FFMA.FTZ R109, R2.reuse, R109, -R11.reuse ;  /* 0x0000006d026d7223 */ /* 0x140fe2000001080b */
[----:B------:R-:W-:Y:S01]  /*f670*/  ISETP.GT.AND P5, PT, R19, 0x91, !P5 ;  /* 0x000000911300780c */ /* 0x000fe20006fa4270 */
[----:B------:R-:W4:Y:S01]  /*f680*/  MUFU.EX2 R125, R125 ;  /* 0x0000007d007d7308 */ /* 0x000f220000000800 */
[----:B------:R-:W-:Y:S01]  /*f690*/  ISETP.LT.OR P4, PT, R13, 0x91, P4 ;  /* 0x000000910d00780c */ /* 0x000fe20002781670 */
[C-C-:B------:R-:W-:Y:S01]  /*f6a0*/  FFMA.FTZ R112, R2.reuse, R112, -R11.reuse ;  /* 0x0000007002707223 */ /* 0x140fe2000001080b */
[----:B------:R-:W-:Y:S01]  /*f6b0*/  FSEL R63, R63, -INF , !P3 ;  /* 0xff8000003f3f7808 */ /* 0x000fe20005800000 */
[--C-:B------:R-:W-:Y:S01]  /*f6c0*/  FFMA.FTZ R113, R2, R113, -R11.reuse ;  /* 0x0000007102717223 */ /* 0x100fe2000001080b */
[----:B------:R-:W-:Y:S01]  /*f6d0*/  FMNMX.FTZ R12, R62, R12, !PT ;  /* 0x0000000c3e0c7209 */ /* 0x000fe20007810000 */
[C-C-:B------:R-:W-:Y:S01]  /*f6e0*/  FFMA.FTZ R116, R2.reuse, R116, -R11.reuse ;  /* 0x0000007402747223 */ /* 0x140fe2000001080b */
[----:B------:R-:W-:Y:S01]  /*f6f0*/  ISETP.GT.AND P6, PT, R19, 0x98, !P6 ;  /* 0x000000981300780c */ /* 0x000fe200077c4270 */
[C-C-:B------:R-:W-:Y:S01]  /*f700*/  FFMA.FTZ R117, R2.reuse, R117, -R11.reuse ;  /* 0x0000007502757223 */ /* 0x140fe2000001080b */
[----:B------:R-:W-:Y:S01]  /*f710*/  ISETP.LT.OR P5, PT, R13, 0x92, P5 ;  /* 0x000000920d00780c */ /* 0x000fe20002fa1670 */
[--C-:B------:R-:W-:Y:S01]  /*f720*/  FFMA.FTZ R88, R2, R88, -R11.reuse ;  /* 0x0000005802587223 */ /* 0x100fe2000001080b */
[----:B------:R-:W-:Y:S01]  /*f730*/  FSEL R66, R66, -INF , !P4 ;  /* 0xff80000042427808 */ /* 0x000fe20006000000 */
[C-C-:B------:R-:W-:Y:S01]  /*f740*/  FFMA.FTZ R89, R2.reuse, R89, -R11.reuse ;  /* 0x0000005902597223 */ /* 0x140fe2000001080b */
[----:B------:R-:W-:Y:S01]  /*f750*/  FMNMX.FTZ R12, R63, R12, !PT ;  /* 0x0000000c3f0c7209 */ /* 0x000fe20007810000 */
[C-C-:B------:R-:W-:Y:S01]  /*f760*/  FFMA.FTZ R92, R2.reuse, R92, -R11.reuse ;  /* 0x0000005c025c7223 */ /* 0x140fe2000001080b */
[----:B------:R-:W-:Y:S01]  /*f770*/  ISETP.LT.OR P6, PT, R13, 0x99, P6 ;  /* 0x000000990d00780c */ /* 0x000fe200037c1670 */
[C-C-:B------:R-:W-:Y:S01]  /*f780*/  FFMA.FTZ R93, R2.reuse, R93, -R11.reuse ;  /* 0x0000005d025d7223 */ /* 0x140fe2000001080b */
[----:B------:R-:W-:Y:S01]  /*f790*/  FSEL R67, R67, -INF , !P5 ;  /* 0xff80000043437808 */ /* 0x000fe20006800000 */
[--C-:B------:R-:W-:Y:S01]  /*f7a0*/  FFMA.FTZ R96, R2, R96, -R11.reuse ;  /* 0x0000006002607223 */ /* 0x100fe2000001080b */
[----:B------:R-:W-:Y:S01]  /*f7b0*/  FMNMX.FTZ R12, R66, R12, !PT ;  /* 0x0000000c420c7209 */ /* 0x000fe20007810000 */
[C-C-:B------:R-:W-:Y:S01]  /*f7c0*/  FFMA.FTZ R97, R2.reuse, R97, -R11.reuse ;  /* 0x0000006102617223 */ /* 0x140fe2000001080b */
[----:B------:R-:W-:Y:S01]  /*f7d0*/  ISETP.LT.OR P1, PT, R13, 0x9a, P1 ;  /* 0x0000009a0d00780c */ /* 0x000fe20000f21670 */
[--C-:B------:R-:W-:Y:S01]  /*f7e0*/  FFMA.FTZ R100, R2, R100, -R11.reuse ;  /* 0x0000006402647223 */ /* 0x100fe2000001080b */
[----:B------:R-:W-:Y:S01]  /*f7f0*/  FSEL R70, R70, -INF , !P6 ;  /* 0xff80000046467808 */ /* 0x000fe20007000000 */
[C-C-:B------:R-:W-:Y:S01]  /*f800*/  FFMA.FTZ R101, R2.reuse, R101, -R11.reuse ;  /* 0x0000006502657223 */ /* 0x140fe2000001080b */
[----:B------:R-:W-:Y:S01]  /*f810*/  FMNMX.FTZ R12, R67, R12, !PT ;  /* 0x0000000c430c7209 */ /* 0x000fe20007810000 */
[C-C-:B------:R-:W-:Y:S01]  /*f820*/  FFMA.FTZ R72, R2.reuse, R72, -R11.reuse ;  /* 0x0000004802487223 */ /* 0x140fe2000001080b */
[----:B------:R-:W-:Y:S01]  /*f830*/  FSEL R71, R71, -INF , !P1 ;  /* 0xff80000047477808 */ /* 0x000fe20004800000 */
[--C-:B------:R-:W-:Y:S01]  /*f840*/  FFMA.FTZ R73, R2, R73, -R11.reuse ;  /* 0x0000004902497223 */ /* 0x100fe2000001080b */
        /* <DEDUP_REMOVED lines=8> */
[----:B------:R-:W-:-:S01]  /*f8d0*/  FFMA.FTZ R56, R2, R56, -R11 ;  /* 0x0000003802387223 */ /* 0x000fc2000001080b */
[----:B------:R-:W5:Y:S01]  /*f8e0*/  SHFL.BFLY PT, R13, R12, 0x2, 0x1f ;  /* 0x0c401f000c0d7f89 */ /* 0x000f6200000e0000 */
[----:B------:R-:W-:-:S01]  /*f8f0*/  FFMA.FTZ R57, R2, R57, -R11 ;  /* 0x0000003902397223 */ /* 0x000fc2000001080b */
[C-C-:B------:R-:W-:Y:S01]  /*f900*/  FFMA.FTZ R60, R2.reuse, R60, -R11.reuse ;  /* 0x0000003c023c7223 */ /* 0x140fe2000001080b */
[----:B------:R-:W-:-:S01]  /*f910*/  FFMA.FTZ R61, R2, R61, -R11 ;  /* 0x0000003d023d7223 */ /* 0x000fc2000001080b */
[C-C-:B------:R-:W-:Y:S01]  /*f920*/  FFMA.FTZ R64, R2.reuse, R64, -R11.reuse ;  /* 0x0000004002407223 */ /* 0x140fe2000001080b */
[----:B------:R-:W-:-:S01]  /*f930*/  FFMA.FTZ R65, R2, R65, -R11 ;  /* 0x0000004102417223 */ /* 0x000fc2000001080b */
[C-C-:B------:R-:W-:Y:S01]  /*f940*/  FFMA.FTZ R68, R2.reuse, R68, -R11.reuse ;  /* 0x0000004402447223 */ /* 0x140fe2000001080b */
[----:B------:R-:W3:Y:S01]  /*f950*/  MUFU.EX2 R128, R128 ;  /* 0x0000008000807308 */ /* 0x000ee20000000800 */
[----:B------:R-:W-:-:S01]  /*f960*/  FFMA.FTZ R11, R2, R69, -R11 ;  /* 0x00000045020b7223 */ /* 0x000fc2000001080b */
[----:B--2---:R-:W-:Y:S01]  /*f970*/  FFMA.FTZ R19, R3, R137, R120 ;  /* 0x0000008903137223 */ /* 0x004fe20000010078 */
[----:B------:R-:W-:-:S03]  /*f980*/  LOP3.LUT P0, RZ, R17, 0x20, RZ, 0xc0, !PT ;  /* 0x0000002011ff7812 */ /* 0x000fc6000780c0ff */
[----:B0-----:R-:W-:Y:S02]  /*f990*/  FADD.FTZ R19, R121, R19 ;  /* 0x0000001379137221 */ /* 0x001fe40000010000 */
[----:B------:R-:W0:Y:S02]  /*f9a0*/  MUFU.EX2 R129, R129 ;  /* 0x0000008100817308 */ /* 0x000e240000000800 */
[----:B-1----:R-:W-:-:S04]  /*f9b0*/  FADD.FTZ R19, R124, R19 ;  /* 0x000000137c137221 */ /* 0x002fc80000010000 */
[----:B----4-:R-:W-:Y:S02]  /*f9c0*/  FADD.FTZ R19, R125, R19 ;  /* 0x000000137d137221 */ /* 0x010fe40000010000 */
[----:B------:R-:W1:Y:S01]  /*f9d0*/  MUFU.EX2 R132, R132 ;  /* 0x0000008400847308 */ /* 0x000e620000000800 */
[----:B-----5:R-:W-:Y:S01]  /*f9e0*/  FMNMX.FTZ R12, R12, R13, !PT ;  /* 0x0000000d0c0c7209 */ /* 0x020fe20007810000 */
[----:B---3--:R-:W-:-:S04]  /*f9f0*/  FADD.FTZ R19, R128, R19 ;  /* 0x0000001380137221 */ /* 0x008fc80000010000 */
[----:B------:R-:W2:Y:S02]  /*fa00*/  SHFL.BFLY PT, R13, R12, 0x1, 0x1f ;  /* 0x0c201f000c0d7f89 */ /* 0x000ea400000e0000 */
[----:B------:R-:W3:Y:S01]  /*fa10*/  MUFU.EX2 R133, R133 ;  /* 0x0000008500857308 */ /* 0x000ee20000000800 */
[----:B0-----:R-:W-:-:S07]  /*fa20*/  FADD.FTZ R19, R129, R19 ;  /* 0x0000001381137221 */ /* 0x001fce0000010000 */
[----:B------:R-:W0:Y:S01]  /*fa30*/  MUFU.EX2 R104, R104 ;  /* 0x0000006800687308 */ /* 0x000e220000000800 */
[----:B-1----:R-:W-:-:S07]  /*fa40*/  FADD.FTZ R19, R132, R19 ;  /* 0x0000001384137221 */ /* 0x002fce0000010000 */
[----:B------:R-:W1:Y:S01]  /*fa50*/  MUFU.EX2 R105, R105 ;  /* 0x0000006900697308 */ /* 0x000e620000000800 */
[----:B---3--:R-:W-:-:S01]  /*fa60*/  FADD.FTZ R19, R133, R19 ;  /* 0x0000001385137221 */ /* 0x008fc20000010000 */
[----:B--2---:R-:W-:-:S06]  /*fa70*/  FMNMX.FTZ R12, R12, R13, !PT ;  /* 0x0000000d0c0c7209 */ /* 0x004fcc0007810000 */
[----:B------:R-:W2:Y:S01]  /*fa80*/  MUFU.EX2 R108, R108 ;  /* 0x0000006c006c7308 */ /* 0x000ea20000000800 */
[----:B0-----:R-:W-:-:S01]  /*fa90*/  FADD.FTZ R19, R104, R19 ;  /* 0x0000001368137221 */ /* 0x001fc20000010000 */
[----:B------:R-:W-:-:S04]  /*faa0*/  FSETP.NEU.FTZ.AND P1, PT, R12, -INF , PT ;  /* 0xff8000000c00780b */ /* 0x000fc80003f3d000 */
[----:B------:R-:W-:Y:S02]  /*fab0*/  FSEL R13, R12, RZ, P1 ;  /* 0x000000ff0c0d7208 */ /* 0x000fe40000800000 */
[----:B------:R-:W0:Y:S01]  /*fac0*/  MUFU.EX2 R109, R109 ;  /* 0x0000006d006d7308 */ /* 0x000e220000000800 */
[----:B-1----:R-:W-:-:S02]  /*fad0*/  FADD.FTZ R19, R105, R19 ;  /* 0x0000001369137221 */ /* 0x002fc40000010000 */
[----:B------:R-:W-:Y:S01]  /*fae0*/  FADD.FTZ R0, -R13, R0 ;  /* 0x000000000d007221 */ /* 0x000fe20000010100 */
[----:B------:R-:W-:-:S03]  /*faf0*/  FFMA.FTZ R13, R2, R12, -8 ;  /* 0xc1000000020d7423 */ /* 0x000fc6000001000c */
[----:B------:R-:W-:Y:S01]  /*fb00*/  FMUL.FTZ R0, R2, R0 ;  /* 0x0000000002007220 */ /* 0x000fe20000410000 */
[----:B------:R-:W1:Y:S01]  /*fb10*/  MUFU.EX2 R112, R112 ;  /* 0x0000007000707308 */ /* 0x000e620000000800 */
[----:B------:R-:W-:Y:S01]  /*fb20*/  FSEL R13, R13, RZ, P1 ;  /* 0x000000ff0d0d7208 */ /* 0x000fe20000800000 */
[----:B--2---:R-:W-:-:S04]  /*fb30*/  FADD.FTZ R19, R108, R19 ;  /* 0x000000136c137221 */ /* 0x004fc80000010000 */
        /* <DEDUP_REMOVED lines=10> */
[----:B------:R-:W2:Y:S01]  /*fbe0*/  MUFU.EX2 R122, R122 ;  /* 0x0000007a007a7308 */ /* 0x000ea20000000800 */
[----:B------:R-:W-:-:S01]  /*fbf0*/  FFMA.FTZ R107, R2, R107, -R13 ;  /* 0x0000006b026b7223 */ /* 0x000fc2000001080d */
[C-C-:B------:R-:W-:Y:S01]  /*fc00*/  FFMA.FTZ R110, R2.reuse, R110, -R13.reuse ;  /* 0x0000006e026e7223 */ /* 0x140fe2000001080d */
[----:B------:R-:W-:-:S01]  /*fc10*/  FFMA.FTZ R111, R2, R111, -R13 ;  /* 0x0000006f026f7223 */ /* 0x000fc2000001080d */
[C-C-:B------:R-:W-:Y:S01]  /*fc20*/  FFMA.FTZ R114, R2.reuse, R114, -R13.reuse ;  /* 0x0000007202727223 */ /* 0x140fe2000001080d */
[----:B------:R-:W-:-:S01]  /*fc30*/  FFMA.FTZ R115, R2, R115, -R13 ;  /* 0x0000007302737223 */ /* 0x000fc2000001080d */
[C-C-:B------:R-:W-:Y:S01]  /*fc40*/  FFMA.FTZ R118, R2.reuse, R118, -R13.reuse ;  /* 0x0000007602767223 */ /* 0x140fe2000001080d */
[----:B------:R-:W-:-:S01]  /*fc50*/  FFMA.FTZ R119, R2, R119, -R13 ;  /* 0x0000007702777223 */ /* 0x000fc2000001080d */
[----:B------:R-:W3:Y:S01]  /*fc60*/  MUFU.EX2 R123, R123 ;  /* 0x0000007b007b7308 */ /* 0x000ee20000000800 */
[----:B------:R-:W-:-:S01]  /*fc70*/  FFMA.FTZ R90, R2, R90, -R13 ;  /* 0x0000005a025a7223 */ /* 0x000fc2000001080d */
[----:B0-----:R-:W-:Y:S01]  /*fc80*/  FADD.FTZ R19, R109, R19 ;  /* 0x000000136d137221 */ /* 0x001fe20000010000 */
[----:B------:R-:W-:-:S01]  /*fc90*/  FFMA.FTZ R91, R2, R91, -R13 ;  /* 0x0000005b025b7223 */ /* 0x000fc2000001080d */
[C-C-:B------:R-:W-:Y:S01]  /*fca0*/  FFMA.FTZ R94, R2.reuse, R94, -R13.reuse ;  /* 0x0000005e025e7223 */ /* 0x140fe2000001080d */
[----:B------:R-:W-:-:S01]  /*fcb0*/  FFMA.FTZ R95, R2, R95, -R13 ;  /* 0x0000005f025f7223 */ /* 0x000fc2000001080d */
[----:B-1----:R-:W-:Y:S01]  /*fcc0*/  FADD.FTZ R19, R112, R19 ;  /* 0x0000001370137221 */ /* 0x002fe20000010000 */
[----:B------:R-:W-:-:S01]  /*fcd0*/  FFMA.FTZ R98, R2, R98, -R13 ;  /* 0x0000006202627223 */ /* 0x000fc2000001080d */
[----:B------:R-:W0:Y:S01]  /*fce0*/  MUFU.EX2 R126, R126 ;  /* 0x0000007e007e7308 */ /* 0x000e220000000800 */
[----:B--2---:R-:W-:-:S01]  /*fcf0*/  FFMA.FTZ R69, R0, R136, R122 ;  /* 0x0000008800457223 */ /* 0x004fc2000001007a */
[C-C-:B------:R-:W-:Y:S01]  /*fd00*/  FFMA.FTZ R99, R2.reuse, R99, -R13.reuse ;  /* 0x0000006302637223 */ /* 0x140fe2000001080d */
[----:B------:R-:W-:-:S01]  /*fd10*/  FFMA.FTZ R102, R2, R102, -R13 ;  /* 0x0000006602667223 */ /* 0x000fc2000001080d */
[C-C-:B------:R-:W-:Y:S01]  /*fd20*/  FFMA.FTZ R103, R2.reuse, R103, -R13.reuse ;  /* 0x0000006702677223 */ /* 0x140fe2000001080d */
[----:B------:R-:W-:-:S01]  /*fd30*/  FFMA.FTZ R74, R2, R74, -R13 ;  /* 0x0000004a024a7223 */ /* 0x000fc2000001080d */
[C-C-:B------:R-:W-:Y:S01]  /*fd40*/  FFMA.FTZ R75, R2.reuse, R75, -R13.reuse ;  /* 0x0000004b024b7223 */ /* 0x140fe2000001080d */
[----:B------:R-:W-:-:S01]  /*fd50*/  FFMA.FTZ R78, R2, R78, -R13 ;  /* 0x0000004e024e7223 */ /* 0x000fc2000001080d */
[----:B------:R-:W1:Y:S01]  /*fd60*/  MUFU.EX2 R127, R127 ;  /* 0x0000007f007f7308 */ /* 0x000e620000000800 */
[----:B---3--:R-:W-:-:S01]  /*fd70*/  FADD.FTZ R69, R123, R69 ;  /* 0x000000457b457221 */ /* 0x008fc20000010000 */
[C-C-:B------:R-:W-:Y:S01]  /*fd80*/  FFMA.FTZ R79, R2.reuse, R79, -R13.reuse ;  /* 0x0000004f024f7223 */ /* 0x140fe2000001080d */
[----:B------:R-:W-:-:S01]  /*fd90*/  FFMA.FTZ R82, R2, R82, -R13 ;  /* 0x0000005202527223 */ /* 0x000fc2000001080d */
[C-C-:B------:R-:W-:Y:S01]  /*fda0*/  FFMA.FTZ R83, R2.reuse, R83, -R13.reuse ;  /* 0x0000005302537223 */ /* 0x140fe2000001080d */
[----:B------:R-:W-:-:S01]  /*fdb0*/  FFMA.FTZ R86, R2, R86, -R13 ;  /* 0x0000005602567223 */ /* 0x000fc2000001080d */
[C-C-:B------:R-:W-:Y:S01]  /*fdc0*/  FFMA.FTZ R87, R2.reuse, R87, -R13.reuse ;  /* 0x0000005702577223 */ /* 0x140fe2000001080d */
[----:B------:R-:W-:-:S01]  /*fdd0*/  FFMA.FTZ R58, R2, R58, -R13 ;  /* 0x0000003a023a7223 */ /* 0x000fc2000001080d */
[----:B------:R-:W2:Y:S01]  /*fde0*/  MUFU.EX2 R130, R130 ;  /* 0x0000008200827308 */ /* 0x000ea20000000800 */
[----:B0-----:R-:W-:-:S01]  /*fdf0*/  FADD.FTZ R69, R126, R69 ;  /* 0x000000457e457221 */ /* 0x001fc20000010000 */
[C-C-:B------:R-:W-:Y:S01]  /*fe00*/  FFMA.FTZ R59, R2.reuse, R59, -R13.reuse ;  /* 0x0000003b023b7223 */ /* 0x140fe2000001080d */
[----:B------:R-:W-:-:S01]  /*fe10*/  FFMA.FTZ R62, R2, R62, -R13 ;  /* 0x0000003e023e7223 */ /* 0x000fc2000001080d */
[C-C-:B------:R-:W-:Y:S01]  /*fe20*/  FFMA.FTZ R63, R2.reuse, R63, -R13.reuse ;  /* 0x0000003f023f7223 */ /* 0x140fe2000001080d */
[----:B------:R-:W-:-:S01]  /*fe30*/  FFMA.FTZ R66, R2, R66, -R13 ;  /* 0x0000004202427223 */ /* 0x000fc2000001080d */
[C-C-:B------:R-:W-:Y:S01]  /*fe40*/  FFMA.FTZ R67, R2.reuse, R67, -R13.reuse ;  /* 0x0000004302437223 */ /* 0x140fe2000001080d */
[----:B------:R-:W-:-:S01]  /*fe50*/  FFMA.FTZ R70, R2, R70, -R13 ;  /* 0x0000004602467223 */ /* 0x000fc2000001080d */
[----:B------:R-:W0:Y:S01]  /*fe60*/  MUFU.EX2 R131, R131 ;  /* 0x0000008300837308 */ /* 0x000e220000000800 */
[----:B-1----:R-:W-:-:S01]  /*fe70*/  FADD.FTZ R69, R127, R69 ;  /* 0x000000457f457221 */ /* 0x002fc20000010000 */
[----:B------:R-:W-:-:S06]  /*fe80*/  FFMA.FTZ R13, R2, R71, -R13 ;  /* 0x00000047020d7223 */ /* 0x000fcc000001080d */
        /* <DEDUP_REMOVED lines=121> */
[----:B--2---:R-:W-:-:S01]  /*10620*/  FADD.FTZ R69, R70, R69 ;  /* 0x0000004546457221 */ /* 0x004fc20000010000 */
[----:B0-----:R-:W-:-:S03]  /*10630*/  FADD.FTZ R71, R11, R19 ;  /* 0x000000130b477221 */ /* 0x001fc60000010000 */
[----:B-1----:R-:W-:-:S05]  /*10640*/  FADD.FTZ R19, R13, R69 ;  /* 0x000000450d137221 */ /* 0x002fca0000010000 */
[----:B------:R0:W-:Y:S04]  /*10650*/  STL [R1+0x4], R19 ;  /* 0x0000041301007387 */ /* 0x0001e80000100800 */
[----:B------:R0:W-:Y:S01]  /*10660*/  STL [R1+0x8], R71 ;  /* 0x0000084701007387 */ /* 0x0001e20000100800 */
[----:B------:R-:W-:Y:S05]  /*10670*/  @!P0 BRA `(.L_x_1182) ;  /* 0x0000000000048947 */ /* 0x000fea0003800000 */
[----:B------:R-:W-:Y:S01]  /*10680*/  BPT.TRAP 0x1 ;  /* 0x000000040000795c */ /* 0x000fe20000300000 */
.L_x_1182:
[----:B0-----:R-:W2:Y:S01]  /*10690*/  LDL R19, [R1+0x40] ;  /* 0x0000400001137983 */ /* 0x001ea20000100800 */
[----:B------:R-:W-:-:S03]  /*106a0*/  VIADD R20, R20, 0x13260 ;  /* 0x0001326014147836 */ /* 0x000fc60000000000 */
[----:B------:R-:W3:Y:S02]  /*106b0*/  LDL R69, [R1] ;  /* 0x0000000001457983 */ /* 0x000ee40000100800 */
[----:B--2---:R-:W-:Y:S02]  /*106c0*/  PRMT R20, R19, 0x654, R20 ;  /* 0x0000065413147816 */ /* 0x004fe40000000014 */
[----:B------:R-:W2:Y:S01]  /*106d0*/  LDL R19, [R1+0x34] ;  /* 0x0000340001137983 */ /* 0x000ea20000100800 */
[----:B------:R-:W-:Y:S01]  /*106e0*/  F2FP.SATFINITE.E4M3.F32.PACK_AB_MERGE_C R124, R125, R124, RZ ;  /* 0x0000007c7d7c723e */ /* 0x000fe200048070ff */
[----:B------:R1:W-:Y:S01]  /*106f0*/  SYNCS.ARRIVE.TRANS64.RED.A1T0 RZ, [R20+URZ], RZ ;  /* 0x000000ff14ff79a7 */ /* 0x0003e2000810043f */
[----:B------:R-:W-:Y:S02]  /*10700*/  F2FP.SATFINITE.E4M3.F32.PACK_AB_MERGE_C R126, R127, R126, RZ ;  /* 0x0000007e7f7e723e */ /* 0x000fe400048070ff */
[----:B------:R-:W-:Y:S02]  /*10710*/  F2FP.SATFINITE.E4M3.F32.PACK_AB_MERGE_C R132, R133, R132, RZ ;  /* 0x000000848584723e */ /* 0x000fe400048070ff */
[----:B------:R-:W-:-:S02]  /*10720*/  F2FP.SATFINITE.E4M3.F32.PACK_AB_MERGE_C R134, R135, R134, RZ ;  /* 0x000000868786723e */ /* 0x000fc400048070ff */
[----:B------:R-:W-:Y:S02]  /*10730*/  F2FP.SATFINITE.E4M3.F32.PACK_AB_MERGE_C R108, R109, R108, RZ ;  /* 0x0000006c6d6c723e */ /* 0x000fe400048070ff */
[----:B------:R-:W-:Y:S02]  /*10740*/  F2FP.SATFINITE.E4M3.F32.PACK_AB_MERGE_C R110, R111, R110, RZ ;  /* 0x0000006e6f6e723e */ /* 0x000fe400048070ff */
[----:B------:R-:W-:Y:S02]  /*10750*/  F2FP.SATFINITE.E4M3.F32.PACK_AB_MERGE_C R116, R117, R116, RZ ;  /* 0x000000747574723e */ /* 0x000fe400048070ff */
        /* <DEDUP_REMOVED lines=46> */
[----:B------:R-:W-:Y:S01]  /*10a40*/  IMAD.MOV.U32 R0, RZ, RZ, R12 ;  /* 0x000000ffff007224 */ /* 0x000fe200078e000c */
[----:B------:R-:W-:Y:S01]  /*10a50*/  F2FP.SATFINITE.E4M3.F32.PACK_AB_MERGE_C R153, R123, R122, R126 ;  /* 0x0000007a7b99723e */ /* 0x000fe2000480707e */
[----:B------:R-:W-:Y:S01]  /*10a60*/  IMAD.MOV.U32 R3, RZ, RZ, R10 ;  /* 0x000000ffff037224 */ /* 0x000fe200078e000a */
[----:B------:R-:W-:Y:S01]  /*10a70*/  F2FP.SATFINITE.E4M3.F32.PACK_AB_MERGE_C R154, R129, R128, R132 ;  /* 0x00000080819a723e */ /* 0x000fe20004807084 */
[----:B---3--:R-:W-:Y:S01]  /*10a80*/  IMAD.MOV.U32 R156, RZ, RZ, R69 ;  /* 0x000000ffff9c7224 */ /* 0x008fe200078e0045 */
        /* <DEDUP_REMOVED lines=17> */
[C---:B--2---:R-:W-:Y:S01]  /*10ba0*/  ISETP.GT.AND P1, PT, R8.reuse, R19, PT ;  /* 0x000000130800720c */ /* 0x044fe20003f24270 */
[----:B------:R-:W-:Y:S02]  /*10bb0*/  VIADD R8, R8, 0xffffffff ;  /* 0xffffffff08087836 */ /* 0x000fe40000000000 */
[----:B------:R-:W-:-:S10]  /*10bc0*/  IMAD.MOV.U32 R19, RZ, RZ, R14 ;  /* 0x000000ffff137224 */ /* 0x000fd400078e000e */
[----:B-1----:R-:W-:Y:S05]  /*10bd0*/  @P1 BRA `(.L_x_1183) ;  /* 0xffffffbc00581947 */ /* 0x002fea000383ffff */
[----:B------:R-:W-:Y:S05]  /*10be0*/  BSYNC B0 ;  /* 0x0000000000007941 */ /* 0x000fea0003800000 */
.L_x_1163:
[----:B------:R-:W-:Y:S02]  /*10bf0*/  IMAD.MOV.U32 R0, RZ, RZ, R12 ;  /* 0x000000ffff007224 */ /* 0x000fe400078e000c */
[----:B------:R-:W-:Y:S02]  /*10c00*/  IMAD.MOV.U32 R3, RZ, RZ, R10 ;  /* 0x000000ffff037224 */ /* 0x000fe400078e000a */
[----:B------:R-:W-:Y:S02]  /*10c10*/  IMAD.MOV.U32 R19, RZ, RZ, R14 ;  /* 0x000000ffff137224 */ /* 0x000fe400078e000e */
[----:B------:R-:W-:-:S07]  /*10c20*/  IMAD.MOV.U32 R156, RZ, RZ, R69 ;  /* 0x000000ffff9c7224 */ /* 0x000fce00078e0045 */
.L_x_1162:
[----:B------:R-:W-:Y:S05]  /*10c30*/  BSYNC B1 ;  /* 0x0000000000017941 */ /* 0x000fea0003800000 */
.L_x_1161:
[----:B------:R-:W2:Y:S01]  /*10c40*/  LDL R15, [R1+0x38] ;  /* 0x00003800010f7983 */ /* 0x000ea20000100800 */
[----:B------:R-:W0:Y:S01]  /*10c50*/  LDC R14, c[0x0][0x9e4] ;  /* 0x00027900ff0e7b82 */ /* 0x000e220000000800 */
[----:B------:R-:W-:Y:S02]  /*10c60*/  LOP3.LUT R17, R17, 0xffffffef, RZ, 0xc0, !PT ;  /* 0xffffffef11117812 */ /* 0x000fe400078ec0ff */
[----:B0-----:R-:W-:-:S13]  /*10c70*/  ISETP.GE.AND P1, PT, R14, 0x1, PT ;  /* 0x000000010e00780c */ /* 0x001fda0003f26270 */
[----:B------:R-:W-:Y:S01]  /*10c80*/  @P1 LOP3.LUT R17, R17, 0x10, RZ, 0xfc, !PT ;  /* 0x0000001011111812 */ /* 0x000fe200078efcff */
[----:B--2---:R-:W-:Y:S01]  /*10c90*/  IMAD.IADD R9, R15, 0x1, -R9 ;  /* 0x000000010f097824 */ /* 0x004fe200078e0a09 */
        /* <DEDUP_REMOVED lines=9> */
[----:B------:R-:W-:-:S05]  /*10d30*/  LOP3.LUT R15, RZ, R11, RZ, 0x33, !PT ;  /* 0x0000000bff0f7212 */ /* 0x000fca00078e33ff */
[----:B------:R0:W-:Y:S01]  /*10d40*/  STL [R1+0x38], R15 ;  /* 0x0000380f01007387 */ /* 0x0001e20000100800 */
[----:B------:R-:W-:Y:S05]  /*10d50*/  BRA `(.L_x_1187) ;  /* 0x0000000000187947 */ /* 0x000fea0003800000 */
.L_x_1186:
[----:B------:R-:W-:Y:S01]  /*10d60*/  ISETP.NE.AND P1, PT, R14, 0x1, PT ;  /* 0x000000010e00780c */ /* 0x000fe20003f25270 */
[----:B------:R-:W-:-:S12]  /*10d70*/  IMAD.MOV.U32 R12, RZ, RZ, R15 ;  /* 0x000000ffff0c7224 */ /* 0x000fd800078e000f */
[----:B------:R-:W0:Y:S02]  /*10d80*/  @P1 LDC.64 R10, c[0x0][0x9e8] ;  /* 0x00027a00ff0a1b82 */ /* 0x000e240000000a00 */
[----:B0-----:R-:W-:-:S05]  /*10d90*/  @P1 IMAD.HI.U32 R10, R12, R10, RZ ;  /* 0x0000000a0c0a1227 */ /* 0x001fca00078e00ff */
[----:B------:R-:W-:-:S05]  /*10da0*/  @P1 SHF.R.U32.HI R12, RZ, R11, R10 ;  /* 0x0000000bff0c1219 */ /* 0x000fca000001160a */
[----:B------:R1:W-:Y:S02]  /*10db0*/  @P1 STL [R1+0x38], R12 ;  /* 0x0000380c01001387 */ /* 0x0003e40000100800 */
.L_x_1187:
[----:B------:R-:W-:Y:S05]  /*10dc0*/  BSYNC B0 ;  /* 0x0000000000007941 */ /* 0x000fea0003800000 */
.L_x_1185:
[----:B------:R-:W2:Y:S02]  /*10dd0*/  LDL.LU R10, [R1+0x38] ;  /* 0x00003800010a7983 */ /* 0x000ea40000300800 */
[----:B--2---:R-:W-:-:S05]  /*10de0*/  IMAD R10, R10, R14, RZ ;  /* 0x0000000e0a0a7224 */ /* 0x004fca00078e02ff */
[----:B------:R-:W-:-:S07]  /*10df0*/  VIMNMX R9, R9, R10, !PT ;  /* 0x0000000a09097248 */ /* 0x000fce0007fe0100 */
.L_x_1184:
[----:B------:R-:W2:Y:S01]  /*10e00*/  LDL R11, [R1+0x4c] ;  /* 0x00004c00010b7983 */ /* 0x000ea20000100800 */
[----:B------:R-:W-:Y:S01]  /*10e10*/  VIADD R9, R9, 0x9f ;  /* 0x0000009f09097836 */ /* 0x000fe20000000000 */
[----:B------:R-:W-:Y:S03]  /*10e20*/  BSSY B0, `(.L_x_1188) ;  /* 0x000025e000007945 */ /* 0x000fe60003800000 */
[----:B------:R-:W-:-:S05]  /*10e30*/  IMAD.HI R9, R9, 0x66666667, RZ ;  /* 0x6666666709097827 */ /* 0x000fca00078e02ff */
[----:B------:R-:W-:-:S04]  /*10e40*/  SHF.R.U32.HI R10, RZ, 0x1f, R9 ;  /* 0x0000001fff0a7819 */ /* 0x000fc80000011609 */
[----:B------:R-:W-:-:S04]  /*10e50*/  LEA.HI.SX32 R10, R9, R10, 0x1a ;  /* 0x0000000a090a7211 */ /* 0x000fc800078fd2ff */
[----:B--2---:R-:W-:-:S04]  /*10e60*/  VIMNMX R11, R11, R10, !PT ;  /* 0x0000000a0b0b7248 */ /* 0x004fc80007fe0100 */
[----:B------:R-:W-:Y:S01]  /*10e70*/  ISETP.GE.AND P1, PT, R8, R11, PT ;  /* 0x0000000b0800720c */ /* 0x000fe20003f26270 */
[----:B------:R2:W-:-:S12]  /*10e80*/  STL [R1], R11 ;  /* 0x0000000b01007387 */ /* 0x0005d80000100800 */
[----:B--2---:R-:W-:Y:S05]  /*10e90*/  @!P1 BRA `(.L_x_1189) ;  /* 0x0000002400589947 */ /* 0x004fea0003800000 */
[----:B------:R-:W-:Y:S01]  /*10ea0*/  BSSY B1, `(.L_x_1190) ;  /* 0x0000254000017945 */ /* 0x000fe20003800000 */
[----:B------:R-:W-:Y:S02]  /*10eb0*/  IMAD.MOV.U32 R14, RZ, RZ, R8 ;  /* 0x000000ffff0e7224 */ /* 0x000fe400078e0008 */
[----:B------:R-:W-:Y:S02]  /*10ec0*/  IMAD.MOV.U32 R11, RZ, RZ, R0 ;  /* 0x000000ffff0b7224 */ /* 0x000fe400078e0000 */
[----:B------:R-:W-:Y:S02]  /*10ed0*/  IMAD.MOV.U32 R10, RZ, RZ, R3 ;  /* 0x000000ffff0a7224 */ /* 0x000fe400078e0003 */
[----:B------:R-:W-:Y:S02]  /*10ee0*/  IMAD.MOV.U32 R9, RZ, RZ, R156 ;  /* 0x000000ffff097224 */ /* 0x000fe400078e009c */
[----:B------:R-:W-:-:S07]  /*10ef0*/  IMAD.MOV.U32 R8, RZ, RZ, R19 ;  /* 0x000000ffff087224 */ /* 0x000fce00078e0013 */
.L_x_1202:
[----:B------:R-:W-:-:S05]  /*10f00*/  VIADD R19, R8, 0x1 ;  /* 0x0000000108137836 */ /* 0x000fca0000000000 */
[----:B------:R-:W-:-:S04]  /*10f10*/  ISETP.NE.AND P1, PT, R19, 0x2, PT ;  /* 0x000000021300780c */ /* 0x000fc80003f25270 */
[----:B------:R-:W-:Y:S02]  /*10f20*/  SEL R156, RZ, 0x1, P1 ;  /* 0x00000001ff9c7807 */ /* 0x000fe40000800000 */
[----:B------:R-:W-:Y:S02]  /*10f30*/  SEL R19, R19, RZ, P1 ;  /* 0x000000ff13137207 */ /* 0x000fe40000800000 */
[----:B------:R-:W-:Y:S01]  /*10f40*/  LOP3.LUT R156, R9, R156, RZ, 0x3c, !PT ;  /* 0x0000009c099c7212 */ /* 0x000fe200078e3cff */
[----:B------:R-:W-:Y:S06]  /*10f50*/  @!P0 BRA `(.L_x_1191) ;  /* 0x0000000000048947 */ /* 0x000fec0003800000 */
[----:B------:R-:W-:Y:S01]  /*10f60*/  BPT.TRAP 0x1 ;  /* 0x000000040000795c */ /* 0x000fe20000300000 */
.L_x_1191:
[----:B------:R-:W-:Y:S01]  /*10f70*/  IMAD R0, R19, 0x8, R18 ;  /* 0x0000000813007824 */ /* 0x000fe200078e0212 */
[----:B------:R-:W-:-:S04]  /*10f80*/  SHF.L.U32 R3, R156, 0x1f, RZ ;  /* 0x0000001f9c037819 */ /* 0x000fc800000006ff */
[----:B------:R2:W3:Y:S01]  /*10f90*/  SYNCS.PHASECHK.TRANS64.TRYWAIT P1, [R0+URZ+0x13230], R3 ;  /* 0x01323003000075a7 */ /* 0x0004e2000802017f */
[----:B------:R-:W-:Y:S05]  /*10fa0*/  @!P0 BRA `(.L_x_1192) ;  /* 0x0000000000048947 */ /* 0x000fea0003800000 */
[----:B------:R-:W-:Y:S01]  /*10fb0*/  BPT.TRAP 0x1 ;  /* 0x000000040000795c */ /* 0x000fe20000300000 */
.L_x_1192:
[----:B-1----:R-:W0:Y:S01]  /*10fc0*/  LDL R12, [R1+0x2c] ;  /* 0x00002c00010c7983 */ /* 0x002e220000100800 */
[----:B------:R-:W-:Y:S01]  /*10fd0*/  BSSY B2, `(.L_x_1193) ;  /* 0x0000007000027945 */ /* 0x000fe20003800000 */
[----:B0-----:R-:W-:-:S04]  /*10fe0*/  IMAD R15, R19, 0x280, R12 ;  /* 0x00000280130f7824 */ /* 0x001fc800078e020c */
[C---:B------:R-:W-:Y:S02]  /*10ff0*/  VIADD R20, R15.reuse, 0x80 ;  /* 0x000000800f147836 */ /* 0x040fe40000000000 */
[----:B------:R-:W-:Y:S01]  /*11000*/  VIADD R56, R15, 0x100 ;  /* 0x000001000f387836 */ /* 0x000fe20000000000 */
[----:B---3--:R-:W-:Y:S06]  /*11010*/  @P1 BRA `(.L_x_1194) ;  /* 0x0000000000081947 */ /* 0x008fec0003800000 */
[----:B------:R-:W0:Y:S02]  /*11020*/  SYNCS.PHASECHK.TRANS64.TRYWAIT P1, [R0+URZ+0x13230], R3 ;  /* 0x01323003000075a7 */ /* 0x000e24000802017f */
[----:B0-----:R-:W-:Y:S05]  /*11030*/  @!P1 BRA `(.L_x_1195) ;  /* 0x000000f000449947 */ /* 0x001fea0003800000 */
.L_x_1194:
[----:B------:R-:W-:Y:S05]  /*11040*/  BSYNC B2 ;  /* 0x0000000000027941 */ /* 0x000fea0003800000 */
.L_x_1193:
        /* <DEDUP_REMOVED lines=10> */
[----:B------:R-:W-:Y:S01]  /*110f0*/  VIADD R20, R15, 0x180 ;  /* 0x000001800f147836 */ /* 0x000fe20000000000 */
        /* <DEDUP_REMOVED lines=76> */
.L_x_1196:
[----:B0-2---:R-:W-:Y:S01]  /*115c0*/  SHF.L.U32 R0, R9, 0x1f, RZ ;  /* 0x0000001f09007819 */ /* 0x005fe200000006ff */
[----:B------:R-:W-:-:S04]  /*115d0*/  IMAD R15, R8, 0x8, R18 ;  /* 0x00000008080f7824 */ /* 0x000fc800078e0212 */
[----:B------:R0:W1:Y:S01]  /*115e0*/  SYNCS.PHASECHK.TRANS64.TRYWAIT P1, [R15+URZ+0x13250], R0 ;  /* 0x013250000f0075a7 */ /* 0x000062000802017f */
[----:B------:R-:W-:Y:S05]  /*115f0*/  @!P0 BRA `(.L_x_1197) ;  /* 0x0000000000048947 */ /* 0x000fea0003800000 */
[----:B------:R-:W-:Y:S01]  /*11600*/  BPT.TRAP 0x1 ;  /* 0x000000040000795c */ /* 0x000fe20000300000 */
.L_x_1197:
[----:B------:R-:W-:Y:S04]  /*11610*/  BSSY B2, `(.L_x_1198) ;  /* 0x0000004000027945 */ /* 0x000fe80003800000 */
[----:B-1----:R-:W-:Y:S05]  /*11620*/  @P1 BRA `(.L_x_1199) ;  /* 0x0000000000081947 */ /* 0x002fea0003800000 */
[----:B------:R-:W1:Y:S02]  /*11630*/  SYNCS.PHASECHK.TRANS64.TRYWAIT P1, [R15+URZ+0x13250], R0 ;  /* 0x013250000f0075a7 */ /* 0x000e64000802017f */
[----:B-1----:R-:W-:Y:S05]  /*11640*/  @!P1 BRA `(.L_x_1200) ;  /* 0x000000e800d49947 */ /* 0x002fea0003800000 */
.L_x_1199:
[----:B------:R-:W-:Y:S05]  /*11650*/  BSYNC B2 ;  /* 0x0000000000027941 */ /* 0x000fea0003800000 */
.L_x_1198:
[----:B01----:R-:W-:Y:S01]  /*11660*/  VIADD R0, R18, 0x1000 ;  /* 0x0000100012007836 */ /* 0x003fe20000000000 */
[----:B------:R-:W-:Y:S01]  /*11670*/  WARPGROUP.ARRIVE ;  /* 0x00000000000079c5 */ /* 0x000fe20000000000 */
[----:B------:R-:W-:-:S03]  /*11680*/  IMAD.MOV.U32 R9, RZ, RZ, -0x3ffffff0 ;  /* 0xc0000010ff097424 */ /* 0x000fc600078e00ff */
[----:B------:R-:W-:Y:S02]  /*11690*/  SHF.R.U32.HI R0, RZ, 0x4, R0 ;  /* 0x00000004ff007819 */ /* 0x000fe40000011600 */
[----:B------:R-:W-:Y:S02]  /*116a0*/  R2UR UR7, R9 ;  /* 0x00000000090772ca */ /* 0x000fe400000e0000 */
[----:B------:R-:W-:-:S04]  /*116b0*/  LOP3.LUT R0, R0, 0x3fff, RZ, 0xc0, !PT ;  /* 0x00003fff00007812 */ /* 0x000fc800078ec0ff */
[----:B------:R-:W-:-:S05]  /*116c0*/  LOP3.LUT R0, R0, 0x10000, RZ, 0xfc, !PT ;  /* 0x0001000000007812 */ /* 0x000fca00078efcff */
[----:B------:R-:W-:-:S05]  /*116d0*/  IMAD R8, R8, 0x280, R0 ;  /* 0x0000028008087824 */ /* 0x000fca00078e0200 */
[----:B------:R-:W-:-:S13]  /*116e0*/  R2UR UR6, R8 ;  /* 0x00000000080672ca */ /* 0x000fda00000e0000 */
[----:B------:R-:W-:Y:S01]  /*116f0*/  QGMMA.64x64x32.F32.E4M3.E4M3 R24, R152, gdesc[UR4], R24, gsb0 ;  /* 0x00e0000498187df3 */ /* 0x000fe20008000818 */
[----:B------:R-:W-:-:S04]  /*11700*/  FMNMX.FTZ R0, R120, R10, !PT ;  /* 0x0000000a78007209 */ /* 0x000fc80007810000 */
[----:B------:R-:W-:-:S04]  /*11710*/  FMNMX.FTZ R0, R121, R0, !PT ;  /* 0x0000000079007209 */ /* 0x000fc80007810000 */
[----:B------:R-:W-:Y:S02]  /*11720*/  FMNMX.FTZ R9, R124, R0, !PT ;  /* 0x000000007c097209 */ /* 0x000fe40007810000 */
[----:B------:R-:W-:-:S04]  /*11730*/  FMNMX.FTZ R0, R122, R11, !PT ;  /* 0x0000000b7a007209 */ /* 0x000fc80007810000 */
[----:B------:R-:W-:Y:S02]  /*11740*/  FMNMX.FTZ R0, R123, R0, !PT ;  /* 0x000000007b007209 */ /* 0x000fe40007810000 */
[----:B------:R-:W-:Y:S02]  /*11750*/  FMNMX.FTZ R9, R125, R9, !PT ;  /* 0x000000097d097209 */ /* 0x000fe40007810000 */
[----:B------:R-:W-:Y:S01]  /*11760*/  FMNMX.FTZ R0, R126, R0, !PT ;  /* 0x000000007e007209 */ /* 0x000fe20007810000 */
[----:B------:R-:W-:Y:S02]  /*11770*/  WARPGROUP.DEPBAR.LE gsb0, 0x0 ;  /* 0x00008000000079c5 */ /* 0x000fe40000010000 */
[----:B------:R-:W2:Y:S04]  /*11780*/  LDL.LU R154, [R1+0x8] ;  /* 0x00000800019a7983 */ /* 0x000ea80000300800 */
[----:B------:R-:W3:Y:S01]  /*11790*/  LDL.LU R155, [R1+0x4] ;  /* 0x00000400019b7983 */ /* 0x000ee20000300800 */
[----:B------:R-:W-:Y:S01]  /*117a0*/  FMNMX.FTZ R0, R127, R0, !PT ;  /* 0x000000007f007209 */ /* 0x000fe20007810000 */
[----:B------:R-:W-:Y:S01]  /*117b0*/  VIADD R12, R8, 0x80 ;  /* 0x00000080080c7836 */ /* 0x000fe20000000000 */
[----:B------:R-:W-:Y:S01]  /*117c0*/  FMNMX.FTZ R9, R128, R9, !PT ;  /* 0x0000000980097209 */ /* 0x000fe20007810000 */
[----:B------:R-:W-:Y:S01]  /*117d0*/  IMAD.MOV.U32 R13, RZ, RZ, -0x3ffffff0 ;  /* 0xc0000010ff0d7424 */ /* 0x000fe200078e00ff */
[----:B------:R-:W-:Y:S01]  /*117e0*/  FMNMX.FTZ R0, R130, R0, !PT ;  /* 0x0000000082007209 */ /* 0x000fe20007810000 */
[----:B------:R-:W-:Y:S01]  /*117f0*/  WARPGROUP.ARRIVE ;  /* 0x00000000000079c5 */ /* 0x000fe20000000000 */
        /* <DEDUP_REMOVED lines=39> */
[----:B------:R-:W-:Y:S01]  /*11a70*/  R2UR UR6, R12 ;  /* 0x000000000c0672ca */ /* 0x000fe200000e0000 */
[----:B------:R-:W-:Y:S01]  /*11a80*/  VIADD R12, R8, 0x100 ;  /* 0x00000100080c7836 */ /* 0x000fe20000000000 */
[----:B------:R-:W-:Y:S01]  /*11a90*/  R2UR UR7, R13 ;  /* 0x000000000d0772ca */ /* 0x000fe200000e0000 */
[----:B------:R-:W-:Y:S01]  /*11aa0*/  IMAD.MOV.U32 R13, RZ, RZ, -0x3ffffff0 ;  /* 0xc0000010ff0d7424 */ /* 0x000fe200078e00ff */
[----:B------:R-:W-:Y:S02]  /*11ab0*/  FMNMX.FTZ R0, R74, R0, !PT ;  /* 0x000000004a007209 */ /* 0x000fe40007810000 */
[----:B------:R-:W-:-:S02]  /*11ac0*/  FMNMX.FTZ R9, R73, R9, !PT ;  /* 0x0000000949097209 */ /* 0x000fc40007810000 */
[----:B------:R-:W-:Y:S02]  /*11ad0*/  FMNMX.FTZ R0, R75, R0, !PT ;  /* 0x000000004b007209 */ /* 0x000fe40007810000 */
[----:B------:R-:W-:Y:S02]  /*11ae0*/  FMNMX.FTZ R9, R76, R9, !PT ;  /* 0x000000094c097209 */ /* 0x000fe40007810000 */
[----:B------:R-:W-:Y:S02]  /*11af0*/  FMNMX.FTZ R0, R78, R0, !PT ;  /* 0x000000004e007209 */ /* 0x000fe40007810000 */
[----:B------:R-:W-:Y:S01]  /*11b00*/  FMNMX.FTZ R9, R77, R9, !PT ;  /* 0x000000094d097209 */ /* 0x000fe20007810000 */
[----:B------:R-:W-:Y:S01]  /*11b10*/  QGMMA.64x64x32.F32.E4M3.E4M3 R24, R148, gdesc[UR4], R24, gsb0 ;  /* 0x00e0000494187df3 */ /* 0x000fe20008000818 */
        /* <DEDUP_REMOVED lines=25> */
[----:B------:R-:W-:-:S02]  /*11cb0*/  R2UR UR6, R12 ;  /* 0x000000000c0672ca */ /* 0x000fc400000e0000 */
[----:B------:R-:W0:Y:S01]  /*11cc0*/  SHFL.BFLY PT, R12, R9, 0x2, 0x1f ;  /* 0x0c401f00090c7f89 */ /* 0x000e2200000e0000 */
[----:B------:R-:W-:Y:S01]  /*11cd0*/  R2UR UR7, R13 ;  /* 0x000000000d0772ca */ /* 0x000fe200000e0000 */
[----:B------:R-:W-:Y:S02]  /*11ce0*/  IMAD.MOV.U32 R13, RZ, RZ, -0x3ffffff0 ;  /* 0xc0000010ff0d7424 */ /* 0x000fe400078e00ff */
[----:B------:R-:W1:Y:S01]  /*11cf0*/  SHFL.BFLY PT, R3, R0, 0x2, 0x1f ;  /* 0x0c401f0000037f89 */ /* 0x000e6200000e0000 */
[----:B0-----:R-:W-:Y:S01]  /*11d00*/  FMNMX.FTZ R9, R9, R12, !PT ;  /* 0x0000000c09097209 */ /* 0x001fe20007810000 */
[----:B------:R-:W-:Y:S02]  /*11d10*/  WARPGROUP.DEPBAR.LE gsb0, 0x0 ;  /* 0x00008000000079c5 */ /* 0x000fe40000010000 */
[----:B------:R-:W-:Y:S01]  /*11d20*/  WARPGROUP.ARRIVE ;  /* 0x00000000000079c5 */ /* 0x000fe20000000000 */
[----:B------:R-:W-:Y:S01]  /*11d30*/  VIADD R12, R8, 0x180 ;  /* 0x00000180080c7836 */ /* 0x000fe20000000000 */
[----:B-1----:R-:W-:-:S02]  /*11d40*/  FMNMX.FTZ R0, R0, R3, !PT ;  /* 0x0000000300007209 */ /* 0x002fc40007810000 */
[----:B------:R-:W0:Y:S02]  /*11d50*/  SHFL.BFLY PT, R3, R9, 0x1, 0x1f ;  /* 0x0c201f0009037f89 */ /* 0x000e2400000e0000 */
[----:B------:R-:W-:Y:S01]  /*11d60*/  QGMMA.64x64x32.F32.E4M3.E4M3 R24, R144, gdesc[UR4], R24, gsb0 ;  /* 0x00e0000490187df3 */ /* 0x000fe20008000818 */
[----:B------:R-:W-:Y:S02]  /*11d70*/  R2UR UR6, R12 ;  /* 0x000000000c0672ca */ /* 0x000fe400000e0000 */
[----:B------:R-:W1:Y:S01]  /*11d80*/  SHFL.BFLY PT, R12, R0, 0x1, 0x1f ;  /* 0x0c201f00000c7f89 */ /* 0x000e6200000e0000 */
[----:B------:R-:W-:Y:S02]  /*11d90*/  R2UR UR7, R13 ;  /* 0x000000000d0772ca */ /* 0x000fe400000e0000 */
[----:B0-----:R-:W-:Y:S02]  /*11da0*/  FMNMX.FTZ R3, R9, R3, !PT ;  /* 0x0000000309037209 */ /* 0x001fe40007810000 */
[----:B-1----:R-:W-:-:S03]  /*11db0*/  FMNMX.FTZ R0, R0, R12, !PT ;  /* 0x0000000c00007209 */ /* 0x002fc60007810000 */
[----:B------:R-:W-:Y:S02]  /*11dc0*/  FADD.FTZ R10, -R3, R10 ;  /* 0x0000000a030a7221 */ /* 0x000fe40000010100 */
[----:B------:R-:W-:-:S01]  /*11dd0*/  FADD.FTZ R9, -R0, R11 ;  /* 0x0000000b00097221 */ /* 0x000fc20000010100 */
[C---:B------:R-:W-:Y:S01]  /*11de0*/  FFMA.FTZ R11, R2.reuse, R3, -8 ;  /* 0xc1000000020b7423 */ /* 0x040fe20000010003 */
[C---:B------:R-:W-:Y:S02]  /*11df0*/  FMUL.FTZ R10, R2.reuse, R10 ;  /* 0x0000000a020a7220 */ /* 0x040fe40000410000 */
[C---:B------:R-:W-:Y:S01]  /*11e00*/  FMUL.FTZ R9, R2.reuse, R9 ;  /* 0x0000000902097220 */ /* 0x040fe20000410000 */
        /* <DEDUP_REMOVED lines=39> */
[C---:B------:R-:W-:Y:S01]  /*12080*/  FFMA.FTZ R11, R2.reuse, R69, -R11 ;  /* 0x00000045020b7223 */ /* 0x040fe2000001080b */
[----:B------:R-:W-:-:S01]  /*12090*/  FFMA.FTZ R69, R2, R0, -8 ;  /* 0xc100000002457423 */ /* 0x000fc20000010000 */
[----:B------:R-:W-:Y:S01]  /*120a0*/  MUFU.EX2 R9, R9 ;  /* 0x0000000900097308 */ /* 0x000fe20000000800 */
[----:B------:R-:W-:-:S02]  /*120b0*/  WARPGROUP.DEPBAR.LE gsb0, 0x0 ;  /* 0x00008000000079c5 */ /* 0x000fc40000010000 */
[C-C-:B------:R-:W-:Y:S01]  /*120c0*/  FFMA.FTZ R122, R2.reuse, R122, -R69.reuse ;  /* 0x0000007a027a7223 */ /* 0x140fe20000010845 */
[----:B------:R-:W-:-:S01]  /*120d0*/  FFMA.FTZ R123, R2, R123, -R69 ;  /* 0x0000007b027b7223 */ /* 0x000fc20000010845 */
[C-C-:B------:R-:W-:Y:S01]  /*120e0*/  FFMA.FTZ R126, R2.reuse, R126, -R69.reuse ;  /* 0x0000007e027e7223 */ /* 0x140fe20000010845 */
[----:B------:R-:W-:-:S01]  /*120f0*/  FFMA.FTZ R127, R2, R127, -R69 ;  /* 0x0000007f027f7223 */ /* 0x000fc20000010845 */
[----:B------:R-:W-:Y:S01]  /*12100*/  WARPGROUP.ARRIVE ;  /* 0x00000000000079c5 */ /* 0x000fe20000000000 */
[----:B------:R-:W-:Y:S01]  /*12110*/  MUFU.EX2 R10, R10 ;  /* 0x0000000a000a7308 */ /* 0x000fe20000000800 */
[----:B------:R-:W-:-:S01]  /*12120*/  FFMA.FTZ R130, R2, R130, -R69 ;  /* 0x0000008202827223 */ /* 0x000fc20000010845 */
[----:B------:R-:W-:Y:S02]  /*12130*/  IMAD.MOV.U32 R57, RZ, RZ, -0x3ffffff0 ;  /* 0xc0000010ff397424 */ /* 0x000fe400078e00ff */
[----:B------:R-:W-:-:S01]  /*12140*/  FFMA.FTZ R131, R2, R131, -R69 ;  /* 0x0000008302837223 */ /* 0x000fc20000010845 */
[----:B------:R-:W-:Y:S01]  /*12150*/  VIADD R56, R8, 0x200 ;  /* 0x0000020008387836 */ /* 0x000fe20000000000 */
[----:B------:R-:W-:Y:S01]  /*12160*/  QGMMA.64x64x32.F32.E4M3.E4M3 R24, R140, gdesc[UR4], R24, gsb0 ;  /* 0x00e000048c187df3 */ /* 0x000fe20008000818 */
[----:B------:R-:W-:-:S01]  /*12170*/  FFMA.FTZ R8, R2, R99, -R69 ;  /* 0x0000006302087223 */ /* 0x000fc20000010845 */
[----:B------:R-:W-:Y:S01]  /*12180*/  R2UR UR7, R57 ;  /* 0x00000000390772ca */ /* 0x000fe200000e0000 */
[----:B------:R-:W3:Y:S01]  /*12190*/  MUFU.EX2 R122, R122 ;  /* 0x0000007a007a7308 */ /* 0x000ee20000000800 */
[----:B------:R-:W-:-:S01]  /*121a0*/  FFMA.FTZ R132, R2, R134, -R69 ;  /* 0x0000008602847223 */ /* 0x000fc20000010845 */
[--C-:B------:R-:W-:Y:S01]  /*121b0*/  FFMA.FTZ R133, R2, R135, -R69.reuse ;  /* 0x0000008702857223 */ /* 0x100fe20000010845 */
[----:B------:R-:W-:Y:S01]  /*121c0*/  R2UR UR6, R56 ;  /* 0x00000000380672ca */ /* 0x000fe200000e0000 */
        /* <DEDUP_REMOVED lines=16> */
[----:B---3--:R-:W-:Y:S01]  /*122d0*/  FFMA.FTZ R99, R9, R155, R122 ;  /* 0x0000009b09637223 */ /* 0x008fe2000001007a */
[----:B------:R-:W-:-:S01]  /*122e0*/  FFMA.FTZ R103, R2, R103, -R69 ;  /* 0x0000006702677223 */ /* 0x000fc20000010845 */
[C-C-:B------:R-:W-:Y:S01]  /*122f0*/  FFMA.FTZ R74, R2.reuse, R74, -R69.reuse ;  /* 0x0000004a024a7223 */ /* 0x140fe20000010845 */
[----:B------:R-:W-:-:S01]  /*12300*/  FFMA.FTZ R75, R2, R75, -R69 ;  /* 0x0000004b024b7223 */ /* 0x000fc20000010845 */
[----:B------:R-:W1:Y:S01]  /*12310*/  MUFU.EX2 R13, R13 ;  /* 0x0000000d000d7308 */ /* 0x000e620000000800 */
[----:B--2---:R-:W-:-:S01]  /*12320*/  FFMA.FTZ R57, R10, R154, R12 ;  /* 0x0000009a0a397223 */ /* 0x004fc2000001000c */
        /* <DEDUP_REMOVED lines=12> */
[----:B------:R-:W0:Y:S01]  /*123f0*/  S2R R155, SR_TID.X ;  /* 0x00000000009b7919 */ /* 0x000e220000002100 */
[----:B------:R-:W-:-:S01]  /*12400*/  FFMA.FTZ R66, R2, R66, -R69 ;  /* 0x0000004202427223 */ /* 0x000fc20000010845 */
[----:B------:R-:W3:Y:S01]  /*12410*/  MUFU.EX2 R20, R20 ;  /* 0x0000001400147308 */ /* 0x000ee20000000800 */
[----:B-1----:R-:W-:-:S01]  /*12420*/  FADD.FTZ R57, R13, R57 ;  /* 0x000000390d397221 */ /* 0x002fc20000010000 */
[C-C-:B------:R-:W-:Y:S01]  /*12430*/  FFMA.FTZ R67, R2.reuse, R67, -R69.reuse ;  /* 0x0000004302437223 */ /* 0x140fe20000010845 */
[----:B------:R-:W-:-:S01]  /*12440*/  FFMA.FTZ R70, R2, R70, -R69 ;  /* 0x0000004602467223 */ /* 0x000fc20000010845 */
[----:B------:R-:W-:-:S04]  /*12450*/  FFMA.FTZ R69, R2, R71, -R69 ;  /* 0x0000004702457223 */ /* 0x000fc80000010845 */
[----:B------:R-:W1:Y:S01]  /*12460*/  MUFU.EX2 R127, R127 ;  /* 0x0000007f007f7308 */ /* 0x000e620000000800 */
[----:B--2---:R-:W-:-:S07]  /*12470*/  FADD.FTZ R99, R126, R99 ;  /* 0x000000637e637221 */ /* 0x004fce0000010000 */
[----:B------:R-:W2:Y:S01]  /*12480*/  MUFU.EX2 R21, R21 ;  /* 0x0000001500157308 */ /* 0x000ea20000000800 */
[----:B---3--:R-:W-:-:S07]  /*12490*/  FADD.FTZ R102, R20, R57 ;  /* 0x0000003914667221 */ /* 0x008fce0000010000 */
[----:B------:R-:W3:Y:S01]  /*124a0*/  MUFU.EX2 R130, R130 ;  /* 0x0000008200827308 */ /* 0x000ee20000000800 */
[----:B-1----:R-:W-:-:S01]  /*124b0*/  FADD.FTZ R99, R127, R99 ;  /* 0x000000637f637221 */ /* 0x002fc20000010000 */
[----:B0-----:R-:W-:-:S06]  /*124c0*/  LOP3.LUT R134, R155, 0x7f, RZ, 0xc0, !PT ;  /* 0x0000007f9b867812 */ /* 0x001fcc00078ec0ff */
[----:B------:R-:W0:Y:S01]  /*124d0*/  MUFU.EX2 R120, R120 ;  /* 0x0000007800787308 */ /* 0x000e220000000800 */
[----:B--2---:R-:W-:-:S01]  /*124e0*/  FADD.FTZ R102, R21, R102 ;  /* 0x0000006615667221 */ /* 0x004fc20000010000 */
[----:B------:R-:W-:Y:S01]  /*124f0*/  ISETP.NE.AND P1, PT, R134, RZ, PT ;  /* 0x000000ff8600720c */ /* 0x000fe20003f25270 */
[----:B------:R-:W-:Y:S02]  /*12500*/  WARPGROUP.DEPBAR.LE gsb0, 0x0 ;  /* 0x00008000000079c5 */ /* 0x000fe40000010000 */
[----:B------:R-:W-:-:S03]  /*12510*/  WARPGROUP.ARRIVE ;  /* 0x00000000000079c5 */ /* 0x000fc60000000000 */
[----:B------:R-:W1:Y:S01]  /*12520*/  MUFU.EX2 R131, R131 ;  /* 0x0000008300837308 */ /* 0x000e620000000800 */
[----:B---3--:R-:W-:-:S02]  /*12530*/  FADD.FTZ R99, R130, R99 ;  /* 0x0000006382637221 */ /* 0x008fc40000010000 */
[----:B------:R-:W-:Y:S05]  /*12540*/  QGMMA.64x64x32.F32.E4M3.E4M3 R24, R136, gdesc[UR4], R24, gsb0 ;  /* 0x00e0000488187df3 */ /* 0x000fea0008000818 */
        /* <DEDUP_REMOVED lines=20> */
[----:B------:R-:W-:-:S06]  /*12690*/  WARPGROUP.DEPBAR.LE gsb0, 0x0 ;  /* 0x00008000000079c5 */ /* 0x000fcc0000010000 */
        /* <DEDUP_REMOVED lines=50> */
[----:B------:R1:W3:Y:S01]  /*129c0*/  MUFU.EX2 R57, R103 ;  /* 0x0000006700397308 */ /* 0x0002e20000000800 */
[----:B--2---:R-:W-:-:S07]  /*129d0*/  FADD.FTZ R99, R56, R99 ;  /* 0x0000006338637221 */ /* 0x004fce0000010000 */
[----:B------:R-:W2:Y:S01]  /*129e0*/  MUFU.EX2 R101, R101 ;  /* 0x0000006500657308 */ /* 0x000ea20000000800 */
[----:B0-----:R-:W-:-:S01]  /*129f0*/  FADD.FTZ R102, R100, R102 ;  /* 0x0000006664667221 */ /* 0x001fc20000010000 */
[----:B-1----:R-:W-:-:S04]  /*12a00*/  @!P1 IMAD R103, R19, 0x8, R18 ;  /* 0x0000000813679824 */ /* 0x002fc800078e0212 */
[----:B------:R-:W-:Y:S02]  /*12a10*/  @!P1 VIADD R103, R103, 0x13240 ;  /* 0x0001324067679836 */ /* 0x000fe40000000000 */
[----:B------:R-:W0:Y:S01]  /*12a20*/  MUFU.EX2 R74, R74 ;  /* 0x0000004a004a7308 */ /* 0x000e220000000800 */
[----:B---3--:R-:W-:-:S02]  /*12a30*/  FADD.FTZ R99, R57, R99 ;  /* 0x0000006339637221 */ /* 0x008fc40000010000 */
[----:B------:R-:W-:-:S04]  /*12a40*/  @!P1 PRMT R103, RZ, 0x654, R103 ;  /* 0x00000654ff679816 */ /* 0x000fc80000000067 */
[----:B------:R1:W-:Y:S01]  /*12a50*/  @!P1 SYNCS.ARRIVE.TRANS64.RED.A1T0 RZ, [R103+URZ], RZ ;  /* 0x000000ff67ff99a7 */ /* 0x0003e2000810043f */
[----:B------:R-:W3:Y:S01]  /*12a60*/  MUFU.EX2 R72, R72 ;  /* 0x0000004800487308 */ /* 0x000ee20000000800 */
[----:B--2---:R-:W-:-:S07]  /*12a70*/  FADD.FTZ R102, R101, R102 ;  /* 0x0000006665667221 */ /* 0x004fce0000010000 */
[----:B------:R-:W2:Y:S01]  /*12a80*/  MUFU.EX2 R75, R75 ;  /* 0x0000004b004b7308 */ /* 0x000ea20000000800 */
[----:B0-----:R-:W-:-:S07]  /*12a90*/  FADD.FTZ R99, R74, R99 ;  /* 0x000000634a637221 */ /* 0x001fce0000010000 */
[----:B------:R-:W0:Y:S01]  /*12aa0*/  MUFU.EX2 R73, R73 ;  /* 0x0000004900497308 */ /* 0x000e220000000800 */
[----:B---3--:R-:W-:-:S07]  /*12ab0*/  FADD.FTZ R102, R72, R102 ;  /* 0x0000006648667221 */ /* 0x008fce0000010000 */
        /* <DEDUP_REMOVED lines=55> */
[----:B--2---:R-:W-:-:S01]  /*12e30*/  FADD.FTZ R102, R68, R102 ;  /* 0x0000006644667221 */ /* 0x004fc20000010000 */
[----:B0-----:R-:W-:-:S05]  /*12e40*/  FADD.FTZ R71, R69, R99 ;  /* 0x0000006345477221 */ /* 0x001fca0000010000 */
[----:B------:R1:W-:Y:S01]  /*12e50*/  STL [R1+0x4], R71 ;  /* 0x0000044701007387 */ /* 0x0003e20000100800 */
[----:B---3--:R-:W-:-:S05]  /*12e60*/  FADD.FTZ R102, R11, R102 ;  /* 0x000000660b667221 */ /* 0x008fca0000010000 */
[----:B------:R1:W-:Y:S01]  /*12e70*/  STL [R1+0x8], R102 ;  /* 0x0000086601007387 */ /* 0x0003e20000100800 */
[----:B------:R-:W-:Y:S05]  /*12e80*/  @!P0 BRA `(.L_x_1201) ;  /* 0x0000000000048947 */ /* 0x000fea0003800000 */
[----:B------:R-:W-:Y:S01]  /*12e90*/  BPT.TRAP 0x1 ;  /* 0x000000040000795c */ /* 0x000fe20000300000 */
.L_x_1201:
[----:B------:R-:W-:Y:S01]  /*12ea0*/  F2FP.SATFINITE.E4M3.F32.PACK_AB_MERGE_C R57, R57, R56, RZ ;  /* 0x000000383939723e */ /* 0x000fe200048070ff */
[----:B-1----:R-:W2:Y:S01]  /*12eb0*/  LDL R71, [R1+0x40] ;  /* 0x0000400001477983 */ /* 0x002ea20000100800 */
[----:B------:R-:W-:Y:S01]  /*12ec0*/  VIADD R15, R15, 0x13260 ;  /* 0x000132600f0f7836 */ /* 0x000fe20000000000 */
[----:B------:R-:W-:Y:S02]  /*12ed0*/  F2FP.SATFINITE.E4M3.F32.PACK_AB_MERGE_C R11, R11, R68, RZ ;  /* 0x000000440b0b723e */ /* 0x000fe400048070ff */
[----:B------:R-:W-:Y:S02]  /*12ee0*/  F2FP.SATFINITE.E4M3.F32.PACK_AB_MERGE_C R147, R8, R98, R57 ;  /* 0x000000620893723e */ /* 0x000fe40004807039 */
[----:B------:R-:W3:Y:S01]  /*12ef0*/  LDL R8, [R1] ;  /* 0x0000000001087983 */ /* 0x000ee20000100800 */
        /* <DEDUP_REMOVED lines=18> */
[----:B------:R-:W-:Y:S01]  /*13020*/  FMUL.FTZ R24, R24, R10 ;  /* 0x0000000a18187220 */ /* 0x000fe20000410000 */
        /* <DEDUP_REMOVED lines=53> */
[----:B--2---:R-:W-:-:S04]  /*13380*/  PRMT R15, R71, 0x654, R15 ;  /* 0x00000654470f7816 */ /* 0x004fc8000000000f */
[----:B------:R2:W-:Y:S01]  /*13390*/  SYNCS.ARRIVE.TRANS64.RED.A1T0 RZ, [R15+URZ], RZ ;  /* 0x000000ff0fff79a7 */ /* 0x0005e2000810043f */
[C---:B---3--:R-:W-:Y:S01]  /*133a0*/  ISETP.GT.AND P1, PT, R14.reuse, R8, PT ;  /* 0x000000080e00720c */ /* 0x048fe20003f24270 */
[----:B------:R-:W-:Y:S02]  /*133b0*/  VIADD R14, R14, 0xffffffff ;  /* 0xffffffff0e0e7836 */ /* 0x000fe40000000000 */
[----:B------:R-:W-:-:S10]  /*133c0*/  IMAD.MOV.U32 R8, RZ, RZ, R19 ;  /* 0x000000ffff087224 */ /* 0x000fd400078e0013 */
[----:B--2---:R-:W-:Y:S05]  /*133d0*/  @P1 BRA `(.L_x_1202) ;  /* 0xffffffd800c81947 */ /* 0x004fea000383ffff */
[----:B------:R-:W-:Y:S05]  /*133e0*/  BSYNC B1 ;  /* 0x0000000000017941 */ /* 0x000fea0003800000 */
.L_x_1190:
[----:B------:R-:W-:-:S07]  /*133f0*/  IMAD.MOV.U32 R8, RZ, RZ, R14 ;  /* 0x000000ffff087224 */ /* 0x000fce00078e000e */
.L_x_1189:
[----:B------:R-:W-:Y:S05]  /*13400*/  BSYNC B0 ;  /* 0x0000000000007941 */ /* 0x000fea0003800000 */
.L_x_1188:
[----:B------:R-:W2:Y:S01]  /*13410*/  LDL R9, [R1+0x4c] ;  /* 0x00004c0001097983 */ /* 0x000ea20000100800 */
[----:B------:R-:W-:Y:S01]  /*13420*/  BSSY B0, `(.L_x_1203) ;  /* 0x000043b000007945 */ /* 0x000fe20003800000 */
[----:B--2---:R-:W-:-:S13]  /*13430*/  ISETP.GE.AND P1, PT, R8, R9, PT ;  /* 0x000000090800720c */ /* 0x004fda0003f26270 */
[----:B------:R-:W-:Y:S05]  /*13440*/  @!P1 BRA `(.L_x_1204) ;  /* 0x0000004000e09947 */ /* 0x000fea0003800000 */
[----:B-1----:R-:W2:Y:S04]  /*13450*/  LDL R12, [R1+0x30] ;  /* 0x00003000010c7983 */ /* 0x002ea80000100800 */
[----:B------:R-:W2:Y:S04]  /*13460*/  LDL R11, [R1+0x44] ;  /* 0x00004400010b7983 */ /* 0x000ea80000100800 */
[----:B------:R-:W3:Y:S04]  /*13470*/  LDL R9, [R1+0x24] ;  /* 0x0000240001097983 */ /* 0x000ee80000100800 */
[----:B------:R-:W4:Y:S01]  /*13480*/  LDL R10, [R1+0x20] ;  /* 0x00002000010a7983 */ /* 0x000f220000100800 */
[----:B------:R-:W-:-:S02]  /*13490*/  IMAD.MOV.U32 R21, RZ, RZ, R0 ;  /* 0x000000ffff157224 */ /* 0x000fc400078e0000 */
[----:B------:R-:W-:Y:S02]  /*134a0*/  IMAD.MOV.U32 R20, RZ, RZ, R3 ;  /* 0x000000ffff147224 */ /* 0x000fe400078e0003 */
[----:B--2---:R-:W-:Y:S02]  /*134b0*/  IMAD.IADD R14, R11, 0x1, -R12 ;  /* 0x000000010b0e7824 */ /* 0x004fe400078e0a0c */
[----:B------:R-:W-:Y:S02]  /*134c0*/  IMAD.MOV.U32 R11, RZ, RZ, R156 ;  /* 0x000000ffff0b7224 */ /* 0x000fe400078e009c */
[--C-:B---3--:R-:W-:Y:S02]  /*134d0*/  IMAD.IADD R9, R9, 0x1, R14.reuse ;  /* 0x0000000109097824 */ /* 0x108fe400078e020e */
[----:B----4-:R-:W-:-:S03]  /*134e0*/  IMAD.IADD R14, R10, 0x1, R14 ;  /* 0x000000010a0e7824 */ /* 0x010fc600078e020e */
[----:B------:R-:W-:Y:S01]  /*134f0*/  LOP3.LUT R3, RZ, R9, RZ, 0x33, !PT ;  /* 0x00000009ff037212 */ /* 0x000fe200078e33ff */
[----:B------:R-:W-:Y:S01]  /*13500*/  IMAD.MOV.U32 R10, RZ, RZ, R19 ;  /* 0x000000ffff0a7224 */ /* 0x000fe200078e0013 */
[----:B------:R-:W-:-:S05]  /*13510*/  LOP3.LUT R0, RZ, R14, RZ, 0x33, !PT ;  /* 0x0000000eff007212 */ /* 0x000fca00078e33ff */
[----:B------:R1:W-:Y:S04]  /*13520*/  STL [R1], R0 ;  /* 0x0000000001007387 */ /* 0x0003e80000100800 */
[----:B------:R1:W-:Y:S02]  /*13530*/  STL [R1+0x14], R3 ;  /* 0x0000140301007387 */ /* 0x0003e40000100800 */
.L_x_1224:
[----:B------:R-:W-:-:S04]  /*13540*/  ISETP.NE.AND P1, PT, R10, 0x1, PT ;  /* 0x000000010a00780c */ /* 0x000fc80003f25270 */
[----:B------:R-:W-:-:S04]  /*13550*/  SEL R156, RZ, 0x1, P1 ;  /* 0x00000001ff9c7807 */ /* 0x000fc80000800000 */
[----:B------:R-:W-:Y:S01]  /*13560*/  LOP3.LUT R156, R11, R156, RZ, 0x3c, !PT ;  /* 0x0000009c0b9c7212 */ /* 0x000fe200078e3cff */
[----:B------:R-:W-:Y:S06]  /*13570*/  @!P0 BRA `(.L_x_1205) ;  /* 0x0000000000048947 */ /* 0x000fec0003800000 */
[----:B------:R-:W-:Y:S01]  /*13580*/  BPT.TRAP 0x1 ;  /* 0x000000040000795c */ /* 0x000fe20000300000 */
.L_x_1205:
[----:B------:R-:W-:Y:S01]  /*13590*/  VIADD R19, R10, 0x1 ;  /* 0x000000010a137836 */ /* 0x000fe20000000000 */
[----:B-1----:R-:W-:-:S04]  /*135a0*/  SHF.L.U32 R3, R156, 0x1f, RZ ;  /* 0x0000001f9c037819 */ /* 0x002fc800000006ff */
[----:B------:R-:W-:-:S04]  /*135b0*/  ISETP.NE.AND P1, PT, R19, 0x2, PT ;  /* 0x000000021300780c */ /* 0x000fc80003f25270 */
[----:B------:R-:W-:-:S05]  /*135c0*/  SEL R19, R19, RZ, P1 ;  /* 0x000000ff13137207 */ /* 0x000fca0000800000 */
[----:B------:R-:W-:-:S04]  /*135d0*/  IMAD R0, R19, 0x8, R18 ;  /* 0x0000000813007824 */ /* 0x000fc800078e0212 */
[----:B------:R1:W2:Y:S01]  /*135e0*/  SYNCS.PHASECHK.TRANS64.TRYWAIT P1, [R0+URZ+0x13230], R3 ;  /* 0x01323003000075a7 */ /* 0x0002a2000802017f */
[----:B------:R-:W-:Y:S05]  /*135f0*/  @!P0 BRA `(.L_x_1206) ;  /* 0x0000000000048947 */ /* 0x000fea0003800000 */
[----:B------:R-:W-:Y:S01]  /*13600*/  BPT.TRAP 0x1 ;  /* 0x000000040000795c */ /* 0x000fe20000300000 */
.L_x_1206:
[----:B------:R-:W0:Y:S01]  /*13610*/  LDL R12, [R1+0x2c] ;  /* 0x00002c00010c7983 */ /* 0x000e220000100800 */
[----:B------:R-:W-:Y:S01]  /*13620*/  BSSY B1, `(.L_x_1207) ;  /* 0x0000007000017945 */ /* 0x000fe20003800000 */
[----:B0-----:R-:W-:-:S04]  /*13630*/  IMAD R15, R19, 0x280, R12 ;  /* 0x00000280130f7824 */ /* 0x001fc800078e020c */
[C---:B------:R-:W-:Y:S02]  /*13640*/  VIADD R56, R15.reuse, 0x80 ;  /* 0x000000800f387836 */ /* 0x040fe40000000000 */
[----:B------:R-:W-:Y:S01]  /*13650*/  VIADD R58, R15, 0x100 ;  /* 0x000001000f3a7836 */ /* 0x000fe20000000000 */
[----:B--2---:R-:W-:Y:S06]  /*13660*/  @P1 BRA `(.L_x_1208) ;  /* 0x0000000000081947 */ /* 0x004fec0003800000 */
[----:B------:R-:W0:Y:S02]  /*13670*/  SYNCS.PHASECHK.TRANS64.TRYWAIT P1, [R0+URZ+0x13230], R3 ;  /* 0x01323003000075a7 */ /* 0x000e24000802017f */
[----:B0-----:R-:W-:Y:S05]  /*13680*/  @!P1 BRA `(.L_x_1209) ;  /* 0x000000c800d89947 */ /* 0x001fea0003800000 */
.L_x_1208:
[----:B------:R-:W-:Y:S05]  /*13690*/  BSYNC B1 ;  /* 0x0000000000017941 */ /* 0x000fea0003800000 */
.L_x_1207:
        /* <DEDUP_REMOVED lines=87> */
.L_x_1210:
[----:B01----:R-:W-:Y:S01]  /*13c10*/  SHF.L.U32 R3, R11, 0x1f, RZ ;  /* 0x0000001f0b037819 */ /* 0x003fe200000006ff */
[----:B------:R-:W-:-:S04]  /*13c20*/  IMAD R15, R10, 0x8, R18 ;  /* 0x000000080a0f7824 */ /* 0x000fc800078e0212 */
[----:B------:R0:W1:Y:S01]  /*13c30*/  SYNCS.PHASECHK.TRANS64.TRYWAIT P1, [R15+URZ+0x13250], R3 ;  /* 0x013250030f0075a7 */ /* 0x000062000802017f */
[----:B------:R-:W-:Y:S05]  /*13c40*/  @!P0 BRA `(.L_x_1211) ;  /* 0x0000000000048947 */ /* 0x000fea0003800000 */
[----:B------:R-:W-:Y:S01]  /*13c50*/  BPT.TRAP 0x1 ;  /* 0x000000040000795c */ /* 0x000fe20000300000 */
.L_x_1211:
[----:B------:R-:W-:Y:S04]  /*13c60*/  BSSY B1, `(.L_x_1212) ;  /* 0x0000004000017945 */ /* 0x000fe80003800000 */
[----:B-1----:R-:W-:Y:S05]  /*13c70*/  @P1 BRA `(.L_x_1213) ;  /* 0x0000000000081947 */ /* 0x002fea0003800000 */
[----:B------:R-:W1:Y:S02]  /*13c80*/  SYNCS.PHASECHK.TRANS64.TRYWAIT P1, [R15+URZ+0x13250], R3 ;  /* 0x013250030f0075a7 */ /* 0x000e64000802017f */
[----:B-1----:R-:W-:Y:S05]  /*13c90*/  @!P1 BRA `(.L_x_1214) ;  /* 0x000000c400689947 */ /* 0x002fea0003800000 */
.L_x_1213:
[----:B------:R-:W-:Y:S05]  /*13ca0*/  BSYNC B1 ;  /* 0x0000000000017941 */ /* 0x000fea0003800000 */
.L_x_1212:
[----:B------:R-:W-:Y:S01]  /*13cb0*/  VIADD R11, R18, 0x1000 ;  /* 0x00001000120b7836 */ /* 0x000fe20000000000 */
[----:B01----:R-:W2:Y:S01]  /*13cc0*/  LDL R3, [R1+0x44] ;  /* 0x0000440001037983 */ /* 0x003ea20000100800 */
[----:B------:R-:W-:-:S03]  /*13cd0*/  WARPGROUP.ARRIVE ;  /* 0x00000000000079c5 */ /* 0x000fc60000000000 */
[----:B------:R-:W-:-:S04]  /*13ce0*/  SHF.R.U32.HI R11, RZ, 0x4, R11 ;  /* 0x00000004ff0b7819 */ /* 0x000fc8000001160b */
[----:B------:R-:W-:-:S04]  /*13cf0*/  LOP3.LUT R11, R11, 0x3fff, RZ, 0xc0, !PT ;  /* 0x00003fff0b0b7812 */ /* 0x000fc800078ec0ff */
[----:B------:R-:W-:-:S05]  /*13d00*/  LOP3.LUT R11, R11, 0x10000, RZ, 0xfc, !PT ;  /* 0x000100000b0b7812 */ /* 0x000fca00078efcff */
[----:B------:R-:W-:Y:S02]  /*13d10*/  IMAD R10, R10, 0x280, R11 ;  /* 0x000002800a0a7824 */ /* 0x000fe400078e020b */
[----:B------:R-:W-:-:S03]  /*13d20*/  IMAD.MOV.U32 R11, RZ, RZ, -0x3ffffff0 ;  /* 0xc0000010ff0b7424 */ /* 0x000fc600078e00ff */
[----:B------:R-:W-:Y:S02]  /*13d30*/  R2UR UR6, R10 ;  /* 0x000000000a0672ca */ /* 0x000fe400000e0000 */
[----:B------:R-:W-:-:S13]  /*13d40*/  R2UR UR7, R11 ;  /* 0x000000000b0772ca */ /* 0x000fda00000e0000 */
        /* <DEDUP_REMOVED lines=8> */
[----:B------:R-:W-:Y:S01]  /*13dd0*/  WARPGROUP.ARRIVE ;  /* 0x00000000000079c5 */ /* 0x000fe20000000000 */
[----:B------:R-:W3:Y:S04]  /*13de0*/  LDL R155, [R1+0x30] ;  /* 0x00003000019b7983 */ /* 0x000ee80000100800 */
[----:B------:R-:W4:Y:S02]  /*13df0*/  LDL R153, [R1+0x28] ;  /* 0x0000280001997983 */ /* 0x000f240000100800 */
[----:B------:R-:W-:Y:S02]  /*13e00*/  QGMMA.64x64x32.F32.E4M3.E4M3 R24, R148, gdesc[UR4], R24, gsb0 ;  /* 0x00e0000494187df3 */ /* 0x000fe40008000818 */
[----:B------:R-:W5:Y:S01]  /*13e10*/  LDL R154, [R1+0x24] ;  /* 0x00002400019a7983 */ /* 0x000f620000100800 */
[----:B------:R-:W-:Y:S01]  /*13e20*/  R2UR UR6, R12 ;  /* 0x000000000c0672ca */ /* 0x000fe200000e0000 */
[C---:B------:R-:W-:Y:S01]  /*13e30*/  VIADD R12, R10.reuse, 0x180 ;  /* 0x000001800a0c7836 */ /* 0x040fe20000000000 */
[----:B------:R-:W-:Y:S01]  /*13e40*/  R2UR UR7, R13 ;  /* 0x000000000d0772ca */ /* 0x000fe200000e0000 */
[----:B------:R-:W-:Y:S01]  /*13e50*/  IMAD.MOV.U32 R13, RZ, RZ, -0x3ffffff0 ;  /* 0xc0000010ff0d7424 */ /* 0x000fe200078e00ff */
[----:B------:R-:W0:Y:S01]  /*13e60*/  S2R R152, SR_TID.X ;  /* 0x0000000000987919 */ /* 0x000e220000002100 */
[----:B------:R-:W-:Y:S01]  /*13e70*/  VIADD R10, R10, 0x200 ;  /* 0x000002000a0a7836 */ /* 0x000fe20000000000 */
[----:B------:R-:W-:Y:S01]  /*13e80*/  ULOP3.LUT UR4, URZ, UR42, URZ, 0x33, !UPT ;  /* 0x0000002a3f047292 */ /* 0x000fe2000f8e333f */
        /* <DEDUP_REMOVED lines=17> */
[----:B------:R-:W-:Y:S03]  /*13fa0*/  QGMMA.64x64x32.F32.E4M3.E4M3 R24, R136, gdesc[UR4], R24, gsb0 ;  /* 0x00e0000488187df3 */ /* 0x000fe60008000818 */
[----:B------:R-:W-:Y:S02]  /*13fb0*/  WARPGROUP.DEPBAR.LE gsb0, 0x0 ;  /* 0x00008000000079c5 */ /* 0x000fe40000010000 */
[----:B------:R-:W-:Y:S01]  /*13fc0*/  IMAD R137, R8, -0xa0, RZ ;  /* 0xffffff6008897824 */ /* 0x000fe200078e02ff */
[----:B------:R0:W-:Y:S03]  /*13fd0*/  @!P1 SYNCS.ARRIVE.TRANS64.RED.A1T0 RZ, [R0+URZ], RZ ;  /* 0x000000ff00ff99a7 */ /* 0x0001e6000810043f */
[----:B----4-:R-:W-:Y:S01]  /*13fe0*/  IMAD R12, R153, -0x2, R137 ;  /* 0xfffffffe990c7824 */ /* 0x010fe200078e0289 */
[----:B--2---:R-:W-:-:S05]  /*13ff0*/  IADD3 R3, R137, 0x1, R3 ;  /* 0x0000000189037810 */ /* 0x004fca0007ffe003 */
[----:B---3--:R-:W-:Y:S02]  /*14000*/  IMAD.IADD R3, R3, 0x1, -R155 ;  /* 0x0000000103037824 */ /* 0x008fe400078e0a9b */
[----:B------:R-:W1:Y:S02]  /*14010*/  LDC R155, c[0x0][0x9e4] ;  /* 0x00027900ff9b7b82 */ /* 0x000e640000000800 */
[----:B------:R-:W-:-:S04]  /*14020*/  IMAD R13, R153, -0x2, R3 ;  /* 0xfffffffe990d7824 */ /* 0x000fc800078e0203 */
[C---:B------:R-:W-:Y:S02]  /*14030*/  VIADD R136, R13.reuse, UR39 ;  /* 0x000000270d887c36 */ /* 0x040fe40008000000 */
[----:B------:R-:W-:Y:S02]  /*14040*/  VIADD R13, R13, UR4 ;  /* 0x000000040d0d7c36 */ /* 0x000fe40008000000 */
[C---:B-----5:R-:W-:Y:S02]  /*14050*/  IMAD.IADD R3, R154.reuse, 0x1, R136 ;  /* 0x000000019a037824 */ /* 0x060fe400078e0288 */
[----:B0-----:R-:W-:Y:S01]  /*14060*/  IMAD.IADD R0, R154, 0x1, R13 ;  /* 0x000000019a007824 */ /* 0x001fe200078e020d */
[----:B-1----:R-:W-:-:S13]  /*14070*/  ISETP.GE.AND P1, PT, R155, 0x1, PT ;  /* 0x000000019b00780c */ /* 0x002fda0003f26270 */
        /* <DEDUP_REMOVED lines=13> */
.L_x_1217:
[----:B------:R-:W-:-:S05]  /*14150*/  IMAD.U32 R138, RZ, RZ, UR36 ;  /* 0x00000024ff8a7e24 */ /* 0x000fca000f8e00ff */
[----:B------:R-:W-:-:S13]  /*14160*/  ISETP.NE.AND P1, PT, R138, 0x1, PT ;  /* 0x000000018a00780c */ /* 0x000fda0003f25270 */
[----:B------:R-:W0:Y:S02]  /*14170*/  @P1 LDC.64 R10, c[0x0][0x9e8] ;  /* 0x00027a00ff0a1b82 */ /* 0x000e240000000a00 */
[----:B0-----:R-:W-:-:S04]  /*14180*/  @P1 IMAD.HI.U32 R139, R9, R10, RZ ;  /* 0x0000000a098b1227 */ /* 0x001fc800078e00ff */
[----:B------:R-:W-:Y:S01]  /*14190*/  IMAD.MOV.U32 R10, RZ, RZ, R9 ;  /* 0x000000ffff0a7224 */ /* 0x000fe200078e0009 */
[----:B------:R-:W-:-:S07]  /*141a0*/  @P1 SHF.R.U32.HI R10, RZ, R11, R139 ;  /* 0x0000000bff0a1219 */ /* 0x000fce000001168b */
.L_x_1218:
[----:B------:R-:W-:Y:S05]  /*141b0*/  BSYNC B1 ;  /* 0x0000000000017941 */ /* 0x000fea0003800000 */
.L_x_1216:
[----:B------:R-:W-:-:S05]  /*141c0*/  IMAD R10, R10, R138, R12 ;  /* 0x0000008a0a0a7224 */ /* 0x000fca00078e020c */
[----:B------:R-:W-:Y:S02]  /*141d0*/  VIMNMX R0, R0, R10, !PT ;  /* 0x0000000a00007248 */ /* 0x000fe40007fe0100 */
[----:B------:R-:W-:-:S07]  /*141e0*/  VIADDMNMX R3, R10, R138, R3, PT ;  /* 0x0000008a0a037246 */ /* 0x000fce0003800103 */
.L_x_1215:
[C---:B------:R-:W-:Y:S01]  /*141f0*/  ISETP.GE.AND P2, PT, R137.reuse, 0x2, PT ;  /* 0x000000028900780c */ /* 0x040fe20003f46270 */
[----:B------:R-:W2:Y:S01]  /*14200*/  LDL R10, [R1+0x20] ;  /* 0x00002000010a7983 */ /* 0x000ea20000100800 */
[C---:B------:R-:W-:Y:S02]  /*14210*/  ISETP.GE.AND P1, PT, R137.reuse, 0x9, PT ;  /* 0x000000098900780c */ /* 0x040fe40003f26270 */
        /* <DEDUP_REMOVED lines=121> */
[C---:B--2---:R-:W-:Y:S01]  /*149b0*/  IMAD.IADD R136, R10.reuse, 0x1, R136 ;  /* 0x000000010a887824 */ /* 0x044fe200078e0288 */
        /* <DEDUP_REMOVED lines=113> */
[----:B------:R-:W2:Y:S01]  /*150d0*/  LDL R138, [R1] ;  /* 0x00000000018a7983 */ /* 0x000ea20000100800 */
        /* <DEDUP_REMOVED lines=8> */
.L_x_1221:
[----:B------:R-:W-:Y:S02]  /*15160*/  IMAD.U32 R0, RZ, RZ, UR36 ;  /* 0x00000024ff007e24 */ /* 0x000fe4000f8e00ff */
[----:B------:R-:W-:-:S03]  /*15170*/  IMAD.MOV.U32 R3, RZ, RZ, R14 ;  /* 0x000000ffff037224 */ /* 0x000fc600078e000e */
[----:B------:R-:W-:-:S13]  /*15180*/  ISETP.NE.AND P6, PT, R0, 0x1, PT ;  /* 0x000000010000780c */ /* 0x000fda0003fc5270 */
[----:B------:R-:W0:Y:S02]  /*15190*/  @P6 LDC.64 R10, c[0x0][0x9e8] ;  /* 0x00027a00ff0a6b82 */ /* 0x000e240000000a00 */
[----:B0-----:R-:W-:-:S05]  /*151a0*/  @P6 IMAD.HI.U32 R10, R14, R10, RZ ;  /* 0x0000000a0e0a6227 */ /* 0x001fca00078e00ff */
[----:B------:R-:W-:-:S07]  /*151b0*/  @P6 SHF.R.U32.HI R3, RZ, R11, R10 ;  /* 0x0000000bff036219 */ /* 0x000fce000001160a */
.L_x_1222:
[----:B------:R-:W-:Y:S05]  /*151c0*/  BSYNC B1 ;  /* 0x0000000000017941 */ /* 0x000fea0003800000 */
.L_x_1220:
[----:B------:R-:W-:-:S05]  /*151d0*/  IMAD R12, R3, R0, R12 ;  /* 0x00000000030c7224 */ /* 0x000fca00078e020c */
[----:B------:R-:W-:Y:S02]  /*151e0*/  VIMNMX R13, R13, R12, !PT ;  /* 0x0000000c0d0d7248 */ /* 0x000fe40007fe0100 */
[----:B------:R-:W-:-:S07]  /*151f0*/  VIADDMNMX R136, R12, R0, R136, PT ;  /* 0x000000000c887246 */ /* 0x000fce0003800188 */
.L_x_1219:
        /* <DEDUP_REMOVED lines=20> */
[C---:B------:R-:W-:Y:S02]  /*15340*/  ISETP.GT.AND P1, PT, R13.reuse, 0x38, !P1 ;  /* 0x000000380d00780c */ /* 0x040fe40004f24270 */
        /* <DEDUP_REMOVED lines=19> */
[----:B------:R-:W-:Y:S02]  /*15480*/  LOP3.LUT P0, RZ, R16, 0x8000, RZ, 0xc0, !PT ;  /* 0x0000800010ff7812 */ /* 0x000fe4000780c0ff */
        /* <DEDUP_REMOVED lines=44> */
[C---:B------:R-:W-:Y:S02]  /*15750*/  LOP3.LUT P1, RZ, R16.reuse, 0x400, RZ, 0xc0, !PT ;  /* 0x0000040010ff7812 */ /* 0x040fe4000782c0ff */
[----:B------:R-:W-:Y:S02]  /*15760*/  FMNMX.FTZ R0, R89, R0, !PT ;  /* 0x0000000059007209 */ /* 0x000fe40007810000 */
[----:B------:R-:W-:Y:S02]  /*15770*/  ISETP.GT.AND P1, PT, R13, 0x61, !P1 ;  /* 0x000000610d00780c */ /* 0x000fe40004f24270 */
[----:B------:R-:W-:Y:S02]  /*15780*/  LOP3.LUT P4, RZ, R16, 0x100, RZ, 0xc0, !PT ;  /* 0x0000010010ff7812 */ /* 0x000fe4000788c0ff */
        /* <DEDUP_REMOVED lines=8> */
[----:B------:R-:W-:Y:S02]  /*15810*/  LOP3.LUT P3, RZ, R16, 0x80, RZ, 0xc0, !PT ;  /* 0x0000008010ff7812 */ /* 0x000fe4000786c0ff */
[----:B------:R-:W-:Y:S02]  /*15820*/  FSEL R78, R78, -INF , !P1 ;  /* 0xff8000004e4e7808 */ /* 0x000fe40004800000 */
        /* <DEDUP_REMOVED lines=11> */
[----:B------:R-:W-:Y:S02]  /*158e0*/  FMNMX.FTZ R0, R72, R0, !PT ;  /* 0x0000000048007209 */ /* 0x000fe40007810000 */
[----:B------:R-:W-:Y:S02]  /*158f0*/  ISETP.LT.OR P1, PT, R136, 0x72, P1 ;  /* 0x000000728800780c */ /* 0x000fe40000f21670 */
[----:B------:R-:W-:Y:S02]  /*15900*/  LOP3.LUT P0, RZ, R16, 0x20, RZ, 0xc0, !PT ;  /* 0x0000002010ff7812 */ /* 0x000fe4000780c0ff */
        /* <DEDUP_REMOVED lines=11> */
[----:B------:R-:W-:Y:S02]  /*159c0*/  FMNMX.FTZ R0, R81, R0, !PT ;  /* 0x0000000051007209 */ /* 0x000fe40007810000 */
[----:B------:R-:W-:Y:S02]  /*159d0*/  FSEL R123, R123, -INF , !P1 ;  /* 0xff8000007b7b7808 */ /* 0x000fe40004800000 */
[----:B------:R-:W-:-:S02]  /*159e0*/  FMNMX.FTZ R0, R84, R0, !PT ;  /* 0x0000000054007209 */ /* 0x000fc40007810000 */
        /* <DEDUP_REMOVED lines=21> */
[----:B------:R-:W-:Y:S01]  /*15b40*/  LOP3.LUT P1, RZ, R17, 0x8, RZ, 0xc0, !PT ;  /* 0x0000000811ff7812 */ /* 0x000fe2000782c0ff */
[----:B------:R-:W0:Y:S01]  /*15b50*/  SHFL.BFLY PT, R3, R0, 0x2, 0x1f ;  /* 0x0c401f0000037f89 */ /* 0x000e2200000e0000 */
[----:B------:R-:W-:Y:S02]  /*15b60*/  LOP3.LUT P0, RZ, R16, 0x8000000, RZ, 0xc0, !PT ;  /* 0x0800000010ff7812 */ /* 0x000fe4000780c0ff */
[----:B------:R-:W-:-:S02]  /*15b70*/  ISETP.GT.AND P1, PT, R13, 0x11, !P1 ;  /* 0x000000110d00780c */ /* 0x000fc40004f24270 */
[C---:B------:R-:W-:Y:S02]  /*15b80*/  ISETP.GT.AND P0, PT, R13.reuse, 0x80, !P0 ;  /* 0x000000800d00780c */ /* 0x040fe40004704270 */
[C---:B------:R-:W-:Y:S02]  /*15b90*/  ISETP.LT.OR P1, PT, R136.reuse, 0x12, P1 ;  /* 0x000000128800780c */ /* 0x040fe40000f21670 */
[----:B------:R-:W-:Y:S02]  /*15ba0*/  ISETP.GT.AND P5, PT, R13, 0x79, !P5 ;  /* 0x000000790d00780c */ /* 0x000fe40006fa4270 */
[----:B------:R-:W-:Y:S02]  /*15bb0*/  FSEL R131, R131, -INF , !P1 ;  /* 0xff80000083837808 */ /* 0x000fe40004800000 */
[----:B------:R-:W-:Y:S02]  /*15bc0*/  LOP3.LUT P1, RZ, R17, 0x4, RZ, 0xc0, !PT ;  /* 0x0000000411ff7812 */ /* 0x000fe4000782c0ff */
[----:B------:R-:W-:-:S02]  /*15bd0*/  ISETP.LT.OR P5, PT, R136, 0x7a, P5 ;  /* 0x0000007a8800780c */ /* 0x000fc40002fa1670 */
[----:B------:R-:W-:Y:S02]  /*15be0*/  ISETP.GT.AND P1, PT, R13, 0x18, !P1 ;  /* 0x000000180d00780c */ /* 0x000fe40004f24270 */
[----:B------:R-:W-:Y:S02]  /*15bf0*/  FSEL R87, R87, -INF , !P5 ;  /* 0xff80000057577808 */ /* 0x000fe40006800000 */
[----:B------:R-:W-:Y:S02]  /*15c00*/  ISETP.LT.OR P1, PT, R136, 0x19, P1 ;  /* 0x000000198800780c */ /* 0x000fe40000f21670 */
[----:B------:R-:W-:Y:S02]  /*15c10*/  LOP3.LUT P2, RZ, R16, 0x2000000, RZ, 0xc0, !PT ;  /* 0x0200000010ff7812 */ /* 0x000fe4000784c0ff */
[----:B------:R-:W-:Y:S02]  /*15c20*/  FSEL R134, R134, -INF , !P1 ;  /* 0xff80000086867808 */ /* 0x000fe40004800000 */
[----:B0-----:R-:W-:-:S02]  /*15c30*/  FMNMX.FTZ R3, R0, R3, !PT ;  /* 0x0000000300037209 */ /* 0x001fc40007810000 */
[C---:B------:R-:W-:Y:S02]  /*15c40*/  LOP3.LUT P1, RZ, R17.reuse, 0x2, RZ, 0xc0, !PT ;  /* 0x0000000211ff7812 */ /* 0x040fe4000782c0ff */
[----:B------:R-:W-:Y:S01]  /*15c50*/  LOP3.LUT R17, R17, 0xffffff7f, RZ, 0xc0, !PT ;  /* 0xffffff7f11117812 */ /* 0x000fe200078ec0ff */
[----:B------:R-:W0:Y:S01]  /*15c60*/  SHFL.BFLY PT, R0, R3, 0x1, 0x1f ;  /* 0x0c201f0003007f89 */ /* 0x000e2200000e0000 */
[----:B------:R-:W-:Y:S02]  /*15c70*/  ISETP.GT.AND P1, PT, R13, 0x19, !P1 ;  /* 0x000000190d00780c */ /* 0x000fe40004f24270 */
[----:B------:R-:W-:Y:S02]  /*15c80*/  @P0 LOP3.LUT R17, R17, 0x80, RZ, 0xfc, !PT ;  /* 0x0000008011110812 */ /* 0x000fe400078efcff */
[----:B------:R-:W-:Y:S02]  /*15c90*/  ISETP.LT.OR P1, PT, R136, 0x1a, P1 ;  /* 0x0000001a8800780c */ /* 0x000fe40000f21670 */
[----:B------:R-:W-:-:S02]  /*15ca0*/  LOP3.LUT P0, RZ, R16, 0x10000000, RZ, 0xc0, !PT ;  /* 0x1000000010ff7812 */ /* 0x000fc4000780c0ff */
[----:B------:R-:W-:Y:S02]  /*15cb0*/  FSEL R135, R135, -INF , !P1 ;  /* 0xff80000087877808 */ /* 0x000fe40004800000 */
[C---:B------:R-:W-:Y:S02]  /*15cc0*/  LOP3.LUT P1, RZ, R16.reuse, 0x1, RZ, 0xc0, !PT ;  /* 0x0000000110ff7812 */ /* 0x040fe4000782c0ff */
[C---:B------:R-:W-:Y:S02]  /*15cd0*/  ISETP.GT.AND P0, PT, R13.reuse, 0x99, !P0 ;  /* 0x000000990d00780c */ /* 0x040fe40004704270 */
[----:B------:R-:W-:Y:S02]  /*15ce0*/  ISETP.GT.AND P1, PT, R13, RZ, !P1 ;  /* 0x000000ff0d00720c */ /* 0x000fe40004f24270 */
[----:B------:R-:W-:Y:S02]  /*15cf0*/  LOP3.LUT P3, RZ, R16, 0x1000000, RZ, 0xc0, !PT ;  /* 0x0100000010ff7812 */ /* 0x000fe4000786c0ff */
[----:B------:R-:W-:-:S02]  /*15d00*/  ISETP.LT.OR P1, PT, R136, 0x1, P1 ;  /* 0x000000018800780c */ /* 0x000fc40000f21670 */
[----:B------:R-:W-:Y:S02]  /*15d10*/  LOP3.LUT P4, RZ, R16, 0x8, RZ, 0xc0, !PT ;  /* 0x0000000810ff7812 */ /* 0x000fe4000788c0ff */
[----:B------:R-:W-:Y:S02]  /*15d20*/  FSEL R122, R122, -INF , !P1 ;  /* 0xff8000007a7a7808 */ /* 0x000fe40004800000 */
[----:B0-----:R-:W-:Y:S02]  /*15d30*/  FMNMX.FTZ R3, R3, R0, !PT ;  /* 0x0000000003037209 */ /* 0x001fe40007810000 */
[----:B------:R-:W-:Y:S02]  /*15d40*/  FMNMX.FTZ R0, R122, R21, !PT ;  /* 0x000000157a007209 */ /* 0x000fe40007810000 */
[----:B------:R-:W-:Y:S01]  /*15d50*/  LOP3.LUT P5, RZ, R16, 0x4, RZ, 0xc0, !PT ;  /* 0x0000000410ff7812 */ /* 0x000fe200078ac0ff */
[----:B------:R-:W-:-:S01]  /*15d60*/  FFMA.FTZ R11, R2, R3, -8 ;  /* 0xc1000000020b7423 */ /* 0x000fc20000010003 */
        /* <DEDUP_REMOVED lines=11> */
[----:B------:R-:W-:Y:S02]  /*15e20*/  ISETP.LT.OR P0, PT, R136, 0x81, P0 ;  /* 0x000000818800780c */ /* 0x000fe40000701670 */
[----:B------:R-:W-:-:S02]  /*15e30*/  FMNMX.FTZ R0, R135, R0, !PT ;  /* 0x0000000087007209 */ /* 0x000fc40007810000 */
[----:B------:R-:W-:Y:S02]  /*15e40*/  LOP3.LUT R16, R16, 0xfffffff7, RZ, 0xc0, !PT ;  /* 0xfffffff710107812 */ /* 0x000fe400078ec0ff */
[----:B------:R-:W-:Y:S02]  /*15e50*/  FMNMX.FTZ R0, R106, R0, !PT ;  /* 0x000000006a007209 */ /* 0x000fe40007810000 */
[----:B------:R-:W-:Y:S02]  /*15e60*/  ISETP.GT.AND P1, PT, R13, 0x81, !P1 ;  /* 0x000000810d00780c */ /* 0x000fe40004f24270 */
[----:B------:R-:W-:Y:S02]  /*15e70*/  FMNMX.FTZ R0, R107, R0, !PT ;  /* 0x000000006b007209 */ /* 0x000fe40007810000 */
[----:B------:R-:W-:Y:S02]  /*15e80*/  ISETP.GT.AND P2, PT, R13, 0x88, !P2 ;  /* 0x000000880d00780c */ /* 0x000fe40005744270 */
[----:B------:R-:W-:-:S02]  /*15e90*/  FMNMX.FTZ R0, R110, R0, !PT ;  /* 0x000000006e007209 */ /* 0x000fc40007810000 */
[----:B------:R-:W-:Y:S02]  /*15ea0*/  @P0 LOP3.LUT R16, R16, 0x8, RZ, 0xfc, !PT ;  /* 0x0000000810100812 */ /* 0x000fe400078efcff */
[----:B------:R-:W-:Y:S02]  /*15eb0*/  FMNMX.FTZ R0, R111, R0, !PT ;  /* 0x000000006f007209 */ /* 0x000fe40007810000 */
[----:B------:R-:W-:Y:S02]  /*15ec0*/  ISETP.LT.OR P0, PT, R136, 0x82, P1 ;  /* 0x000000828800780c */ /* 0x000fe40000f01670 */
[----:B------:R-:W-:Y:S02]  /*15ed0*/  FMNMX.FTZ R0, R114, R0, !PT ;  /* 0x0000000072007209 */ /* 0x000fe40007810000 */
[----:B------:R-:W-:Y:S02]  /*15ee0*/  LOP3.LUT P1, RZ, R16, 0x2, RZ, 0xc0, !PT ;  /* 0x0000000210ff7812 */ /* 0x000fe4000782c0ff */
[----:B------:R-:W-:-:S02]  /*15ef0*/  FMNMX.FTZ R0, R115, R0, !PT ;  /* 0x0000000073007209 */ /* 0x000fc40007810000 */
[----:B------:R-:W-:Y:S02]  /*15f00*/  LOP3.LUT R16, R16, 0xfffffffb, RZ, 0xc0, !PT ;  /* 0xfffffffb10107812 */ /* 0x000fe400078ec0ff */
[----:B------:R-:W-:Y:S02]  /*15f10*/  FMNMX.FTZ R0, R118, R0, !PT ;  /* 0x0000000076007209 */ /* 0x000fe40007810000 */
[----:B------:R-:W-:Y:S02]  /*15f20*/  LOP3.LUT R17, R17, 0xffffffbf, RZ, 0xc0, !PT ;  /* 0xffffffbf11117812 */ /* 0x000fe400078ec0ff */
[----:B------:R-:W-:Y:S02]  /*15f30*/  FMNMX.FTZ R0, R119, R0, !PT ;  /* 0x0000000077007209 */ /* 0x000fe40007810000 */
[----:B------:R-:W-:Y:S02]  /*15f40*/  @P0 LOP3.LUT R16, R16, 0x4, RZ, 0xfc, !PT ;  /* 0x0000000410100812 */ /* 0x000fe400078efcff */
[----:B------:R-:W-:-:S02]  /*15f50*/  FMNMX.FTZ R0, R90, R0, !PT ;  /* 0x000000005a007209 */ /* 0x000fc40007810000 */
[----:B------:R-:W-:Y:S02]  /*15f60*/  ISETP.LT.OR P0, PT, R136, 0x89, P2 ;  /* 0x000000898800780c */ /* 0x000fe40001701670 */
[----:B------:R-:W-:Y:S02]  /*15f70*/  FMNMX.FTZ R0, R91, R0, !PT ;  /* 0x000000005b007209 */ /* 0x000fe40007810000 */
[C---:B------:R-:W-:Y:S02]  /*15f80*/  FSETP.NEU.FTZ.AND P2, PT, R3.reuse, -INF , PT ;  /* 0xff8000000300780b */ /* 0x040fe40003f5d000 */
[----:B------:R-:W-:Y:S02]  /*15f90*/  FMNMX.FTZ R0, R94, R0, !PT ;  /* 0x000000005e007209 */ /* 0x000fe40007810000 */
[----:B------:R-:W-:Y:S02]  /*15fa0*/  FSEL R10, R3, RZ, P2 ;  /* 0x000000ff030a7208 */ /* 0x000fe40001000000 */
[----:B------:R-:W-:-:S02]  /*15fb0*/  FMNMX.FTZ R0, R95, R0, !PT ;  /* 0x000000005f007209 */ /* 0x000fc40007810000 */
[----:B------:R-:W-:Y:S01]  /*15fc0*/  FSEL R11, R11, RZ, P2 ;  /* 0x000000ff0b0b7208 */ /* 0x000fe20001000000 */
[----:B------:R-:W-:Y:S01]  /*15fd0*/  FADD.FTZ R10, -R10, R20 ;  /* 0x000000140a0a7221 */ /* 0x000fe20000010100 */
[----:B------:R-:W-:Y:S02]  /*15fe0*/  FMNMX.FTZ R0, R98, R0, !PT ;  /* 0x0000000062007209 */ /* 0x000fe40007810000 */
[----:B------:R-:W-:Y:S01]  /*15ff0*/  @P0 LOP3.LUT R17, R17, 0x40, RZ, 0xfc, !PT ;  /* 0x0000004011110812 */ /* 0x000fe200078efcff */
[----:B------:R-:W-:-:S01]  /*16000*/  FFMA.FTZ R120, R2, R120, -R11 ;  /* 0x0000007802787223 */ /* 0x000fc2000001080b */
[----:B------:R-:W-:Y:S01]  /*16010*/  FMNMX.FTZ R0, R99, R0, !PT ;  /* 0x0000000063007209 */ /* 0x000fe20007810000 */
[----:B------:R-:W-:Y:S01]  /*16020*/  FMUL.FTZ R10, R2, R10 ;  /* 0x0000000a020a7220 */ /* 0x000fe20000410000 */
[----:B------:R-:W-:Y:S01]  /*16030*/  LOP3.LUT P0, RZ, R16, 0x8, RZ, 0xc0, !PT ;  /* 0x0000000810ff7812 */ /* 0x000fe2000780c0ff */
[----:B------:R-:W-:-:S01]  /*16040*/  FFMA.FTZ R121, R2, R121, -R11 ;  /* 0x0000007902797223 */ /* 0x000fc2000001080b */
[----:B------:R-:W-:Y:S01]  /*16050*/  FMNMX.FTZ R0, R102, R0, !PT ;  /* 0x0000000066007209 */ /* 0x000fe20007810000 */
[----:B------:R-:W-:Y:S01]  /*16060*/  MUFU.EX2 R120, R120 ;  /* 0x0000007800787308 */ /* 0x000fe20000000800 */
        /* <DEDUP_REMOVED lines=25> */
[----:B--2---:R-:W-:Y:S01]  /*16200*/  FFMA.FTZ R20, R10, R138, R120 ;  /* 0x0000008a0a147223 */ /* 0x004fe20000010078 */
[----:B------:R-:W-:Y:S01]  /*16210*/  FMNMX.FTZ R0, R83, R0, !PT ;  /* 0x0000000053007209 */ /* 0x000fe20007810000 */
[--C-:B------:R-:W-:Y:S01]  /*16220*/  FFMA.FTZ R109, R2, R109, -R11.reuse ;  /* 0x0000006d026d7223 */ /* 0x100fe2000001080b */
[----:B------:R-:W-:Y:S01]  /*16230*/  FSEL R62, R62, -INF , !P0 ;  /* 0xff8000003e3e7808 */ /* 0x000fe20004000000 */
[--C-:B------:R-:W-:Y:S01]  /*16240*/  FFMA.FTZ R112, R2, R112, -R11.reuse ;  /* 0x0000007002707223 */ /* 0x100fe2000001080b */
[----:B------:R-:W-:Y:S01]  /*16250*/  FMNMX.FTZ R0, R86, R0, !PT ;  /* 0x0000000056007209 */ /* 0x000fe20007810000 */
[----:B------:R-:W2:Y:S01]  /*16260*/  MUFU.EX2 R125, R125 ;  /* 0x0000007d007d7308 */ /* 0x000ea20000000800 */
[----:B------:R-:W-:Y:S01]  /*16270*/  ISETP.GT.AND P5, PT, R13, 0x91, !P5 ;  /* 0x000000910d00780c */ /* 0x000fe20006fa4270 */
[----:B0-----:R-:W-:Y:S01]  /*16280*/  FADD.FTZ R20, R121, R20 ;  /* 0x0000001479147221 */ /* 0x001fe20000010000 */
[----:B------:R-:W-:Y:S01]  /*16290*/  FMNMX.FTZ R0, R87, R0, !PT ;  /* 0x0000000057007209 */ /* 0x000fe20007810000 */
[--C-:B------:R-:W-:Y:S01]  /*162a0*/  FFMA.FTZ R113, R2, R113, -R11.reuse ;  /* 0x0000007102717223 */ /* 0x100fe2000001080b */
[----:B------:R-:W-:Y:S01]  /*162b0*/  ISETP.LT.OR P4, PT, R136, 0x91, P4 ;  /* 0x000000918800780c */ /* 0x000fe20002781670 */
[--C-:B------:R-:W-:Y:S01]  /*162c0*/  FFMA.FTZ R116, R2, R116, -R11.reuse ;  /* 0x0000007402747223 */ /* 0x100fe2000001080b */
[----:B------:R-:W-:Y:S01]  /*162d0*/  FMNMX.FTZ R0, R58, R0, !PT ;  /* 0x000000003a007209 */ /* 0x000fe20007810000 */
[----:B------:R-:W0:Y:S01]  /*162e0*/  MUFU.EX2 R128, R128 ;  /* 0x0000008000807308 */ /* 0x000e220000000800 */
[----:B------:R-:W-:Y:S01]  /*162f0*/  FSEL R63, R63, -INF , !P3 ;  /* 0xff8000003f3f7808 */ /* 0x000fe20005800000 */
[----:B-1----:R-:W-:Y:S01]  /*16300*/  FADD.FTZ R20, R124, R20 ;  /* 0x000000147c147221 */ /* 0x002fe20000010000 */
[----:B------:R-:W-:Y:S01]  /*16310*/  FMNMX.FTZ R0, R59, R0, !PT ;  /* 0x000000003b007209 */ /* 0x000fe20007810000 */
[C-C-:B------:R-:W-:Y:S01]  /*16320*/  FFMA.FTZ R117, R2.reuse, R117, -R11.reuse ;  /* 0x0000007502757223 */ /* 0x140fe2000001080b */
[----:B------:R-:W-:Y:S01]  /*16330*/  ISETP.GT.AND P6, PT, R13, 0x98, !P6 ;  /* 0x000000980d00780c */ /* 0x000fe200077c4270 */
[--C-:B------:R-:W-:Y:S01]  /*16340*/  FFMA.FTZ R88, R2, R88, -R11.reuse ;  /* 0x0000005802587223 */ /* 0x100fe2000001080b */
[----:B------:R-:W-:Y:S01]  /*16350*/  FMNMX.FTZ R0, R62, R0, !PT ;  /* 0x000000003e007209 */ /* 0x000fe20007810000 */
[----:B------:R-:W1:Y:S01]  /*16360*/  MUFU.EX2 R129, R129 ;  /* 0x0000008100817308 */ /* 0x000e620000000800 */
[----:B------:R-:W-:Y:S01]  /*16370*/  ISETP.LT.OR P5, PT, R136, 0x92, P5 ;  /* 0x000000928800780c */ /* 0x000fe20002fa1670 */
[----:B--2---:R-:W-:Y:S01]  /*16380*/  FADD.FTZ R20, R125, R20 ;  /* 0x000000147d147221 */ /* 0x004fe20000010000 */
[----:B------:R-:W-:Y:S01]  /*16390*/  FSEL R66, R66, -INF , !P4 ;  /* 0xff80000042427808 */ /* 0x000fe20006000000 */
[C-C-:B------:R-:W-:Y:S01]  /*163a0*/  FFMA.FTZ R89, R2.reuse, R89, -R11.reuse ;  /* 0x0000005902597223 */ /* 0x140fe2000001080b */
[----:B------:R-:W-:Y:S01]  /*163b0*/  FMNMX.FTZ R0, R63, R0, !PT ;  /* 0x000000003f007209 */ /* 0x000fe20007810000 */
[--C-:B------:R-:W-:Y:S01]  /*163c0*/  FFMA.FTZ R92, R2, R92, -R11.reuse ;  /* 0x0000005c025c7223 */ /* 0x100fe2000001080b */
[----:B------:R-:W-:Y:S01]  /*163d0*/  ISETP.LT.OR P6, PT, R136, 0x99, P6 ;  /* 0x000000998800780c */ /* 0x000fe200037c1670 */
[----:B------:R-:W2:Y:S01]  /*163e0*/  MUFU.EX2 R132, R132 ;  /* 0x0000008400847308 */ /* 0x000ea20000000800 */
[----:B------:R-:W-:Y:S01]  /*163f0*/  FSEL R67, R67, -INF , !P5 ;  /* 0xff80000043437808 */ /* 0x000fe20006800000 */
[----:B0-----:R-:W-:Y:S01]  /*16400*/  FADD.FTZ R20, R128, R20 ;  /* 0x0000001480147221 */ /* 0x001fe20000010000 */
[----:B------:R-:W-:Y:S01]  /*16410*/  FMNMX.FTZ R0, R66, R0, !PT ;  /* 0x0000000042007209 */ /* 0x000fe20007810000 */
[--C-:B------:R-:W-:Y:S01]  /*16420*/  FFMA.FTZ R93, R2, R93, -R11.reuse ;  /* 0x0000005d025d7223 */ /* 0x100fe2000001080b */
[----:B------:R-:W-:Y:S01]  /*16430*/  ISETP.LT.OR P1, PT, R136, 0x9a, P1 ;  /* 0x0000009a8800780c */ /* 0x000fe20000f21670 */
[--C-:B------:R-:W-:Y:S01]  /*16440*/  FFMA.FTZ R96, R2, R96, -R11.reuse ;  /* 0x0000006002607223 */ /* 0x100fe2000001080b */
[----:B------:R-:W-:Y:S01]  /*16450*/  FSEL R70, R70, -INF , !P6 ;  /* 0xff80000046467808 */ /* 0x000fe20007000000 */
[----:B------:R-:W0:Y:S01]  /*16460*/  MUFU.EX2 R133, R133 ;  /* 0x0000008500857308 */ /* 0x000e220000000800 */
[----:B------:R-:W-:Y:S01]  /*16470*/  FMNMX.FTZ R0, R67, R0, !PT ;  /* 0x0000000043007209 */ /* 0x000fe20007810000 */
[----:B-1----:R-:W-:Y:S01]  /*16480*/  FADD.FTZ R20, R129, R20 ;  /* 0x0000001481147221 */ /* 0x002fe20000010000 */
[----:B------:R-:W-:Y:S01]  /*16490*/  FSEL R71, R71, -INF , !P1 ;  /* 0xff80000047477808 */ /* 0x000fe20004800000 */
[--C-:B------:R-:W-:Y:S01]  /*164a0*/  FFMA.FTZ R97, R2, R97, -R11.reuse ;  /* 0x0000006102617223 */ /* 0x100fe2000001080b */
[----:B------:R-:W-:Y:S01]  /*164b0*/  FMNMX.FTZ R0, R70, R0, !PT ;  /* 0x0000000046007209 */ /* 0x000fe20007810000 */
[C-C-:B------:R-:W-:Y:S01]  /*164c0*/  FFMA.FTZ R100, R2.reuse, R100, -R11.reuse ;  /* 0x0000006402647223 */ /* 0x140fe2000001080b */
[----:B------:R-:W-:-:S01]  /*164d0*/  FFMA.FTZ R101, R2, R101, -R11 ;  /* 0x0000006502657223 */ /* 0x000fc2000001080b */
[----:B------:R-:W1:Y:S01]  /*164e0*/  MUFU.EX2 R104, R104 ;  /* 0x0000006800687308 */ /* 0x000e620000000800 */
[----:B------:R-:W-:Y:S01]  /*164f0*/  FMNMX.FTZ R0, R71, R0, !PT ;  /* 0x0000000047007209 */ /* 0x000fe20007810000 */
[----:B--2---:R-:W-:Y:S01]  /*16500*/  FADD.FTZ R20, R132, R20 ;  /* 0x0000001484147221 */ /* 0x004fe20000010000 */
[----:B------:R-:W-:-:S01]  /*16510*/  FFMA.FTZ R72, R2, R72, -R11 ;  /* 0x0000004802487223 */ /* 0x000fc2000001080b */
[C-C-:B------:R-:W-:Y:S01]  /*16520*/  FFMA.FTZ R73, R2.reuse, R73, -R11.reuse ;  /* 0x0000004902497223 */ /* 0x140fe2000001080b */
[----:B------:R-:W-:-:S01]  /*16530*/  FFMA.FTZ R76, R2, R76, -R11 ;  /* 0x0000004c024c7223 */ /* 0x000fc2000001080b */
[----:B------:R-:W2:Y:S01]  /*16540*/  SHFL.BFLY PT, R12, R0, 0x2, 0x1f ;  /* 0x0c401f00000c7f89 */ /* 0x000ea200000e0000 */
[----:B------:R-:W-:-:S01]  /*16550*/  FFMA.FTZ R77, R2, R77, -R11 ;  /* 0x0000004d024d7223 */ /* 0x000fc2000001080b */
[----:B------:R-:W4:Y:S01]  /*16560*/  MUFU.EX2 R105, R105 ;  /* 0x0000006900697308 */ /* 0x000f220000000800 */
        /* <DEDUP_REMOVED lines=16> */
[----:B----4-:R-:W-:-:S01]  /*16670*/  FADD.FTZ R20, R105, R20 ;  /* 0x0000001469147221 */ /* 0x010fc20000010000 */
[----:B------:R-:W-:-:S02]  /*16680*/  LOP3.LUT P0, RZ, R17, 0x20, RZ, 0xc0, !PT ;  /* 0x0000002011ff7812 */ /* 0x000fc4000780c0ff */
[----:B--2---:R-:W-:-:S04]  /*16690*/  FMNMX.FTZ R0, R0, R12, !PT ;  /* 0x0000000c00007209 */ /* 0x004fc80007810000 */
[----:B------:R-:W2:Y:S01]  /*166a0*/  MUFU.EX2 R112, R112 ;  /* 0x0000007000707308 */ /* 0x000ea20000000800 */
[----:B0-----:R-:W-:-:S01]  /*166b0*/  FADD.FTZ R20, R108, R20 ;  /* 0x000000146c147221 */ /* 0x001fc20000010000 */
[----:B------:R-:W0:Y:S06]  /*166c0*/  SHFL.BFLY PT, R12, R0, 0x1, 0x1f ;  /* 0x0c201f00000c7f89 */ /* 0x000e2c00000e0000 */
[----:B------:R-:W4:Y:S01]  /*166d0*/  MUFU.EX2 R113, R113 ;  /* 0x0000007100717308 */ /* 0x000f220000000800 */
[----:B-1----:R-:W-:-:S07]  /*166e0*/  FADD.FTZ R20, R109, R20 ;  /* 0x000000146d147221 */ /* 0x002fce0000010000 */
[----:B------:R-:W1:Y:S01]  /*166f0*/  MUFU.EX2 R116, R116 ;  /* 0x0000007400747308 */ /* 0x000e620000000800 */
[----:B--2---:R-:W-:-:S07]  /*16700*/  FADD.FTZ R20, R112, R20 ;  /* 0x0000001470147221 */ /* 0x004fce0000010000 */
[----:B------:R-:W2:Y:S01]  /*16710*/  MUFU.EX2 R117, R117 ;  /* 0x0000007500757308 */ /* 0x000ea20000000800 */
[----:B----4-:R-:W-:-:S01]  /*16720*/  FADD.FTZ R20, R113, R20 ;  /* 0x0000001471147221 */ /* 0x010fc20000010000 */
[----:B0-----:R-:W-:-:S04]  /*16730*/  FMNMX.FTZ R0, R0, R12, !PT ;  /* 0x0000000c00007209 */ /* 0x001fc80007810000 */
[----:B------:R-:W-:Y:S01]  /*16740*/  FSETP.NEU.FTZ.AND P1, PT, R0, -INF , PT ;  /* 0xff8000000000780b */ /* 0x000fe20003f3d000 */
[----:B------:R-:W-:-:S01]  /*16750*/  FFMA.FTZ R13, R2, R0, -8 ;  /* 0xc1000000020d7423 */ /* 0x000fc20000010000 */
[----:B------:R-:W0:Y:S01]  /*16760*/  MUFU.EX2 R88, R88 ;  /* 0x0000005800587308 */ /* 0x000e220000000800 */
[----:B-1----:R-:W-:-:S01]  /*16770*/  FADD.FTZ R20, R116, R20 ;  /* 0x0000001474147221 */ /* 0x002fc20000010000 */
[----:B------:R-:W-:Y:S02]  /*16780*/  FSEL R12, R0, RZ, P1 ;  /* 0x000000ff000c7208 */ /* 0x000fe40000800000 */
[----:B------:R-:W-:-:S03]  /*16790*/  FSEL R13, R13, RZ, P1 ;  /* 0x000000ff0d0d7208 */ /* 0x000fc60000800000 */
[----:B------:R-:W-:Y:S01]  /*167a0*/  FADD.FTZ R12, -R12, R21 ;  /* 0x000000150c0c7221 */ /* 0x000fe20000010100 */
[----:B------:R-:W-:Y:S01]  /*167b0*/  MUFU.EX2 R89, R89 ;  /* 0x0000005900597308 */ /* 0x000fe20000000800 */
[----:B------:R-:W-:-:S01]  /*167c0*/  FFMA.FTZ R122, R2, R122, -R13 ;  /* 0x0000007a027a7223 */ /* 0x000fc2000001080d */
[C-C-:B------:R-:W-:Y:S01]  /*167d0*/  FFMA.FTZ R123, R2.reuse, R123, -R13.reuse ;  /* 0x0000007b027b7223 */ /* 0x140fe2000001080d */
[C---:B------:R-:W-:Y:S01]  /*167e0*/  FMUL.FTZ R12, R2.reuse, R12 ;  /* 0x0000000c020c7220 */ /* 0x040fe20000410000 */
        /* <DEDUP_REMOVED lines=21> */
[----:B------:R-:W-:-:S01]  /*16940*/  FFMA.FTZ R98, R2, R98, -R13 ;  /* 0x0000006202627223 */ /* 0x000fc2000001080d */
[----:B--2---:R-:W-:Y:S01]  /*16950*/  FADD.FTZ R20, R117, R20 ;  /* 0x0000001475147221 */ /* 0x004fe20000010000 */
[----:B------:R-:W-:-:S01]  /*16960*/  FFMA.FTZ R99, R2, R99, -R13 ;  /* 0x0000006302637223 */ /* 0x000fc2000001080d */
[C-C-:B------:R-:W-:Y:S01]  /*16970*/  FFMA.FTZ R102, R2.reuse, R102, -R13.reuse ;  /* 0x0000006602667223 */ /* 0x140fe2000001080d */
[----:B------:R-:W-:-:S01]  /*16980*/  FFMA.FTZ R103, R2, R103, -R13 ;  /* 0x0000006702677223 */ /* 0x000fc2000001080d */
[----:B0-----:R-:W-:Y:S01]  /*16990*/  FADD.FTZ R20, R88, R20 ;  /* 0x0000001458147221 */ /* 0x001fe20000010000 */
[----:B------:R-:W-:-:S01]  /*169a0*/  FFMA.FTZ R74, R2, R74, -R13 ;  /* 0x0000004a024a7223 */ /* 0x000fc2000001080d */
[----:B------:R-:W0:Y:S01]  /*169b0*/  MUFU.EX2 R126, R126 ;  /* 0x0000007e007e7308 */ /* 0x000e220000000800 */
[----:B---3--:R-:W-:-:S01]  /*169c0*/  FFMA.FTZ R21, R12, R137, R122 ;  /* 0x000000890c157223 */ /* 0x008fc2000001007a */
[----:B------:R-:W-:Y:S01]  /*169d0*/  FADD.FTZ R20, R89, R20 ;  /* 0x0000001459147221 */ /* 0x000fe20000010000 */
        /* <DEDUP_REMOVED lines=15> */
[C-C-:B------:R-:W-:Y:S01]  /*16ad0*/  FFMA.FTZ R66, R2.reuse, R66, -R13.reuse ;  /* 0x0000004202427223 */ /* 0x140fe2000001080d */
[----:B------:R-:W-:-:S01]  /*16ae0*/  FFMA.FTZ R67, R2, R67, -R13 ;  /* 0x0000004302437223 */ /* 0x000fc2000001080d */
[C-C-:B------:R-:W-:Y:S01]  /*16af0*/  FFMA.FTZ R70, R2.reuse, R70, -R13.reuse ;  /* 0x0000004602467223 */ /* 0x140fe2000001080d */
[----:B------:R-:W-:-:S03]  /*16b00*/  FFMA.FTZ R13, R2, R71, -R13 ;  /* 0x00000047020d7223 */ /* 0x000fc6000001080d */
        /* <DEDUP_REMOVED lines=114> */
[----:B--2---:R-:W-:-:S03]  /*17230*/  FADD.FTZ R69, R11, R20 ;  /* 0x000000140b457221 */ /* 0x004fc60000010000 */
[----:B-1----:R-:W-:-:S05]  /*17240*/  FADD.FTZ R20, R13, R21 ;  /* 0x000000150d147221 */ /* 0x002fca0000010000 */
[----:B------:R0:W-:Y:S04]  /*17250*/  STL [R1+0x4], R20 ;  /* 0x0000041401007387 */ /* 0x0001e80000100800 */
[----:B------:R0:W-:Y:S01]  /*17260*/  STL [R1+0x8], R69 ;  /* 0x0000084501007387 */ /* 0x0001e20000100800 */
[----:B------:R-:W-:Y:S05]  /*17270*/  @!P0 BRA `(.L_x_1223) ;  /* 0x0000000000048947 */ /* 0x000fea0003800000 */
[----:B------:R-:W-:Y:S01]  /*17280*/  BPT.TRAP 0x1 ;  /* 0x000000040000795c */ /* 0x000fe20000300000 */
.L_x_1223:
[----:B0-----:R-:W2:Y:S01]  /*17290*/  LDL R20, [R1+0x40] ;  /* 0x0000400001147983 */ /* 0x001ea20000100800 */
[----:B------:R-:W-:-:S05]  /*172a0*/  VIADD R15, R15, 0x13260 ;  /* 0x000132600f0f7836 */ /* 0x000fca0000000000 */
[----:B--2---:R-:W-:Y:S02]  /*172b0*/  PRMT R15, R20, 0x654, R15 ;  /* 0x00000654140f7816 */ /* 0x004fe4000000000f */
[----:B------:R-:W2:Y:S01]  /*172c0*/  LDL R20, [R1+0x4c] ;  /* 0x00004c0001147983 */ /* 0x000ea20000100800 */
[----:B------:R-:W-:Y:S01]  /*172d0*/  F2FP.SATFINITE.E4M3.F32.PACK_AB_MERGE_C R11, R11, R68, RZ ;  /* 0x000000440b0b723e */ /* 0x000fe200048070ff */
[----:B------:R3:W-:Y:S01]  /*172e0*/  SYNCS.ARRIVE.TRANS64.RED.A1T0 RZ, [R15+URZ], RZ ;  /* 0x000000ff0fff79a7 */ /* 0x0007e2000810043f */
        /* <DEDUP_REMOVED lines=74> */
[C---:B--2---:R-:W-:Y:S01]  /*17790*/  ISETP.GT.AND P1, PT, R8.reuse, R20, PT ;  /* 0x000000140800720c */ /* 0x044fe20003f24270 */
[----:B------:R-:W-:Y:S02]  /*177a0*/  VIADD R8, R8, 0xffffffff ;  /* 0xffffffff08087836 */ /* 0x000fe40000000000 */
[----:B------:R-:W-:-:S10]  /*177b0*/  IMAD.MOV.U32 R20, RZ, RZ, R3 ;  /* 0x000000ffff147224 */ /* 0x000fd400078e0003 */
[----:B---3--:R-:W-:Y:S05]  /*177c0*/  @P1 BRA `(.L_x_1224) ;  /* 0xffffffbc005c1947 */ /* 0x008fea000383ffff */
.L_x_1204:
[----:B------:R-:W-:Y:S05]  /*177d0*/  BSYNC B0 ;  /* 0x0000000000007941 */ /* 0x000fea0003800000 */
.L_x_1203:
[----:B------:R-:W-:Y:S06]  /*177e0*/  BAR.ARV 0x8, 0x1a0 ;  /* 0x0206800000007b1d */ /* 0x000fec0000002000 */
[----:B------:R-:W-:Y:S05]  /*177f0*/  @!P0 BRA `(.L_x_1225) ;  /* 0x0000000000048947 */ /* 0x000fea0003800000 */
[----:B------:R-:W-:Y:S01]  /*17800*/  BPT.TRAP 0x1 ;  /* 0x000000040000795c */ /* 0x000fe20000300000 */
.L_x_1225:
[----:B------:R-:W-:Y:S01]  /*17810*/  IMAD R13, R19, 0x8, R18 ;  /* 0x00000008130d7824 */ /* 0x000fe200078e0212 */
[----:B------:R-:W-:-:S04]  /*17820*/  SHF.L.U32 R4, R156, 0x1f, RZ ;  /* 0x0000001f9c047819 */ /* 0x000fc800000006ff */
[----:B------:R2:W3:Y:S01]  /*17830*/  SYNCS.PHASECHK.TRANS64.TRYWAIT P1, [R13+URZ+0x13250], R4 ;  /* 0x013250040d0075a7 */ /* 0x0004e2000802017f */
[----:B------:R-:W-:Y:S05]  /*17840*/  @!P0 BRA `(.L_x_1226) ;  /* 0x0000000000048947 */ /* 0x000fea0003800000 */
[----:B------:R-:W-:Y:S01]  /*17850*/  BPT.TRAP 0x1 ;  /* 0x000000040000795c */ /* 0x000fe20000300000 */
.L_x_1226:
[----:B------:R-:W-:Y:S04]  /*17860*/  BSSY B0, `(.L_x_1227) ;  /* 0x0000004000007945 */ /* 0x000fe80003800000 */
[----:B---3--:R-:W-:Y:S05]  /*17870*/  @P1 BRA `(.L_x_1228) ;  /* 0x0000000000081947 */ /* 0x008fea0003800000 */
[----:B------:R-:W3:Y:S02]  /*17880*/  SYNCS.PHASECHK.TRANS64.TRYWAIT P1, [R13+URZ+0x13250], R4 ;  /* 0x013250040d0075a7 */ /* 0x000ee4000802017f */
[----:B---3--:R-:W-:Y:S05]  /*17890*/  @!P1 BRA `(.L_x_1229) ;  /* 0x00000088007c9947 */ /* 0x008fea0003800000 */
.L_x_1228:
[----:B------:R-:W-:Y:S05]  /*178a0*/  BSYNC B0 ;  /* 0x0000000000007941 */ /* 0x000fea0003800000 */
.L_x_1227:
[----:B------:R-:W4:Y:S01]  /*178b0*/  LDL.LU R20, [R1+0x3c] ;  /* 0x00003c0001147983 */ /* 0x000f220000300800 */
[----:B------:R-:W-:-:S03]  /*178c0*/  ULDC.64 UR4, c[0x0][0x9a0] ;  /* 0x0002680000047ab9 */ /* 0x000fc60000000a00 */
[----:B0-----:R-:W5:Y:S04]  /*178d0*/  LDL.LU R15, [R1+0x68] ;  /* 0x00006800010f7983 */ /* 0x001f680000300800 */
[----:B------:R-:W5:Y:S01]  /*178e0*/  LDL.LU R14, [R1+0x8] ;  /* 0x00000800010e7983 */ /* 0x000f620000300800 */
[----:B------:R-:W-:-:S03]  /*178f0*/  VIADD R18, R18, 0x1000 ;  /* 0x0000100012127836 */ /* 0x000fc60000000000 */
[----:B-1----:R-:W5:Y:S01]  /*17900*/  LDL.LU R12, [R1+0x4] ;  /* 0x00000400010c7983 */ /* 0x002f620000300800 */
[----:B------:R-:W-:Y:S01]  /*17910*/  IMAD.MOV.U32 R5, RZ, RZ, -0x3ffffff0 ;  /* 0xc0000010ff057424 */ /* 0x000fe200078e00ff */
[----:B------:R-:W-:Y:S01]  /*17920*/  SHF.R.U32.HI R18, RZ, 0x4, R18 ;  /* 0x00000004ff127819 */ /* 0x000fe20000011612 */
[----:B------:R-:W-:Y:S01]  /*17930*/  WARPGROUP.ARRIVE ;  /* 0x00000000000079c5 */ /* 0x000fe20000000000 */
[----:B------:R-:W-:Y:S02]  /*17940*/  ISETP.NE.U32.AND P1, PT, RZ, UR4, PT ;  /* 0x00000004ff007c0c */ /* 0x000fe4000bf25070 */
[----:B------:R-:W-:Y:S02]  /*17950*/  LOP3.LUT R18, R18, 0x3fff, RZ, 0xc0, !PT ;  /* 0x00003fff12127812 */ /* 0x000fe400078ec0ff */
[----:B------:R-:W-:Y:S02]  /*17960*/  R2UR UR7, R5 ;  /* 0x00000000050772ca */ /* 0x000fe400000e0000 */
[----:B------:R-:W-:-:S02]  /*17970*/  LOP3.LUT R18, R18, 0x10000, RZ, 0xfc, !PT ;  /* 0x0001000012127812 */ /* 0x000fc400078efcff */
[----:B------:R-:W-:-:S03]  /*17980*/  ISETP.NE.AND.EX P1, PT, RZ, UR5, PT, P1 ;  /* 0x00000005ff007c0c */ /* 0x000fc6000bf25310 */
[----:B--23--:R-:W-:-:S05]  /*17990*/  IMAD R4, R19, 0x280, R18 ;  /* 0x0000028013047824 */ /* 0x00cfca00078e0212 */
[----:B------:R-:W-:-:S05]  /*179a0*/  R2UR UR6, R4 ;  /* 0x00000000040672ca */ /* 0x000fca00000e0000 */
[----:B------:R-:W0:Y:S08]  /*179b0*/  @P1 LDC.64 R8, c[0x0][0x9c8] ;  /* 0x00027200ff081b82 */ /* 0x000e300000000a00 */
[----:B------:R-:W-:Y:S01]  /*179c0*/  QGMMA.64x64x32.F32.E4M3.E4M3 R24, R152, gdesc[UR4], R24, gsb0 ;  /* 0x00e0000498187df3 */ /* 0x000fe20008000818 */
[----:B------:R-:W1:Y:S02]  /*179d0*/  @P1 LDC.64 R10, c[0x0][0x9d0] ;  /* 0x00027400ff0a1b82 */ /* 0x000e640000000a00 */
[----:B------:R-:W-:-:S02]  /*179e0*/  WARPGROUP.DEPBAR.LE gsb0, 0x0 ;  /* 0x00008000000079c5 */ /* 0x000fc40000010000 */
[----:B------:R-:W-:Y:S01]  /*179f0*/  WARPGROUP.ARRIVE ;  /* 0x00000000000079c5 */ /* 0x000fe20000000000 */
[----:B----4-:R-:W-:Y:S02]  /*17a00*/  @P1 SHF.R.S32.HI R7, RZ, 0x1f, R20 ;  /* 0x0000001fff071819 */ /* 0x010fe40000011414 */
[----:B-----5:R-:W-:-:S03]  /*17a10*/  @P1 SHF.R.S32.HI R5, RZ, 0x1f, R15 ;  /* 0x0000001fff051819 */ /* 0x020fc6000001140f */
[----:B0-----:R-:W-:-:S04]  /*17a20*/  @P1 IMAD R6, R7, R8, RZ ;  /* 0x0000000807061224 */ /* 0x001fc800078e02ff */
[C---:B------:R-:W-:Y:S02]  /*17a30*/  @P1 IMAD R9, R20.reuse, R9, R6 ;  /* 0x0000000914091224 */ /* 0x040fe400078e0206 */
[----:B------:R-:W-:-:S04]  /*17a40*/  @P1 IMAD.WIDE.U32 R6, R20, R8, RZ ;  /* 0x0000000814061225 */ /* 0x000fc800078e00ff */
[-C--:B-1----:R-:W-:Y:S02]  /*17a50*/  @P1 IMAD R8, R5, R10.reuse, RZ ;  /* 0x0000000a05081224 */ /* 0x082fe400078e02ff */
[----:B------:R-:W-:Y:S02]  /*17a60*/  @P1 IMAD.IADD R7, R7, 0x1, R9 ;  /* 0x0000000107071824 */ /* 0x000fe400078e0209 */
[C---:B------:R-:W-:Y:S02]  /*17a70*/  @P1 IMAD R5, R15.reuse, R11, R8 ;  /* 0x0000000b0f051224 */ /* 0x040fe400078e0208 */
[----:B------:R-:W-:-:S04]  /*17a80*/  @P1 IMAD.WIDE.U32 R6, R15, R10, R6 ;  /* 0x0000000a0f061225 */ /* 0x000fc800078e0006 */
[----:B------:R-:W-:Y:S01]  /*17a90*/  @P1 IMAD.IADD R5, R7, 0x1, R5 ;  /* 0x0000000107051824 */ /* 0x000fe200078e0205 */
[C---:B------:R-:W-:Y:S01]  /*17aa0*/  @P1 LEA R8, P2, R6.reuse, UR4, 0x2 ;  /* 0x0000000406081c11 */ /* 0x040fe2000f8410ff */
[----:B------:R-:W-:Y:S02]  /*17ab0*/  IMAD.MOV.U32 R10, RZ, RZ, 0x3f800000 ;  /* 0x3f800000ff0a7424 */ /* 0x000fe400078e00ff */
[----:B------:R-:W-:Y:S01]  /*17ac0*/  IMAD.MOV.U32 R7, RZ, RZ, -0x3ffffff0 ;  /* 0xc0000010ff077424 */ /* 0x000fe200078e00ff */
[----:B------:R-:W-:Y:S01]  /*17ad0*/  @P1 LEA.HI.X R9, R6, UR5, R5, 0x2, P2 ;  /* 0x0000000506091c11 */ /* 0x000fe200090f1405 */
[----:B------:R-:W-:-:S03]  /*17ae0*/  VIADD R6, R4, 0x80 ;  /* 0x0000008004067836 */ /* 0x000fc60000000000 */
[----:B------:R-:W-:Y:S01]  /*17af0*/  R2UR UR7, R7 ;  /* 0x00000000070772ca */ /* 0x000fe200000e0000 */
[----:B------:R0:W2:Y:S01]  /*17b00*/  @P1 LDG.E R10, desc[UR40][R8.64] ;  /* 0x00000028080a1981 */ /* 0x0000a2000c1e1900 */
[----:B------:R-:W-:Y:S01]  /*17b10*/  R2UR UR6, R6 ;  /* 0x00000000060672ca */ /* 0x000fe200000e0000 */
[----:B------:R-:W-:Y:S02]  /*17b20*/  VIADD R6, R4, 0x100 ;  /* 0x0000010004067836 */ /* 0x000fe40000000000 */
[----:B------:R-:W-:Y:S01]  /*17b30*/  IMAD.MOV.U32 R7, RZ, RZ, -0x3ffffff0 ;  /* 0xc0000010ff077424 */ /* 0x000fe200078e00ff */
[----:B------:R-:W-:Y:S01]  /*17b40*/  SHFL.BFLY PT, R5, R14, 0x2, 0x1f ;  /* 0x0c401f000e057f89 */ /* 0x000fe200000e0000 */
[----:B------:R-:W-:Y:S02]  /*17b50*/  IMAD.MOV.U32 R20, RZ, RZ, -0x800000 ;  /* 0xff800000ff147424 */ /* 0x000fe400078e00ff */
[----:B------:R-:W-:Y:S01]  /*17b60*/  IMAD.MOV.U32 R21, RZ, RZ, -0x800000 ;  /* 0xff800000ff157424 */ /* 0x000fe200078e00ff */
[----:B0-----:R-:W0:Y:S01]  /*17b70*/  SHFL.BFLY PT, R8, R12, 0x2, 0x1f ;  /* 0x0c401f000c087f89 */ /* 0x001e2200000e0000 */
[----:B------:R-:W-:-:S04]  /*17b80*/  IMAD.MOV.U32 R9, RZ, RZ, RZ ;  /* 0x000000ffff097224 */ /* 0x000fc800078e00ff */
[----:B------:R-:W-:Y:S01]  /*17b90*/  QGMMA.64x64x32.F32.E4M3.E4M3 R24, R148, gdesc[UR4], R24, gsb0 ;  /* 0x00e0000494187df3 */ /* 0x000fe20008000818 */
[----:B------:R-:W-:Y:S01]  /*17ba0*/  R2UR UR6, R6 ;  /* 0x00000000060672ca */ /* 0x000fe200000e0000 */
[C---:B------:R-:W-:Y:S01]  /*17bb0*/  VIADD R6, R4.reuse, 0x180 ;  /* 0x0000018004067836 */ /* 0x040fe20000000000 */
[----:B------:R-:W-:Y:S01]  /*17bc0*/  R2UR UR7, R7 ;  /* 0x00000000070772ca */ /* 0x000fe200000e0000 */
[----:B------:R-:W-:Y:S02]  /*17bd0*/  IMAD.MOV.U32 R7, RZ, RZ, -0x3ffffff0 ;  /* 0xc0000010ff077424 */ /* 0x000fe400078e00ff */
[----:B------:R-:W-:Y:S02]  /*17be0*/  VIADD R4, R4, 0x200 ;  /* 0x0000020004047836 */ /* 0x000fe40000000000 */
[----:B0-----:R-:W-:-:S01]  /*17bf0*/  FADD.FTZ R8, R8, R12 ;  /* 0x0000000c08087221 */ /* 0x001fc20000010000 */
[----:B------:R-:W-:Y:S02]  /*17c00*/  WARPGROUP.DEPBAR.LE gsb0, 0x0 ;  /* 0x00008000000079c5 */ /* 0x000fe40000010000 */
[----:B------:R-:W-:-:S06]  /*17c10*/  WARPGROUP.ARRIVE ;  /* 0x00000000000079c5 */ /* 0x000fcc0000000000 */
[----:B------:R-:W-:Y:S01]  /*17c20*/  QGMMA.64x64x32.F32.E4M3.E4M3 R24, R144, gdesc[UR4], R24, gsb0 ;  /* 0x00e0000490187df3 */ /* 0x000fe20008000818 */
[----:B------:R-:W-:Y:S01]  /*17c30*/  R2UR UR6, R6 ;  /* 0x00000000060672ca */ /* 0x000fe200000e0000 */
[----:B------:R-:W-:Y:S01]  /*17c40*/  FADD.FTZ R6, R5, R14 ;  /* 0x0000000e05067221 */ /* 0x000fe20000010000 */
[----:B------:R-:W-:Y:S01]  /*17c50*/  R2UR UR7, R7 ;  /* 0x00000000070772ca */ /* 0x000fe200000e0000 */
[----:B------:R-:W-:-:S03]  /*17c60*/  IMAD.MOV.U32 R5, RZ, RZ, -0x3ffffff0 ;  /* 0xc0000010ff057424 */ /* 0x000fc600078e00ff */
[----:B------:R-:W0:Y:S02]  /*17c70*/  SHFL.BFLY PT, R7, R6, 0x1, 0x1f ;  /* 0x0c201f0006077f89 */ /* 0x000e2400000e0000 */
[----:B0-----:R-:W-:-:S04]  /*17c80*/  FADD.FTZ R7, R6, R7 ;  /* 0x0000000706077221 */ /* 0x001fc80000010000 */
[C---:B------:R-:W-:Y:S01]  /*17c90*/  FMUL.FTZ R14, R7.reuse, 0.00390625 ;  /* 0x3b800000070e7820 */ /* 0x040fe20000410000 */
[----:B------:R-:W-:-:S04]  /*17ca0*/  FSETP.NE.FTZ.AND P1, PT, R7, RZ, PT ;  /* 0x000000ff0700720b */ /* 0x000fc80003f35000 */
[----:B------:R-:W-:-:S13]  /*17cb0*/  FSETP.NE.FTZ.AND P2, PT, R14, RZ, PT ;  /* 0x000000ff0e00720b */ /* 0x000fda0003f55000 */
[----:B------:R-:W0:Y:S01]  /*17cc0*/  @P2 MUFU.LG2 R6, R14 ;  /* 0x0000000e00062308 */ /* 0x000e220000000c00 */
[----:B------:R-:W-:Y:S02]  /*17cd0*/  WARPGROUP.DEPBAR.LE gsb0, 0x0 ;  /* 0x00008000000079c5 */ /* 0x000fe40000010000 */
[----:B------:R-:W-:-:S06]  /*17ce0*/  WARPGROUP.ARRIVE ;  /* 0x00000000000079c5 */ /* 0x000fcc0000000000 */
[----:B------:R-:W-:Y:S01]  /*17cf0*/  QGMMA.64x64x32.F32.E4M3.E4M3 R24, R140, gdesc[UR4], R24, gsb0 ;  /* 0x00e000048c187df3 */ /* 0x000fe20008000818 */
[----:B------:R-:W-:Y:S01]  /*17d00*/  R2UR UR6, R4 ;  /* 0x00000000040672ca */ /* 0x000fe200000e0000 */
[----:B------:R-:W-:Y:S01]  /*17d10*/  @P2 FMUL.FTZ R4, R2, 0.69314718246459960938 ;  /* 0x3f31721802042820 */ /* 0x000fe20000410000 */
[----:B------:R-:W-:Y:S02]  /*17d20*/  R2UR UR7, R5 ;  /* 0x00000000050772ca */ /* 0x000fe400000e0000 */
[----:B------:R-:W1:Y:S02]  /*17d30*/  SHFL.BFLY PT, R5, R8, 0x1, 0x1f ;  /* 0x0c201f0008057f89 */ /* 0x000e6400000e0000 */
[----:B-1----:R-:W-:-:S01]  /*17d40*/  FADD.FTZ R12, R8, R5 ;  /* 0x00000005080c7221 */ /* 0x002fc20000010000 */
[----:B------:R-:W-:-:S03]  /*17d50*/  IMAD.MOV.U32 R5, RZ, RZ, RZ ;  /* 0x000000ffff057224 */ /* 0x000fc600078e00ff */
[----:B------:R-:W-:-:S03]  /*17d60*/  FMUL.FTZ R15, R12, 0.00390625 ;  /* 0x3b8000000c0f7820 */ /* 0x000fc60000410000 */
[----:B------:R0:W-:Y:S01]  /*17d70*/  @P1 MUFU.RCP R5, R7 ;  /* 0x0000000700051308 */ /* 0x0001e20000001000 */
[----:B------:R-:W-:Y:S02]  /*17d80*/  FSETP.NE.FTZ.AND P1, PT, R12, RZ, PT ;  /* 0x000000ff0c00720b */ /* 0x000fe40003f35000 */
[----:B------:R-:W-:Y:S01]  /*17d90*/  FSETP.NE.FTZ.AND P3, PT, R15, RZ, PT ;  /* 0x000000ff0f00720b */ /* 0x000fe20003f75000 */
[----:B0-----:R-:W-:-:S04]  /*17da0*/  @P2 FMUL.FTZ R7, R6, 0.69314718246459960938 ;  /* 0x3f31721806072820 */ /* 0x001fc80000410000 */
[----:B------:R-:W-:-:S06]  /*17db0*/  @P2 FFMA.FTZ R21, R4, R3, R7 ;  /* 0x0000000304152223 */ /* 0x000fcc0000010007 */
[----:B------:R-:W-:Y:S02]  /*17dc0*/  @P1 MUFU.RCP R9, R12 ;  /* 0x0000000c00091308 */ /* 0x000fe40000001000 */
[----:B------:R-:W-:-:S06]  /*17dd0*/  @P3 FMUL.FTZ R2, R2, 0.69314718246459960938 ;  /* 0x3f31721802023820 */ /* 0x000fcc0000410000 */
[----:B------:R-:W0:Y:S02]  /*17de0*/  @P3 MUFU.LG2 R8, R15 ;  /* 0x0000000f00083308 */ /* 0x000e240000000c00 */
[----:B0-----:R-:W-:Y:S01]  /*17df0*/  @P3 FMUL.FTZ R11, R8, 0.69314718246459960938 ;  /* 0x3f317218080b3820 */ /* 0x001fe20000410000 */
[----:B------:R-:W-:Y:S02]  /*17e00*/  WARPGROUP.DEPBAR.LE gsb0, 0x0 ;  /* 0x00008000000079c5 */ /* 0x000fe40000010000 */
[----:B------:R-:W-:Y:S01]  /*17e10*/  WARPGROUP.ARRIVE ;  /* 0x00000000000079c5 */ /* 0x000fe20000000000 */
[----:B------:R-:W-:-:S05]  /*17e20*/  @P3 FFMA.FTZ R20, R2, R0, R11 ;  /* 0x0000000002143223 */ /* 0x000fca000001000b */
[----:B------:R-:W-:Y:S01]  /*17e30*/  QGMMA.64x64x32.F32.E4M3.E4M3 R24, R136, gdesc[UR4], R24, gsb0 ;  /* 0x00e0000488187df3 */ /* 0x000fe20008000818 */
[-C--:B--2---:R-:W-:Y:S01]  /*17e40*/  FMUL.FTZ R5, R5, R10.reuse ;  /* 0x0000000a05057220 */ /* 0x084fe20000410000 */
[----:B------:R-:W-:Y:S01]  /*17e50*/  FMUL.FTZ R2, R9, R10 ;  /* 0x0000000a09027220 */ /* 0x000fe20000410000 */
[----:B------:R-:W-:Y:S02]  /*17e60*/  WARPGROUP.DEPBAR.LE gsb0, 0x0 ;  /* 0x00008000000079c5 */ /* 0x000fe40000010000 */
[----:B------:R-:W-:Y:S05]  /*17e70*/  @!P0 BRA `(.L_x_1230) ;  /* 0x0000000000048947 */ /* 0x000fea0003800000 */
[----:B------:R-:W-:Y:S01]  /*17e80*/  BPT.TRAP 0x1 ;  /* 0x000000040000795c */ /* 0x000fe20000300000 */
.L_x_1230:
[----:B------:R-:W2:Y:S01]  /*17e90*/  LDL.LU R3, [R1+0x40] ;  /* 0x0000400001037983 */ /* 0x000ea20000300800 */
[----:B------:R-:W-:Y:S02]  /*17ea0*/  VIADD R0, R13, 0x13260 ;  /* 0x000132600d007836 */ /* 0x000fe40000000000 */
[-C--:B------:R-:W-:Y:S01]  /*17eb0*/  FMUL.FTZ R58, R24, R5.reuse ;  /* 0x00000005183a7220 */ /* 0x080fe20000410000 */
[----:B------:R-:W-:Y:S01]  /*17ec0*/  FMUL.FTZ R56, R25, R5 ;  /* 0x0000000519387220 */ /* 0x000fe20000410000 */
[----:B------:R-:W3:Y:S01]  /*17ed0*/  LDL.LU R4, [R1+0x60] ;  /* 0x0000600001047983 */ /* 0x000ee20000300800 */
[----:B------:R-:W-:-:S05]  /*17ee0*/  VIADD R19, R19, 0x1 ;  /* 0x0000000113137836 */ /* 0x000fca0000000000 */
[----:B------:R-:W-:Y:S01]  /*17ef0*/  ISETP.NE.AND P1, PT, R19, 0x2, PT ;  /* 0x000000021300780c */ /* 0x000fe20003f25270 */
        /* <DEDUP_REMOVED lines=31> */
[----:B------:R-:W-:-:S02]  /*180f0*/  SEL R19, R19, RZ, P1 ;  /* 0x000000ff13137207 */ /* 0x000fc40000800000 */
[----:B--2---:R-:W-:Y:S01]  /*18100*/  PRMT R0, R3, 0x654, R0 ;  /* 0x0000065403007816 */ /* 0x004fe20000000000 */
[----:B---3--:R-:W-:-:S03]  /*18110*/  VIADD R4, R4, 0x1 ;  /* 0x0000000104047836 */ /* 0x008fc60000000000 */
[----:B------:R0:W-:Y:S02]  /*18120*/  SYNCS.ARRIVE.TRANS64.RED.A1T0 RZ, [R0+URZ], RZ ;  /* 0x000000ff00ff79a7 */ /* 0x0001e4000810043f */
[----:B------:R0:W-:Y:S01]  /*18130*/  STL [R1+0x60], R4 ;  /* 0x0000600401007387 */ /* 0x0001e20000100800 */
[----:B------:R-:W-:-:S04]  /*18140*/  SEL R3, RZ, 0x1, P1 ;  /* 0x00000001ff037807 */ /* 0x000fc80000800000 */
[----:B------:R-:W-:-:S07]  /*18150*/  LOP3.LUT R156, R156, R3, RZ, 0x3c, !PT ;  /* 0x000000039c9c7212 */ /* 0x000fce00078e3cff */
.L_x_1116:
[----:B------:R-:W0:Y:S08]  /*18160*/  S2UR UR4, SR_CgaCtaId ;  /* 0x00000000000479c3 */ /* 0x000e300000008800 */
[----:B------:R-:W-:Y:S01]  /*18170*/  BAR.SYNC.DEFER_BLOCKING 0x5, 0x200 ;  /* 0x0148000000007b1d */ /* 0x000fe20000010000 */
[----:B------:R-:W-:-:S05]  /*18180*/  MOV R18, 0x400 ;  /* 0x0000040000127802 */ /* 0x000fca0000000f00 */
[----:B------:R-:W-:Y:S01]  /*18190*/  BSSY B0, `(.L_x_1231) ;  /* 0x00001c9000007945 */ /* 0x000fe20003800000 */
[----:B------:R-:W1:Y:S01]  /*181a0*/  S2R R48, SR_TID.X ;  /* 0x0000000000307919 */ /* 0x000e620000002100 */
[----:B0-----:R-:W-:-:S05]  /*181b0*/  IMAD.U32 R0, RZ, RZ, UR4 ;  /* 0x00000004ff007e24 */ /* 0x001fca000f8e00ff */
[----:B------:R-:W-:Y:S01]  /*181c0*/  LEA R18, R0, R18, 0x18 ;  /* 0x0000001200127211 */ /* 0x000fe200078ec0ff */
[----:B------:R0:W-:Y:S04]  /*181d0*/  STL [R1+0x40], R0 ;  /* 0x0000400001007387 */ /* 0x0001e80000100800 */
[----:B------:R-:W2:Y:S01]  /*181e0*/  LDS.128 R60, [R18+0x132d0] ;  /* 0x0132d000123c7984 */ /* 0x000ea20000000c00 */
[----:B-1----:R-:W-:-:S05]  /*181f0*/  VIADD R3, R48, 0xffffff80 ;  /* 0xffffff8030037836 */ /* 0x002fca0000000000 */
[----:B------:R-:W-:-:S04]  /*18200*/  SHF.R.S32.HI R26, RZ, 0x1f, R3 ;  /* 0x0000001fff1a7819 */ /* 0x000fc80000011403 */
[----:B------:R-:W-:-:S04]  /*18210*/  LEA.HI R2, R26, R3, RZ, 0x3 ;  /* 0x000000031a027211 */ /* 0x000fc800078f18ff */
[----:B0-----:R-:W-:Y:S02]  /*18220*/  LOP3.LUT R0, R2, 0x1ffffff8, RZ, 0xc0, !PT ;  /* 0x1ffffff802007812 */ /* 0x001fe400078ec0ff */
[----:B------:R-:W-:-:S03]  /*18230*/  SHF.R.S32.HI R2, RZ, 0x3, R2 ;  /* 0x00000003ff027819 */ /* 0x000fc60000011402 */
[----:B------:R-:W-:-:S04]  /*18240*/  IMAD.IADD R0, R3, 0x1, -R0 ;  /* 0x0000000103007824 */ /* 0x000fc800078e0a00 */
[----:B------:R-:W-:Y:S01]  /*18250*/  IMAD.SHL.U32 R0, R0, 0x8, RZ ;  /* 0x0000000800007824 */ /* 0x000fe200078e00ff */
[----:B--2---:R0:W-:Y:S04]  /*18260*/  STL.64 [R1+0x30], R60 ;  /* 0x0000303c01007387 */ /* 0x0041e80000100a00 */
[----:B------:R0:W-:Y:S01]  /*18270*/  STL.64 [R1+0x38], R62 ;  /* 0x0000383e01007387 */ /* 0x0001e20000100a00 */
[----:B------:R-:W-:Y:S06]  /*18280*/  BAR.ARV 0x4, 0x200 ;  /* 0x0108000000007b1d */ /* 0x000fec0000002000 */
[----:B------:R-:W-:Y:S05]  /*18290*/  @P0 BRA `(.L_x_1232) ;  /* 0x0000001000a40947 */ /* 0x000fea0003800000 */
[----:B------:R-:W-:Y:S01]  /*182a0*/  IMAD.SHL.U32 R4, R48, 0x4, RZ ;  /* 0x0000000430047824 */ /* 0x000fe200078e00ff */
[----:B------:R-:W-:Y:S01]  /*182b0*/  ULDC.64 UR4, c[0x4][0x38] ;  /* 0x01000e0000047ab9 */ /* 0x000fe20000000a00 */
[----:B------:R-:W2:Y:S03]  /*182c0*/  LDL R50, [R1+0x5c] ;  /* 0x00005c0001327983 */ /* 0x000ea60000100800 */
[----:B------:R-:W-:Y:S01]  /*182d0*/  LOP3.LUT R4, R4, 0xc, RZ, 0xc0, !PT ;  /* 0x0000000c04047812 */ /* 0x000fe200078ec0ff */
[----:B------:R-:W3:Y:S03]  /*182e0*/  LDL R49, [R1+0x58] ;  /* 0x0000580001317983 */ /* 0x000ee60000100800 */
[----:B------:R-:W-:-:S05]  /*182f0*/  IADD3 R4, P0, R4, UR4, RZ ;  /* 0x0000000404047c10 */ /* 0x000fca000ff1e0ff */
[----:B------:R-:W-:Y:S01]  /*18300*/  IMAD.X R5, RZ, RZ, UR5, P0 ;  /* 0x00000005ff057e24 */ /* 0x000fe200080e06ff */
[----:B------:R-:W-:Y:S01]  /*18310*/  F2FP.BF16.F32.PACK_AB R30, R30, R33 ;  /* 0x000000211e1e723e */ /* 0x000fe200000010ff */
[----:B------:R-:W-:-:S03]  /*18320*/  ULDC.64 UR4, c[0x0][0xbd8] ;  /* 0x0002f60000047ab9 */ /* 0x000fc60000000a00 */
[----:B------:R1:W4:Y:S01]  /*18330*/  LDG.E.CONSTANT R27, desc[UR40][R4.64] ;  /* 0x00000028041b7981 */ /* 0x000322000c1e9900 */
[----:B------:R-:W-:Y:S02]  /*18340*/  F2FP.BF16.F32.PACK_AB R31, R31, R28 ;  /* 0x0000001c1f1f723e */ /* 0x000fe400000010ff */
[----:B------:R-:W-:Y:S01]  /*18350*/  LEA.HI R28, R26, R3, RZ, 0x5 ;  /* 0x000000031a1c7211 */ /* 0x000fe200078f28ff */
[----:B------:R-:W0:Y:S01]  /*18360*/  S2R R33, SR_SWINHI ;  /* 0x0000000000217919 */ /* 0x000e220000002f00 */
[----:B------:R-:W-:Y:S02]  /*18370*/  F2FP.BF16.F32.PACK_AB R56, R29, R56 ;  /* 0x000000381d38723e */ /* 0x000fe400000010ff */
[----:B------:R-:W-:Y:S01]  /*18380*/  LOP3.LUT P0, R34, R48, 0x3, RZ, 0xc0, !PT ;  /* 0x0000000330227812 */ /* 0x000fe2000780c0ff */
[----:B------:R-:W-:Y:S01]  /*18390*/  IMAD.SHL.U32 R32, R28, 0x20, RZ ;  /* 0x000000201c207824 */ /* 0x000fe200078e00ff */
[----:B------:R-:W-:Y:S02]  /*183a0*/  F2FP.BF16.F32.PACK_AB R25, R36, R25 ;  /* 0x000000192419723e */ /* 0x000fe400000010ff */
[----:B-1----:R-:W-:-:S02]  /*183b0*/  LEA.HI R4, R26, R3, RZ, 0x4 ;  /* 0x000000031a047211 */ /* 0x002fc400078f20ff */
[----:B------:R-:W-:Y:S02]  /*183c0*/  LOP3.LUT R35, R32, 0xfffffc00, RZ, 0xc0, !PT ;  /* 0xfffffc0020237812 */ /* 0x000fe400078ec0ff */
[----:B------:R-:W-:Y:S02]  /*183d0*/  SHF.R.S32.HI R5, RZ, 0x4, R4 ;  /* 0x00000004ff057819 */ /* 0x000fe40000011404 */
[C---:B------:R-:W-:Y:S02]  /*183e0*/  LOP3.LUT R28, R4.reuse, 0x3fffff0, RZ, 0xc0, !PT ;  /* 0x03fffff0041c7812 */ /* 0x040fe400078ec0ff */
[----:B------:R-:W-:Y:S02]  /*183f0*/  LEA.HI R29, R4, R5, RZ, 0x1 ;  /* 0x00000005041d7211 */ /* 0x000fe400078f08ff */
[----:B------:R-:W-:Y:S01]  /*18400*/  F2FP.BF16.F32.PACK_AB R24, R37, R24 ;  /* 0x000000182518723e */ /* 0x000fe200000010ff */
[----:B------:R-:W-:Y:S01]  /*18410*/  IMAD.IADD R4, R3, 0x1, -R28 ;  /* 0x0000000103047824 */ /* 0x000fe200078e0a1c */
[----:B------:R-:W-:-:S02]  /*18420*/  LOP3.LUT R32, R29, 0x1ffffffe, RZ, 0xc0, !PT ;  /* 0x1ffffffe1d207812 */ /* 0x000fc400078ec0ff */
[----:B------:R-:W-:Y:S01]  /*18430*/  ISETP.EQ.OR P0, PT, R34, 0x3, !P0 ;  /* 0x000000032200780c */ /* 0x000fe20004702670 */
[----:B------:R-:W-:Y:S01]  /*18440*/  IMAD R4, R4, 0x40, R35 ;  /* 0x0000004004047824 */ /* 0x000fe200078e0223 */
[----:B------:R-:W-:Y:S01]  /*18450*/  F2FP.BF16.F32.PACK_AB R9, R52, R9 ;  /* 0x000000093409723e */ /* 0x000fe200000010ff */
[----:B------:R-:W-:Y:S01]  /*18460*/  IMAD.IADD R5, R5, 0x1, -R32 ;  /* 0x0000000105057824 */ /* 0x000fe200078e0a20 */
[----:B------:R-:W-:Y:S02]  /*18470*/  SEL R32, R25, R24, P0 ;  /* 0x0000001819207207 */ /* 0x000fe40000000000 */
[----:B------:R-:W-:Y:S01]  /*18480*/  SEL R29, R24, R25, P0 ;  /* 0x00000019181d7207 */ /* 0x000fe20000000000 */
[----:B------:R-:W-:Y:S01]  /*18490*/  IMAD R5, R5, 0x8, R4 ;  /* 0x0000000805057824 */ /* 0x000fe200078e0204 */
[----:B------:R-:W-:Y:S02]  /*184a0*/  F2FP.BF16.F32.PACK_AB R8, R53, R8 ;  /* 0x000000083508723e */ /* 0x000fe400000010ff */
[----:B------:R-:W-:-:S02]  /*184b0*/  F2FP.BF16.F32.PACK_AB R13, R44, R13 ;  /* 0x0000000d2c0d723e */ /* 0x000fc400000010ff */
[----:B------:R-:W-:Y:S02]  /*184c0*/  MOV R24, R18 ;  /* 0x0000001200187202 */ /* 0x000fe40000000f00 */
[----:B0-----:R-:W-:Y:S02]  /*184d0*/  MOV R25, R33 ;  /* 0x0000002100197202 */ /* 0x001fe40000000f00 */
[----:B------:R-:W-:Y:S02]  /*184e0*/  SEL R36, R9, R8, P0 ;  /* 0x0000000809247207 */ /* 0x000fe40000000000 */
[----:B------:R-:W-:Y:S01]  /*184f0*/  SEL R37, R8, R9, P0 ;  /* 0x0000000908257207 */ /* 0x000fe20000000000 */
[----:B------:R-:W-:Y:S01]  /*18500*/  IMAD.WIDE R8, R5, 0x2, R24 ;  /* 0x0000000205087825 */ /* 0x000fe200078e0218 */
[----:B------:R-:W-:Y:S02]  /*18510*/  F2FP.BF16.F32.PACK_AB R12, R45, R12 ;  /* 0x0000000c2d0c723e */ /* 0x000fe400000010ff */
[----:B------:R-:W-:-:S02]  /*18520*/  F2FP.BF16.F32.PACK_AB R15, R38, R15 ;  /* 0x0000000f260f723e */ /* 0x000fc400000010ff */
[----:B------:R-:W-:Y:S02]  /*18530*/  SEL R34, R13, R12, P0 ;  /* 0x0000000c0d227207 */ /* 0x000fe40000000000 */
[----:B------:R-:W-:Y:S02]  /*18540*/  SEL R35, R12, R13, P0 ;  /* 0x0000000d0c237207 */ /* 0x000fe40000000000 */
[----:B------:R-:W-:Y:S02]  /*18550*/  IADD3 R13, P3, R8, 0x20, RZ ;  /* 0x00000020080d7810 */ /* 0x000fe40007f7e0ff */
[----:B------:R-:W-:Y:S02]  /*18560*/  F2FP.BF16.F32.PACK_AB R14, R39, R14 ;  /* 0x0000000e270e723e */ /* 0x000fe400000010ff */
[----:B------:R-:W-:Y:S02]  /*18570*/  LOP3.LUT R4, R13, 0x380, RZ, 0xc0, !PT ;  /* 0x000003800d047812 */ /* 0x000fe400078ec0ff */
[----:B------:R-:W-:-:S02]  /*18580*/  SEL R38, R30, R31, P0 ;  /* 0x0000001f1e267207 */ /* 0x000fc40000000000 */
[----:B------:R-:W-:Y:S02]  /*18590*/  SEL R31, R31, R30, P0 ;  /* 0x0000001e1f1f7207 */ /* 0x000fe40000000000 */
[----:B------:R-:W-:Y:S02]  /*185a0*/  F2FP.BF16.F32.PACK_AB R11, R46, R11 ;  /* 0x0000000b2e0b723e */ /* 0x000fe400000010ff */
[----:B------:R-:W-:Y:S02]  /*185b0*/  F2FP.BF16.F32.PACK_AB R10, R10, R43 ;  /* 0x0000002b0a0a723e */ /* 0x000fe400000010ff */
[----:B------:R-:W-:Y:S02]  /*185c0*/  SEL R30, R15, R14, P0 ;  /* 0x0000000e0f1e7207 */ /* 0x000fe40000000000 */
[----:B------:R-:W-:Y:S02]  /*185d0*/  SEL R15, R14, R15, P0 ;  /* 0x0000000f0e0f7207 */ /* 0x000fe40000000000 */
[----:B------:R-:W-:-:S02]  /*185e0*/  SHF.R.U64 R4, R4, 0x3, RZ ;  /* 0x0000000304047819 */ /* 0x000fc400000012ff */
[C---:B------:R-:W-:Y:S02]  /*185f0*/  IADD3 R14, P1, R8.reuse, 0x60, RZ ;  /* 0x00000060080e7810 */ /* 0x040fe40007f3e0ff */
[----:B------:R-:W-:Y:S02]  /*18600*/  IADD3 R33, P2, R8, 0x40, RZ ;  /* 0x0000004008217810 */ /* 0x000fe40007f5e0ff */
[----:B------:R-:W-:Y:S02]  /*18610*/  SEL R42, R11, R10, P0 ;  /* 0x0000000a0b2a7207 */ /* 0x000fe40000000000 */
[----:B------:R-:W-:Y:S01]  /*18620*/  SEL R41, R10, R11, P0 ;  /* 0x0000000b0a297207 */ /* 0x000fe20000000000 */
[----:B------:R-:W-:Y:S01]  /*18630*/  IMAD.X R11, RZ, RZ, R9, P3 ;  /* 0x000000ffff0b7224 */ /* 0x000fe200018e0609 */
[----:B------:R-:W-:Y:S02]  /*18640*/  F2FP.BF16.F32.PACK_AB R57, R57, R58 ;  /* 0x0000003a3939723e */ /* 0x000fe400000010ff */
[----:B------:R-:W-:-:S02]  /*18650*/  LOP3.LUT R10, R4, R13, RZ, 0x3c, !PT ;  /* 0x0000000d040a7212 */ /* 0x000fc400078e3cff */
[----:B------:R-:W-:Y:S02]  /*18660*/  LOP3.LUT R4, R33, 0x380, RZ, 0xc0, !PT ;  /* 0x0000038021047812 */ /* 0x000fe400078ec0ff */
[----:B------:R-:W-:Y:S02]  /*18670*/  LOP3.LUT R13, R14, 0x380, RZ, 0xc0, !PT ;  /* 0x000003800e0d7812 */ /* 0x000fe400078ec0ff */
[----:B------:R-:W-:Y:S02]  /*18680*/  F2FP.BF16.F32.PACK_AB R7, R54, R7 ;  /* 0x000000073607723e */ /* 0x000fe400000010ff */
[----:B------:R-:W-:Y:S02]  /*18690*/  F2FP.BF16.F32.PACK_AB R6, R55, R6 ;  /* 0x000000063706723e */ /* 0x000fe400000010ff */
[----:B------:R-:W-:Y:S02]  /*186a0*/  SEL R28, R57, R56, P0 ;  /* 0x00000038391c7207 */ /* 0x000fe40000000000 */
[----:B------:R-:W-:-:S02]  /*186b0*/  SEL R57, R56, R57, P0 ;  /* 0x0000003938397207 */ /* 0x000fc40000000000 */
[----:B------:R-:W-:Y:S02]  /*186c0*/  SHF.R.U64 R4, R4, 0x3, RZ ;  /* 0x0000000304047819 */ /* 0x000fe400000012ff */
[----:B------:R-:W-:Y:S02]  /*186d0*/  SHF.R.U64 R13, R13, 0x3, RZ ;  /* 0x000000030d0d7819 */ /* 0x000fe400000012ff */
[----:B------:R-:W-:Y:S02]  /*186e0*/  SEL R44, R7, R6, P0 ;  /* 0x00000006072c7207 */ /* 0x000fe40000000000 */
[----:B------:R-:W-:Y:S01]  /*186f0*/  SEL R43, R6, R7, P0 ;  /* 0x00000007062b7207 */ /* 0x000fe20000000000 */
[----:B------:R-:W-:Y:S01]  /*18700*/  IMAD.X R7, RZ, RZ, R9, P2 ;  /* 0x000000ffff077224 */ /* 0x000fe200010e0609 */
[----:B------:R-:W-:Y:S02]  /*18710*/  LOP3.LUT R6, R4, R33, RZ, 0x3c, !PT ;  /* 0x0000002104067212 */ /* 0x000fe400078e3cff */
[----:B------:R-:W-:-:S02]  /*18720*/  LOP3.LUT R4, R13, R14, RZ, 0x3c, !PT ;  /* 0x0000000e0d047212 */ /* 0x000fc400078e3cff */
[----:B------:R-:W-:Y:S02]  /*18730*/  LOP3.LUT R5, R8, 0x380, RZ, 0xc0, !PT ;  /* 0x0000038008057812 */ /* 0x000fe400078ec0ff */
[----:B------:R-:W-:Y:S02]  /*18740*/  MOV R46, R10 ;  /* 0x0000000a002e7202 */ /* 0x000fe40000000f00 */
[----:B------:R-:W-:Y:S02]  /*18750*/  SHF.R.U64 R5, R5, 0x3, RZ ;  /* 0x0000000305057819 */ /* 0x000fe400000012ff */
[----:B------:R-:W-:Y:S02]  /*18760*/  MOV R45, R6 ;  /* 0x00000006002d7202 */ /* 0x000fe40000000f00 */
[----:B------:R-:W-:Y:S01]  /*18770*/  LOP3.LUT R8, R5, R8, RZ, 0x3c, !PT ;  /* 0x0000000805087212 */ /* 0x000fe200078e3cff */
[----:B------:R-:W-:Y:S01]  /*18780*/  IMAD.X R5, RZ, RZ, R9, P1 ;  /* 0x000000ffff057224 */ /* 0x000fe200008e0609 */
[----:B------:R-:W-:-:S02]  /*18790*/  ISETP.NE.U32.AND P1, PT, RZ, UR4, PT ;  /* 0x00000004ff007c0c */ /* 0x000fc4000bf25070 */
[----:B-----5:R-:W-:Y:S02]  /*187a0*/  MOV R47, R8 ;  /* 0x00000008002f7202 */ /* 0x020fe40000000f00 */
[----:B------:R-:W-:Y:S01]  /*187b0*/  ISETP.NE.AND.EX P1, PT, RZ, UR5, PT, P1 ;  /* 0x00000005ff007c0c */ /* 0x000fe2000bf25310 */
[----:B------:R-:W-:Y:S01]  /*187c0*/  ULDC.64 UR4, c[0x0][0xbe0] ;  /* 0x0002f80000047ab9 */ /* 0x000fe20000000a00 */
[----:B----4-:R-:W-:Y:S01]  /*187d0*/  LOP3.LUT R12, R27, 0x2, RZ, 0x3c, !PT ;  /* 0x000000021b0c7812 */ /* 0x010fe200078e3cff */
[----:B------:R-:W-:Y:S04]  /*187e0*/  SHFL.IDX PT, R28, R28, R27, 0x1c1f ;  /* 0x001c1f1b1c1c7589 */ /* 0x000fe800000e0000 */
[----:B------:R-:W0:Y:S04]  /*187f0*/  SHFL.IDX PT, R57, R57, R12, 0x1c1f ;  /* 0x001c1f0c39397589 */ /* 0x000e2800000e0000 */
[----:B------:R-:W-:Y:S04]  /*18800*/  SHFL.IDX PT, R38, R38, R27, 0x1c1f ;  /* 0x001c1f1b26267589 */ /* 0x000fe800000e0000 */
[----:B------:R-:W1:Y:S04]  /*18810*/  SHFL.IDX PT, R31, R31, R12, 0x1c1f ;  /* 0x001c1f0c1f1f7589 */ /* 0x000e6800000e0000 */
[----:B------:R4:W-:Y:S04]  /*18820*/  SHFL.IDX PT, R13, R32, R27, 0x1c1f ;  /* 0x001c1f1b200d7589 */ /* 0x0009e800000e0000 */
[----:B------:R-:W2:Y:S04]  /*18830*/  SHFL.IDX PT, R14, R29, R12, 0x1c1f ;  /* 0x001c1f0c1d0e7589 */ /* 0x000ea800000e0000 */
[----:B------:R-:W-:Y:S01]  /*18840*/  SHFL.IDX PT, R34, R34, R27, 0x1c1f ;  /* 0x001c1f1b22227589 */ /* 0x000fe200000e0000 */
[----:B----4-:R-:W4:Y:S03]  /*18850*/  LDC.64 R32, c[0x0][0xbd8] ;  /* 0x0002f600ff207b82 */ /* 0x010f260000000a00 */
[----:B------:R-:W-:Y:S01]  /*18860*/  SHFL.IDX PT, R36, R36, R27, 0x1c1f ;  /* 0x001c1f1b24247589 */ /* 0x000fe200000e0000 */
[----:B0-----:R-:W-:-:S02]  /*18870*/  SEL R8, R28, R57, P0 ;  /* 0x000000391c087207 */ /* 0x001fc40000000000 */
[----:B------:R-:W-:Y:S01]  /*18880*/  SEL R10, R57, R28, P0 ;  /* 0x0000001c390a7207 */ /* 0x000fe20000000000 */
[----:B------:R-:W0:Y:S04]  /*18890*/  SHFL.IDX PT, R35, R35, R12, 0x1c1f ;  /* 0x001c1f0c23237589 */ /* 0x000e2800000e0000 */
[----:B------:R-:W-:Y:S01]  /*188a0*/  SHFL.IDX PT, R39, R30, R27, 0x1c1f ;  /* 0x001c1f1b1e277589 */ /* 0x000fe200000e0000 */
[----:B-1----:R-:W-:Y:S02]  /*188b0*/  SEL R9, R38, R31, P0 ;  /* 0x0000001f26097207 */ /* 0x002fe40000000000 */
[----:B------:R-:W-:Y:S01]  /*188c0*/  SEL R11, R31, R38, P0 ;  /* 0x000000261f0b7207 */ /* 0x000fe20000000000 */
[----:B------:R-:W1:Y:S04]  /*188d0*/  SHFL.IDX PT, R37, R37, R12, 0x1c1f ;  /* 0x001c1f0c25257589 */ /* 0x000e6800000e0000 */
[----:B------:R-:W-:Y:S01]  /*188e0*/  SHFL.IDX PT, R42, R42, R27, 0x1c1f ;  /* 0x001c1f1b2a2a7589 */ /* 0x000fe200000e0000 */
[----:B--2---:R-:W-:-:S03]  /*188f0*/  SEL R6, R14, R13, P0 ;  /* 0x0000000d0e067207 */ /* 0x004fc60000000000 */
[----:B------:R-:W2:Y:S01]  /*18900*/  SHFL.IDX PT, R40, R15, R12, 0x1c1f ;  /* 0x001c1f0c0f287589 */ /* 0x000ea200000e0000 */
[----:B----4-:R-:W-:-:S03]  /*18910*/  IMAD.WIDE R32, R50, 0x4, R32 ;  /* 0x0000000432207825 */ /* 0x010fc600078e0220 */
[----:B------:R4:W-:Y:S04]  /*18920*/  SHFL.IDX PT, R44, R44, R27, 0x1c1f ;  /* 0x001c1f1b2c2c7589 */ /* 0x0009e800000e0000 */
[----:B------:R-:W3:Y:S04]  /*18930*/  SHFL.IDX PT, R41, R41, R12, 0x1c1f ;  /* 0x001c1f0c29297589 */ /* 0x000ee800000e0000 */
[----:B------:R2:W3:Y:S01]  /*18940*/  SHFL.IDX PT, R43, R43, R12, 0x1c1f ;  /* 0x001c1f0c2b2b7589 */ /* 0x0004e200000e0000 */
[----:B----4-:R-:W-:Y:S01]  /*18950*/  MOV R27, R4 ;  /* 0x00000004001b7202 */ /* 0x010fe20000000f00 */
[----:B------:R-:W-:Y:S01]  /*18960*/  BAR.SYNC.DEFER_BLOCKING 0x1, 0x180 ;  /* 0x0046000000007b1d */ /* 0x000fe20000010000 */
[----:B------:R-:W-:-:S02]  /*18970*/  SEL R4, R13, R14, P0 ;  /* 0x0000000e0d047207 */ /* 0x000fc40000000000 */
[----:B0-----:R-:W-:Y:S02]  /*18980*/  SEL R14, R35, R34, P0 ;  /* 0x00000022230e7207 */ /* 0x001fe40000000000 */
[----:B-1----:R-:W-:Y:S02]  /*18990*/  SEL R28, R36, R37, P0 ;  /* 0x00000025241c7207 */ /* 0x002fe40000000000 */
[----:B--2---:R-:W-:Y:S01]  /*189a0*/  SEL R12, R34, R35, P0 ;  /* 0x00000023220c7207 */ /* 0x004fe20000000000 */
[----:B------:R-:W-:Y:S01]  /*189b0*/  IMAD.MOV.U32 R35, RZ, RZ, RZ ;  /* 0x000000ffff237224 */ /* 0x000fe200078e00ff */
[----:B------:R-:W-:Y:S02]  /*189c0*/  SEL R30, R37, R36, P0 ;  /* 0x00000024251e7207 */ /* 0x000fe40000000000 */
[----:B------:R-:W-:Y:S02]  /*189d0*/  SEL R5, R39, R40, P0 ;  /* 0x0000002827057207 */ /* 0x000fe40000000000 */
[----:B------:R-:W-:-:S02]  /*189e0*/  SEL R7, R40, R39, P0 ;  /* 0x0000002728077207 */ /* 0x000fc40000000000 */
[----:B---3--:R-:W-:Y:S02]  /*189f0*/  SEL R13, R42, R41, P0 ;  /* 0x000000292a0d7207 */ /* 0x008fe40000000000 */
[----:B------:R-:W-:Y:S02]  /*18a00*/  SEL R15, R41, R42, P0 ;  /* 0x0000002a290f7207 */ /* 0x000fe40000000000 */
[----:B------:R-:W-:Y:S02]  /*18a10*/  SEL R29, R44, R43, P0 ;  /* 0x0000002b2c1d7207 */ /* 0x000fe40000000000 */
[----:B------:R-:W-:Y:S02]  /*18a20*/  SEL R31, R43, R44, P0 ;  /* 0x0000002c2b1f7207 */ /* 0x000fe40000000000 */
[----:B------:R-:W-:Y:S01]  /*18a30*/  ISETP.NE.U32.AND P0, PT, RZ, UR4, PT ;  /* 0x00000004ff007c0c */ /* 0x000fe2000bf05070 */
[----:B------:R0:W-:Y:S03]  /*18a40*/  STSM.16.M88.4 [R47], R8 ;  /* 0x000000082f007844 */ /* 0x0001e60000000200 */
[----:B------:R-:W-:Y:S01]  /*18a50*/  ISETP.NE.AND.EX P0, PT, RZ, UR5, PT, P0 ;  /* 0x00000005ff007c0c */ /* 0x000fe2000bf05300 */
[----:B------:R1:W-:Y:S04]  /*18a60*/  STSM.16.M88.4 [R46], R4 ;  /* 0x000000042e007844 */ /* 0x0003e80000000200 */
[----:B------:R-:W-:Y:S04]  /*18a70*/  STSM.16.M88.4 [R45], R12 ;  /* 0x0000000c2d007844 */ /* 0x000fe80000000200 */
[----:B------:R2:W-:Y:S04]  /*18a80*/  STSM.16.M88.4 [R27], R28 ;  /* 0x0000001c1b007844 */ /* 0x0005e80000000200 */
[----:B0-----:R-:W1:Y:S08]  /*18a90*/  @P0 LDC.64 R8, c[0x0][0xbe0] ;  /* 0x0002f800ff080b82 */ /* 0x001e700000000a00 */
[----:B------:R-:W-:Y:S06]  /*18aa0*/  BAR.SYNC.DEFER_BLOCKING 0x1, 0x180 ;  /* 0x0046000000007b1d */ /* 0x000fec0000010000 */
[----:B------:R-:W-:-:S02]  /*18ab0*/  ULDC UR4, c[0x0][0xa88] ;  /* 0x0002a20000047ab9 */ /* 0x000fc40000000800 */
[----:B------:R-:W-:Y:S02]  /*18ac0*/  IMAD.U32 R34, RZ, RZ, UR4 ;  /* 0x00000004ff227e24 */ /* 0x000fe4000f8e00ff */
[----:B-1----:R-:W-:Y:S01]  /*18ad0*/  @P0 IMAD.WIDE R4, R50, 0x4, R8 ;  /* 0x0000000432040825 */ /* 0x002fe200078e0208 */
[----:B------:R-:W2:Y:S01]  /*18ae0*/  @P1 LDG.E R35, desc[UR40][R32.64] ;  /* 0x0000002820231981 */ /* 0x000ea2000c1e1900 */
[----:B------:R-:W-:-:S03]  /*18af0*/  SHF.R.S32.HI R36, RZ, 0x1f, R49 ;  /* 0x0000001fff247819 */ /* 0x000fc60000011431 */
[----:B------:R0:W5:Y:S01]  /*18b00*/  @P0 LDG.E R34, desc[UR40][R4.64] ;  /* 0x0000002804220981 */ /* 0x000162000c1e1900 */
[----:B--2---:R-:W-:Y:S01]  /*18b10*/  SHF.R.S32.HI R28, RZ, 0x1f, R35 ;  /* 0x0000001fff1c7819 */ /* 0x004fe20000011423 */
[----:B0-----:R-:W-:Y:S06]  /*18b20*/  @P0 BRA `(.L_x_1233) ;  /* 0x0000000000100947 */ /* 0x001fec0003800000 */
[----:B------:R-:W-:Y:S05]  /*18b30*/  @!P1 BRA `(.L_x_1233) ;  /* 0x00000000000c9947 */ /* 0x000fea0003800000 */
[----:B------:R-:W2:Y:S04]  /*18b40*/  LDG.E R5, desc[UR40][R32.64] ;  /* 0x0000002820057981 */ /* 0x000ea8000c1e1900 */
[----:B-----5:R-:W2:Y:S02]  /*18b50*/  LDG.E R34, desc[UR40][R32.64+0x4] ;  /* 0x0000042820227981 */ /* 0x020ea4000c1e1900 */
[----:B--2---:R-:W-:-:S07]  /*18b60*/  IMAD.IADD R34, R34, 0x1, -R5 ;  /* 0x0000000122227824 */ /* 0x004fce00078e0a05 */
.L_x_1233:
[----:B------:R-:W2:Y:S01]  /*18b70*/  LDL R8, [R1+0x70] ;  /* 0x0000700001087983 */ /* 0x000ea20000100800 */
[----:B------:R-:W-:-:S03]  /*18b80*/  ULDC.64 UR4, c[0x0][0xb70] ;  /* 0x0002dc0000047ab9 */ /* 0x000fc60000000a00 */
[----:B------:R-:W2:Y:S01]  /*18b90*/  LDL.LU R38, [R1+0x64] ;  /* 0x0000640001267983 */ /* 0x000ea20000300800 */
[----:B------:R-:W-:Y:S01]  /*18ba0*/  IMAD R6, R36, UR4, RZ ;  /* 0x0000000424067c24 */ /* 0x000fe2000f8e02ff */
[----:B------:R-:W-:Y:S01]  /*18bb0*/  SHF.R.S32.HI R33, RZ, 0x1f, R50 ;  /* 0x0000001fff217819 */ /* 0x000fe20000011432 */
[----:B------:R-:W-:Y:S01]  /*18bc0*/  IMAD.MOV.U32 R4, RZ, RZ, R35 ;  /* 0x000000ffff047224 */ /* 0x000fe200078e0023 */
[----:B------:R-:W-:Y:S01]  /*18bd0*/  LEA.HI R26, R26, R3, RZ, 0x7 ;  /* 0x000000031a1a7211 */ /* 0x000fe200078f38ff */
[----:B------:R-:W-:Y:S01]  /*18be0*/  IMAD.MOV.U32 R5, RZ, RZ, R28 ;  /* 0x000000ffff057224 */ /* 0x000fe200078e001c */
[----:B------:R-:W-:Y:S01]  /*18bf0*/  SEL R33, R33, RZ, !P1 ;  /* 0x000000ff21217207 */ /* 0x000fe20004800000 */
[C---:B------:R-:W-:Y:S01]  /*18c00*/  IMAD R7, R49.reuse, UR5, R6 ;  /* 0x0000000531077c24 */ /* 0x040fe2000f8e0206 */
[----:B------:R-:W-:Y:S01]  /*18c10*/  SEL R37, R50, RZ, !P1 ;  /* 0x000000ff32257207 */ /* 0x000fe20004800000 */
[----:B------:R-:W-:Y:S01]  /*18c20*/  IMAD.WIDE.U32 R4, R49, UR4, R4 ;  /* 0x0000000431047c25 */ /* 0x000fe2000f8e0004 */
[----:B------:R-:W-:Y:S01]  /*18c30*/  ULDC.64 UR4, c[0x0][0xb78] ;  /* 0x0002de0000047ab9 */ /* 0x000fe20000000a00 */
[----:B------:R-:W-:-:S02]  /*18c40*/  LOP3.LUT R26, R26, 0xffffff80, RZ, 0xc0, !PT ;  /* 0xffffff801a1a7812 */ /* 0x000fc400078ec0ff */
[----:B------:R-:W-:Y:S02]  /*18c50*/  IMAD.IADD R5, R5, 0x1, R7 ;  /* 0x0000000105057824 */ /* 0x000fe400078e0207 */
[----:B------:R-:W-:Y:S02]  /*18c60*/  IMAD R6, R33, UR4, RZ ;  /* 0x0000000421067c24 */ /* 0x000fe4000f8e02ff */
[----:B------:R-:W-:-:S04]  /*18c70*/  IMAD.WIDE.U32 R4, R37, UR4, R4 ;  /* 0x0000000425047c25 */ /* 0x000fc8000f8e0004 */
[----:B------:R-:W-:Y:S02]  /*18c80*/  IMAD.IADD R26, R3, 0x1, -R26 ;  /* 0x00000001031a7824 */ /* 0x000fe400078e0a1a */
[----:B------:R-:W-:Y:S01]  /*18c90*/  IMAD R6, R37, UR5, R6 ;  /* 0x0000000525067c24 */ /* 0x000fe2000f8e0206 */
[----:B------:R-:W-:Y:S01]  /*18ca0*/  ULDC.64 UR4, c[0x0][0xb40] ;  /* 0x0002d00000047ab9 */ /* 0x000fe20000000a00 */
[----:B------:R-:W-:Y:S01]  /*18cb0*/  IMAD R3, R2, 0x40, R0 ;  /* 0x0000004002037824 */ /* 0x000fe200078e0200 */
[----:B------:R-:W-:-:S03]  /*18cc0*/  LOP3.LUT P0, RZ, R26, 0x3, RZ, 0xc0, !PT ;  /* 0x000000031aff7812 */ /* 0x000fc6000780c0ff */
[----:B------:R-:W-:-:S03]  /*18cd0*/  IMAD.WIDE R24, R3, 0x2, R24 ;  /* 0x0000000203187825 */ /* 0x000fc600078e0218 */
[----:B------:R-:W-:Y:S02]  /*18ce0*/  IADD3 R10, P3, R24, 0x3000, RZ ;  /* 0x00003000180a7810 */ /* 0x000fe40007f7e0ff */
[----:B------:R-:W-:-:S03]  /*18cf0*/  SHF.R.S32.HI R29, RZ, 0x1f, R0 ;  /* 0x0000001fff1d7819 */ /* 0x000fc60000011400 */
[----:B------:R-:W-:Y:S01]  /*18d00*/  IMAD.X R13, RZ, RZ, R25, P3 ;  /* 0x000000ffff0d7224 */ /* 0x000fe200018e0619 */
[----:B------:R-:W-:Y:S01]  /*18d10*/  BSSY B1, `(.L_x_1234) ;  /* 0x0000052000017945 */ /* 0x000fe20003800000 */
[----:B--2---:R-:W-:-:S04]  /*18d20*/  IMAD R9, R38, 0xc0, R8 ;  /* 0x000000c026097824 */ /* 0x004fc800078e0208 */
[C---:B------:R-:W-:Y:S01]  /*18d30*/  VIADD R3, R9.reuse, 0x8 ;  /* 0x0000000809037836 */ /* 0x040fe20000000000 */
[----:B------:R-:W-:Y:S02]  /*18d40*/  SHF.R.S32.HI R7, RZ, 0x1f, R9 ;  /* 0x0000001fff077819 */ /* 0x000fe40000011409 */
[----:B------:R-:W-:-:S04]  /*18d50*/  IADD3 R4, P1, R9, R4, RZ ;  /* 0x0000000409047210 */ /* 0x000fc80007f3e0ff */
[----:B------:R-:W-:Y:S02]  /*18d60*/  IADD3.X R7, R7, R5, R6, P1, !PT ;  /* 0x0000000507077210 */ /* 0x000fe40000ffe406 */
[----:B------:R-:W-:Y:S02]  /*18d70*/  LEA R30, P2, R4, UR4, 0x2 ;  /* 0x00000004041e7c11 */ /* 0x000fe4000f8410ff */
[----:B------:R-:W-:Y:S02]  /*18d80*/  IADD3 R6, P4, R24, 0x4800, RZ ;  /* 0x0000480018067810 */ /* 0x000fe40007f9e0ff */
[----:B------:R-:W-:Y:S01]  /*18d90*/  LEA.HI.X R31, R4, UR5, R7, 0x2, P2 ;  /* 0x00000005041f7c11 */ /* 0x000fe200090f1407 */
[----:B------:R-:W-:Y:S01]  /*18da0*/  ULDC.64 UR4, c[0x0][0xaa0] ;  /* 0x0002a80000047ab9 */ /* 0x000fe20000000a00 */
[----:B------:R-:W-:Y:S01]  /*18db0*/  IADD3 R11, P2, R24, 0x1800, RZ ;  /* 0x00001800180b7810 */ /* 0x000fe20007f5e0ff */
[----:B------:R-:W-:Y:S01]  /*18dc0*/  IMAD.X R27, RZ, RZ, R25, P4 ;  /* 0x000000ffff1b7224 */ /* 0x000fe200020e0619 */
[----:B-----5:R-:W-:-:S02]  /*18dd0*/  ISETP.GE.OR P1, PT, R9, R34, P0 ;  /* 0x000000220900720c */ /* 0x020fc40000726670 */
[----:B------:R-:W-:Y:S01]  /*18de0*/  ISETP.GE.OR P0, PT, R3, R34, P0 ;  /* 0x000000220300720c */ /* 0x000fe20000706670 */
[----:B------:R-:W-:Y:S01]  /*18df0*/  IMAD.X R9, RZ, RZ, R25, P2 ;  /* 0x000000ffff097224 */ /* 0x000fe200010e0619 */
[----:B------:R-:W-:Y:S02]  /*18e00*/  LOP3.LUT R5, R24, 0x380, RZ, 0xc0, !PT ;  /* 0x0000038018057812 */ /* 0x000fe400078ec0ff */
[----:B------:R-:W-:Y:S02]  /*18e10*/  LOP3.LUT R8, R11, 0x380, RZ, 0xc0, !PT ;  /* 0x000003800b087812 */ /* 0x000fe400078ec0ff */
[----:B------:R-:W-:Y:S02]  /*18e20*/  LOP3.LUT R7, R10, 0x380, RZ, 0xc0, !PT ;  /* 0x000003800a077812 */ /* 0x000fe400078ec0ff */
[----:B------:R-:W-:Y:S02]  /*18e30*/  LOP3.LUT R3, R6, 0x380, RZ, 0xc0, !PT ;  /* 0x0000038006037812 */ /* 0x000fe400078ec0ff */
[----:B------:R-:W-:Y:S01]  /*18e40*/  SHF.R.U64 R5, R5, 0x3, RZ ;  /* 0x0000000305057819 */ /* 0x000fe200000012ff */
[----:B------:R-:W-:Y:S01]  /*18e50*/  IMAD R32, R28, UR4, RZ ;  /* 0x000000041c207c24 */ /* 0x000fe2000f8e02ff */
[----:B------:R-:W-:Y:S01]  /*18e60*/  SHF.R.U64 R8, R8, 0x3, RZ ;  /* 0x0000000308087819 */ /* 0x000fe200000012ff */
[----:B------:R-:W-:Y:S01]  /*18e70*/  @!P1 STG.E desc[UR40][R30.64], R21 ;  /* 0x000000151e009986 */ /* 0x000fe2000c101928 */
[----:B------:R-:W-:-:S02]  /*18e80*/  SHF.R.U64 R7, R7, 0x3, RZ ;  /* 0x0000000307077819 */ /* 0x000fc400000012ff */
[----:B------:R-:W-:Y:S01]  /*18e90*/  SHF.R.U64 R3, R3, 0x3, RZ ;  /* 0x0000000303037819 */ /* 0x000fe200000012ff */
[----:B------:R0:W-:Y:S01]  /*18ea0*/  @!P0 STG.E desc[UR40][R30.64+0x20], R20 ;  /* 0x000020141e008986 */ /* 0x0001e2000c101928 */
[----:B------:R-:W-:Y:S01]  /*18eb0*/  LOP3.LUT R4, R5, R24, RZ, 0x3c, !PT ;  /* 0x0000001805047212 */ /* 0x000fe200078e3cff */
[----:B------:R-:W-:Y:S01]  /*18ec0*/  IMAD.MOV.U32 R5, RZ, RZ, R25 ;  /* 0x000000ffff057224 */ /* 0x000fe200078e0019 */
[----:B------:R-:W-:Y:S02]  /*18ed0*/  LOP3.LUT R8, R8, R11, RZ, 0x3c, !PT ;  /* 0x0000000b08087212 */ /* 0x000fe400078e3cff */
[----:B------:R-:W-:Y:S02]  /*18ee0*/  LOP3.LUT R12, R7, R10, RZ, 0x3c, !PT ;  /* 0x0000000a070c7212 */ /* 0x000fe400078e3cff */
[----:B------:R-:W-:Y:S01]  /*18ef0*/  LOP3.LUT R26, R3, R6, RZ, 0x3c, !PT ;  /* 0x00000006031a7212 */ /* 0x000fe200078e3cff */
[----:B------:R-:W-:Y:S01]  /*18f00*/  IMAD.MOV.U32 R28, RZ, RZ, R0 ;  /* 0x000000ffff1c7224 */ /* 0x000fe200078e0000 */
[----:B------:R-:W5:Y:S03]  /*18f10*/  LD.E.128 R4, desc[UR40][R4.64] ;  /* 0x0000002804047980 */ /* 0x000f66000c101d00 */
[----:B------:R-:W-:Y:S01]  /*18f20*/  IMAD.WIDE.U32 R28, R35, UR4, R28 ;  /* 0x00000004231c7c25 */ /* 0x000fe2000f8e001c */
[----:B------:R-:W5:Y:S01]  /*18f30*/  LD.E.128 R8, desc[UR40][R8.64] ;  /* 0x0000002808087980 */ /* 0x000f62000c101d00 */
[----:B------:R-:W-:-:S03]  /*18f40*/  ULDC UR4, c[0x0][0xa8c] ;  /* 0x0002a30000047ab9 */ /* 0x000fc60000000800 */
[----:B------:R-:W5:Y:S01]  /*18f50*/  LD.E.128 R12, desc[UR40][R12.64] ;  /* 0x000000280c0c7980 */ /* 0x000f62000c101d00 */
[----:B------:R-:W-:-:S03]  /*18f60*/  IMAD R35, R35, UR5, R32 ;  /* 0x0000000523237c24 */ /* 0x000fc6000f8e0220 */
[----:B------:R-:W5:Y:S01]  /*18f70*/  LD.E.128 R24, desc[UR40][R26.64] ;  /* 0x000000281a187980 */ /* 0x000f62000c101d00 */
[----:B------:R-:W-:Y:S01]  /*18f80*/  IMAD.IADD R29, R29, 0x1, R35 ;  /* 0x000000011d1d7824 */ /* 0x000fe200078e0223 */
[----:B------:R-:W-:Y:S01]  /*18f90*/  ISETP.GE.AND P0, PT, R0, UR4, PT ;  /* 0x0000000400007c0c */ /* 0x000fe2000bf06270 */
[----:B------:R-:W-:Y:S01]  /*18fa0*/  VIADD R0, R2, 0x30 ;  /* 0x0000003002007836 */ /* 0x000fe20000000000 */
[----:B------:R-:W-:Y:S01]  /*18fb0*/  @!PT LDS RZ, [RZ] ;  /* 0x00000000fffff984 */ /* 0x000fe20000000800 */
[----:B------:R-:W-:Y:S01]  /*18fc0*/  @!PT LDS RZ, [RZ] ;  /* 0x00000000fffff984 */ /* 0x000fe20000000800 */
[----:B------:R-:W-:Y:S01]  /*18fd0*/  @!PT LDS RZ, [RZ] ;  /* 0x00000000fffff984 */ /* 0x000fe20000000800 */
[----:B------:R-:W-:Y:S01]  /*18fe0*/  @!PT LDS RZ, [RZ] ;  /* 0x00000000fffff984 */ /* 0x000fe20000000800 */
[----:B------:R1:W-:Y:S06]  /*18ff0*/  MEMBAR.ALL.CTA ;  /* 0x0000000000007992 */ /* 0x0003ec0000008000 */
[----:B-1----:R-:W1:Y:S01]  /*19000*/  FENCE.VIEW.ASYNC.S ;  /* 0x00000000000073c6 */ /* 0x002e620000000000 */
[----:B------:R-:W-:Y:S01]  /*19010*/  IMAD R35, R38, -0xc0, R34 ;  /* 0xffffff4026237824 */ /* 0x000fe200078e0222 */
[----:B------:R-:W-:Y:S01]  /*19020*/  ULDC.64 UR4, c[0x0][0xae0] ;  /* 0x0002b80000047ab9 */ /* 0x000fe20000000a00 */
[----:B------:R-:W-:-:S02]  /*19030*/  VIADD R3, R2, 0x60 ;  /* 0x0000006002037836 */ /* 0x000fc40000000000 */
[----:B0-----:R-:W-:Y:S01]  /*19040*/  VIADD R30, R2, 0x90 ;  /* 0x00000090021e7836 */ /* 0x001fe20000000000 */
[-C--:B------:R-:W-:Y:S01]  /*19050*/  ISETP.GE.OR P3, PT, R0, R35.reuse, P0 ;  /* 0x000000230000720c */ /* 0x080fe20000766670 */
[----:B------:R-:W-:Y:S01]  /*19060*/  IMAD R20, R36, UR4, RZ ;  /* 0x0000000424147c24 */ /* 0x000fe2000f8e02ff */
[-C--:B------:R-:W-:Y:S01]  /*19070*/  ISETP.GE.OR P1, PT, R3, R35.reuse, P0 ;  /* 0x000000230300720c */ /* 0x080fe20000726670 */
[----:B------:R-:W-:Y:S01]  /*19080*/  VIADD R0, R18, 0x13220 ;  /* 0x0001322012007836 */ /* 0x000fe20000000000 */
[-C--:B------:R-:W-:Y:S01]  /*19090*/  ISETP.GE.OR P2, PT, R30, R35.reuse, P0 ;  /* 0x000000231e00720c */ /* 0x080fe20000746670 */
[C---:B------:R-:W-:Y:S01]  /*190a0*/  IMAD R31, R49.reuse, UR5, R20 ;  /* 0x00000005311f7c24 */ /* 0x040fe2000f8e0214 */
[----:B------:R-:W-:Y:S01]  /*190b0*/  ISETP.GE.OR P0, PT, R2, R35, P0 ;  /* 0x000000230200720c */ /* 0x000fe20000706670 */
[----:B------:R-:W-:Y:S01]  /*190c0*/  IMAD.WIDE.U32 R20, R49, UR4, R28 ;  /* 0x0000000431147c25 */ /* 0x000fe2000f8e001c */
[----:B------:R-:W-:Y:S01]  /*190d0*/  ULDC.64 UR4, c[0x0][0xae8] ;  /* 0x0002ba0000047ab9 */ /* 0x000fe20000000a00 */
[----:B------:R-:W-:-:S02]  /*190e0*/  PRMT R0, RZ, 0x654, R0 ;  /* 0x00000654ff007816 */ /* 0x000fc40000000000 */
[----:B------:R-:W-:Y:S01]  /*190f0*/  IMAD.IADD R21, R21, 0x1, R31 ;  /* 0x0000000115157824 */ /* 0x000fe200078e021f */
[----:B------:R-:W-:Y:S01]  /*19100*/  SHF.R.S32.HI R3, RZ, 0x1f, R2 ;  /* 0x0000001fff037819 */ /* 0x000fe20000011402 */
[----:B------:R-:W-:Y:S02]  /*19110*/  IMAD R28, R33, UR4, RZ ;  /* 0x00000004211c7c24 */ /* 0x000fe4000f8e02ff */
[C---:B------:R-:W-:Y:S01]  /*19120*/  IMAD.WIDE.U32 R30, R37.reuse, UR4, R20 ;  /* 0x00000004251e7c25 */ /* 0x040fe2000f8e0014 */
[----:B-1----:R0:W-:Y:S03]  /*19130*/  SYNCS.ARRIVE.TRANS64.RED.A1T0 RZ, [R0+URZ], RZ ;  /* 0x000000ff00ff79a7 */ /* 0x0021e6000810043f */
        /* <DEDUP_REMOVED lines=15> */
.L_x_1235:
[----:B------:R-:W-:Y:S05]  /*19230*/  BSYNC B1 ;  /* 0x0000000000017941 */ /* 0x000fea0003800000 */
.L_x_1234:
        /* <DEDUP_REMOVED lines=15> */
.L_x_1237:
[----:B------:R-:W-:Y:S05]  /*19330*/  BSYNC B1 ;  /* 0x0000000000017941 */ /* 0x000fea0003800000 */
.L_x_1236:
        /* <DEDUP_REMOVED lines=15> */
.L_x_1239:
[----:B------:R-:W-:Y:S05]  /*19430*/  BSYNC B1 ;  /* 0x0000000000017941 */ /* 0x000fea0003800000 */
.L_x_1238:
        /* <DEDUP_REMOVED lines=15> */
.L_x_1232:
[----:B------:R-:W2:Y:S01]  /*19530*/  LDL R10, [R1+0x5c] ;  /* 0x00005c00010a7983 */ /* 0x000ea20000100800 */
[----:B------:R-:W-:Y:S01]  /*19540*/  ULDC.64 UR4, c[0x0][0xbd8] ;  /* 0x0002f60000047ab9 */ /* 0x000fe20000000a00 */
[----:B------:R-:W2:Y:S01]  /*19550*/  LDC.64 R4, c[0x0][0xbd8] ;  /* 0x0002f600ff047b82 */ /* 0x000ea20000000a00 */
[----:B------:R-:W-:Y:S01]  /*19560*/  ISETP.NE.U32.AND P0, PT, RZ, UR4, PT ;  /* 0x00000004ff007c0c */ /* 0x000fe2000bf05070 */
[----:B------:R-:W-:-:S03]  /*19570*/  IMAD.MOV.U32 R9, RZ, RZ, RZ ;  /* 0x000000ffff097224 */ /* 0x000fc600078e00ff */
[----:B------:R-:W-:Y:S01]  /*19580*/  ISETP.NE.AND.EX P0, PT, RZ, UR5, PT, P0 ;  /* 0x00000005ff007c0c */ /* 0x000fe2000bf05300 */
[----:B------:R-:W-:Y:S02]  /*19590*/  ULDC.64 UR4, c[0x0][0xbe0] ;  /* 0x0002f80000047ab9 */ /* 0x000fe40000000a00 */
[----:B------:R-:W-:-:S04]  /*195a0*/  ISETP.NE.U32.AND P1, PT, RZ, UR4, PT ;  /* 0x00000004ff007c0c */ /* 0x000fc8000bf25070 */
[----:B------:R-:W-:-:S13]  /*195b0*/  ISETP.NE.AND.EX P1, PT, RZ, UR5, PT, P1 ;  /* 0x00000005ff007c0c */ /* 0x000fda000bf25310 */
[----:B------:R-:W1:Y:S01]  /*195c0*/  @P1 LDC.64 R6, c[0x0][0xbe0] ;  /* 0x0002f800ff061b82 */ /* 0x000e620000000a00 */
[----:B------:R-:W-:Y:S02]  /*195d0*/  ULDC UR4, c[0x0][0xa88] ;  /* 0x0002a20000047ab9 */ /* 0x000fe40000000800 */
[----:B------:R-:W-:Y:S02]  /*195e0*/  IMAD.U32 R8, RZ, RZ, UR4 ;  /* 0x00000004ff087e24 */ /* 0x000fe4000f8e00ff */
[----:B--2---:R-:W-:-:S04]  /*195f0*/  IMAD.WIDE R4, R10, 0x4, R4 ;  /* 0x000000040a047825 */ /* 0x004fc800078e0204 */
[----:B-1----:R-:W-:Y:S01]  /*19600*/  @P1 IMAD.WIDE R6, R10, 0x4, R6 ;  /* 0x000000040a061825 */ /* 0x002fe200078e0206 */
[----:B------:R1:W5:Y:S04]  /*19610*/  @P0 LDG.E R9, desc[UR40][R4.64] ;  /* 0x0000002804090981 */ /* 0x000368000c1e1900 */
[----:B------:R1:W5:Y:S01]  /*19620*/  @P1 LDG.E R8, desc[UR40][R6.64] ;  /* 0x0000002806081981 */ /* 0x000362000c1e1900 */
[----:B------:R-:W-:Y:S01]  /*19630*/  ISETP.GT.AND P2, PT, R3, 0xbf, PT ;  /* 0x000000bf0300780c */ /* 0x000fe20003f44270 */
[----:B------:R-:W-:-:S12]  /*19640*/  @P1 BRA `(.L_x_1241) ;  /* 0x0000000000101947 */ /* 0x000fd80003800000 */
[----:B------:R-:W-:Y:S05]  /*19650*/  @!P0 BRA `(.L_x_1241) ;  /* 0x00000000000c8947 */ /* 0x000fea0003800000 */
[----:B-1----:R-:W2:Y:S04]  /*19660*/  LDG.E R7, desc[UR40][R4.64] ;  /* 0x0000002804077981 */ /* 0x002ea8000c1e1900 */
[----:B-----5:R-:W2:Y:S02]  /*19670*/  LDG.E R8, desc[UR40][R4.64+0x4] ;  /* 0x0000042804087981 */ /* 0x020ea4000c1e1900 */
[----:B--2---:R-:W-:-:S07]  /*19680*/  IMAD.IADD R8, R8, 0x1, -R7 ;  /* 0x0000000108087824 */ /* 0x004fce00078e0a07 */
.L_x_1241:
[----:B------:R-:W2:Y:S04]  /*19690*/  LDL R20, [R1+0x58] ;  /* 0x0000580001147983 */ /* 0x000ea80000100800 */
[----:B------:R3:W5:Y:S01]  /*196a0*/  LDL R14, [R1+0x64] ;  /* 0x00006400010e7983 */ /* 0x0007620000100800 */
[----:B-1----:R-:W-:Y:S01]  /*196b0*/  SHF.R.S32.HI R4, RZ, 0x1f, R10 ;  /* 0x0000001fff047819 */ /* 0x002fe2000001140a */
[----:B------:R-:W-:Y:S01]  /*196c0*/  BSSY B1, `(.L_x_1242) ;  /* 0x000001c000017945 */ /* 0x000fe20003800000 */
[----:B------:R-:W-:Y:S02]  /*196d0*/  SEL R13, R10, RZ, !P0 ;  /* 0x000000ff0a0d7207 */ /* 0x000fe40004000000 */
[----:B------:R-:W-:Y:S02]  /*196e0*/  SHF.R.S32.HI R15, RZ, 0x1f, R0 ;  /* 0x0000001fff0f7819 */ /* 0x000fe40000011400 */
[----:B------:R-:W-:-:S02]  /*196f0*/  SEL R12, R4, RZ, !P0 ;  /* 0x000000ff040c7207 */ /* 0x000fc40004000000 */
[----:B-----5:R-:W-:Y:S02]  /*19700*/  SHF.R.S32.HI R10, RZ, 0x1f, R9 ;  /* 0x0000001fff0a7819 */ /* 0x020fe40000011409 */
[----:B--2---:R-:W-:Y:S01]  /*19710*/  SHF.R.S32.HI R11, RZ, 0x1f, R20 ;  /* 0x0000001fff0b7819 */ /* 0x004fe20000011414 */
[----:B---3--:R-:W-:Y:S06]  /*19720*/  @P2 BRA `(.L_x_1243) ;  /* 0x0000000000542947 */ /* 0x008fec0003800000 */
[----:B------:R-:W-:-:S04]  /*19730*/  IMAD R4, R14, 0xc0, R48 ;  /* 0x000000c00e047824 */ /* 0x000fc800078e0230 */
[----:B------:R-:W-:-:S05]  /*19740*/  VIADD R5, R4, 0xffffff80 ;  /* 0xffffff8004057836 */ /* 0x000fca0000000000 */
[----:B------:R-:W-:-:S13]  /*19750*/  ISETP.GE.AND P0, PT, R5, R8, PT ;  /* 0x000000080500720c */ /* 0x000fda0003f06270 */
[----:B------:R-:W-:Y:S05]  /*19760*/  @P0 BRA `(.L_x_1243) ;  /* 0x0000000000440947 */ /* 0x000fea0003800000 */
[----:B------:R-:W-:Y:S01]  /*19770*/  IADD3 R4, P0, R5, R9, RZ ;  /* 0x0000000905047210 */ /* 0x000fe20007f1e0ff */
        /* <DEDUP_REMOVED lines=16> */
.L_x_1243:
[----:B------:R-:W-:Y:S05]  /*19880*/  BSYNC B1 ;  /* 0x0000000000017941 */ /* 0x000fea0003800000 */
.L_x_1242:
[----:B------:R-:W-:Y:S01]  /*19890*/  ULDC.64 UR4, c[0x0][0xaa0] ;  /* 0x0002a80000047ab9 */ /* 0x000fe20000000a00 */
[----:B------:R-:W-:Y:S01]  /*198a0*/  IMAD.MOV.U32 R4, RZ, RZ, R0 ;  /* 0x000000ffff047224 */ /* 0x000fe200078e0000 */
[----:B------:R-:W-:Y:S01]  /*198b0*/  ULDC.64 UR6, c[0x0][0xae0] ;  /* 0x0002b80000067ab9 */ /* 0x000fe20000000a00 */
[----:B-1----:R-:W-:Y:S01]  /*198c0*/  IMAD.MOV.U32 R5, RZ, RZ, R15 ;  /* 0x000000ffff057224 */ /* 0x002fe200078e000f */
[----:B------:R-:W-:Y:S01]  /*198d0*/  BSSY B1, `(.L_x_1244) ;  /* 0x0000026000017945 */ /* 0x000fe20003800000 */
[----:B------:R-:W-:Y:S02]  /*198e0*/  IMAD R6, R10, UR4, RZ ;  /* 0x000000040a067c24 */ /* 0x000fe4000f8e02ff */
[C---:B------:R-:W-:Y:S01]  /*198f0*/  IMAD.WIDE.U32 R4, R9.reuse, UR4, R4 ;  /* 0x0000000409047c25 */ /* 0x040fe2000f8e0004 */
[----:B------:R-:W-:Y:S02]  /*19900*/  ULDC UR4, c[0x0][0xa8c] ;  /* 0x0002a30000047ab9 */ /* 0x000fe40000000800 */
[----:B------:R-:W-:Y:S01]  /*19910*/  ISETP.GE.AND P0, PT, R0, UR4, PT ;  /* 0x0000000400007c0c */ /* 0x000fe2000bf06270 */
[----:B------:R-:W-:Y:S01]  /*19920*/  IMAD R9, R9, UR5, R6 ;  /* 0x0000000509097c24 */ /* 0x000fe2000f8e0206 */
[----:B------:R-:W-:Y:S01]  /*19930*/  ULDC.64 UR4, c[0x0][0xae8] ;  /* 0x0002ba0000047ab9 */ /* 0x000fe20000000a00 */
[----:B------:R-:W-:-:S02]  /*19940*/  VIADD R6, R2, 0x30 ;  /* 0x0000003002067836 */ /* 0x000fc40000000000 */
[----:B------:R-:W-:Y:S02]  /*19950*/  IMAD R7, R14, -0xc0, R8 ;  /* 0xffffff400e077824 */ /* 0x000fe400078e0208 */
[----:B------:R-:W-:Y:S02]  /*19960*/  IMAD R0, R11, UR6, RZ ;  /* 0x000000060b007c24 */ /* 0x000fe4000f8e02ff */
[----:B------:R-:W-:Y:S01]  /*19970*/  IMAD.IADD R5, R5, 0x1, R9 ;  /* 0x0000000105057824 */ /* 0x000fe200078e0209 */
[----:B------:R-:W-:Y:S01]  /*19980*/  ISETP.GE.OR P3, PT, R6, R7, P0 ;  /* 0x000000070600720c */ /* 0x000fe20000766670 */
[----:B------:R-:W-:Y:S02]  /*19990*/  IMAD R3, R20, UR7, R0 ;  /* 0x0000000714037c24 */ /* 0x000fe4000f8e0200 */
[C---:B------:R-:W-:Y:S02]  /*199a0*/  VIADD R0, R2.reuse, 0x60 ;  /* 0x0000006002007836 */ /* 0x040fe40000000000 */
[----:B------:R-:W-:-:S02]  /*199b0*/  VIADD R6, R2, 0x90 ;  /* 0x0000009002067836 */ /* 0x000fc40000000000 */
[----:B------:R-:W-:Y:S01]  /*199c0*/  IMAD.WIDE.U32 R4, R20, UR6, R4 ;  /* 0x0000000614047c25 */ /* 0x000fe2000f8e0004 */
[-C--:B------:R-:W-:Y:S02]  /*199d0*/  ISETP.GE.OR P1, PT, R0, R7.reuse, P0 ;  /* 0x000000070000720c */ /* 0x080fe40000726670 */
[-C--:B------:R-:W-:Y:S01]  /*199e0*/  ISETP.GE.OR P2, PT, R6, R7.reuse, P0 ;  /* 0x000000070600720c */ /* 0x080fe20000746670 */
[----:B------:R-:W-:Y:S01]  /*199f0*/  IMAD.IADD R5, R5, 0x1, R3 ;  /* 0x0000000105057824 */ /* 0x000fe200078e0203 */
[----:B------:R-:W-:Y:S01]  /*19a00*/  ISETP.GE.OR P0, PT, R2, R7, P0 ;  /* 0x000000070200720c */ /* 0x000fe20000706670 */
[----:B------:R-:W-:Y:S01]  /*19a10*/  IMAD R0, R12, UR4, RZ ;  /* 0x000000040c007c24 */ /* 0x000fe2000f8e02ff */
[----:B------:R-:W-:Y:S01]  /*19a20*/  SHF.R.S32.HI R3, RZ, 0x1f, R2 ;  /* 0x0000001fff037819 */ /* 0x000fe20000011402 */
[----:B------:R-:W-:-:S04]  /*19a30*/  IMAD.WIDE.U32 R4, R13, UR4, R4 ;  /* 0x000000040d047c25 */ /* 0x000fc8000f8e0004 */
[----:B------:R-:W-:Y:S02]  /*19a40*/  IMAD R9, R13, UR5, R0 ;  /* 0x000000050d097c24 */ /* 0x000fe4000f8e0200 */
[----:B------:R-:W-:-:S04]  /*19a50*/  IMAD.WIDE R6, R14, 0xc0, R2 ;  /* 0x000000c00e067825 */ /* 0x000fc800078e0202 */
[----:B------:R-:W-:Y:S01]  /*19a60*/  IMAD.IADD R11, R5, 0x1, R9 ;  /* 0x00000001050b7824 */ /* 0x000fe200078e0209 */
        /* <DEDUP_REMOVED lines=12> */
.L_x_1245:
[----:B------:R-:W-:Y:S05]  /*19b30*/  BSYNC B1 ;  /* 0x0000000000017941 */ /* 0x000fea0003800000 */
.L_x_1244:
[----:B------:R-:W-:Y:S04]  /*19b40*/  BSSY B1, `(.L_x_1246) ;  /* 0x000000f000017945 */ /* 0x000fe80003800000 */
[----:B------:R-:W-:Y:S05]  /*19b50*/  @P3 BRA `(.L_x_1247) ;  /* 0x0000000000343947 */ /* 0x000fea0003800000 */
[----:B-1----:R-:W-:Y:S01]  /*19b60*/  IADD3 R9, P0, R6, 0x30, RZ ;  /* 0x0000003006097810 */ /* 0x002fe20007f1e0ff */
        /* <DEDUP_REMOVED lines=12> */
.L_x_1247:
[----:B------:R-:W-:Y:S05]  /*19c30*/  BSYNC B1 ;  /* 0x0000000000017941 */ /* 0x000fea0003800000 */
.L_x_1246:
[----:B------:R-:W-:Y:S04]  /*19c40*/  BSSY B1, `(.L_x_1248) ;  /* 0x000000f000017945 */ /* 0x000fe80003800000 */
[----:B------:R-:W-:Y:S05]  /*19c50*/  @P1 BRA `(.L_x_1249) ;  /* 0x0000000000341947 */ /* 0x000fea0003800000 */
[----:B-12---:R-:W-:Y:S01]  /*19c60*/  IADD3 R9, P0, R6, 0x60, RZ ;  /* 0x0000006006097810 */ /* 0x006fe20007f1e0ff */
        /* <DEDUP_REMOVED lines=12> */
.L_x_1249:
[----:B------:R-:W-:Y:S05]  /*19d30*/  BSYNC B1 ;  /* 0x0000000000017941 */ /* 0x000fea0003800000 */
.L_x_1248:
        /* <DEDUP_REMOVED lines=14> */
.L_x_1240:
[----:B------:R-:W-:Y:S05]  /*19e20*/  BSYNC B0 ;  /* 0x0000000000007941 */ /* 0x000fea0003800000 */
.L_x_1231:
[----:B------:R-:W3:Y:S01]  /*19e30*/  LDL R0, [R1+0x3c] ;  /* 0x00003c0001007983 */ /* 0x000ee20000100800 */
[----:B------:R-:W-:Y:S02]  /*19e40*/  ULDC UR4, c[0x0][0xc14] ;  /* 0x0003050000047ab9 */ /* 0x000fe40000000800 */
[----:B---3--:R-:W-:-:S13]  /*19e50*/  ISETP.GE.AND P0, PT, R0, UR4, PT ;  /* 0x0000000400007c0c */ /* 0x008fda000bf06270 */
[----:B------:R-:W-:Y:S05]  /*19e60*/  @!P0 BRA `(.L_x_1250) ;  /* 0xfffffe70002c8947 */ /* 0x000fea000383ffff */
[----:B------:R-:W-:Y:S05]  /*19e70*/  BRA `(.L_x_1059) ;  /* 0x0000005800c07947 */ /* 0x000fea0003800000 */
.L_x_1057:
[----:B------:R-:W-:-:S08]  /*19e80*/  NOP ;  /* 0x0000000000007918 */ /* 0x000fd00000000000 */
[----:B0-----:R-:W0:-:S00]  /*19e90*/  USETMAXREG.DEALLOC.CTAPOOL 0x20 ;  /* 0x00000020000079c8 */ /* 0x001e0000080e0500 */
        /* <DEDUP_REMOVED lines=14> */
.L_x_1251:
        /* <DEDUP_REMOVED lines=42> */
.L_x_1257:
        /* <DEDUP_REMOVED lines=12> */
.L_x_1256:
[----:B------:R-:W-:Y:S05]  /*1a2e0*/  BSYNC B0 ;  /* 0x0000000000007941 */ /* 0x000fea0003800000 */
.L_x_1255:
        /* <DEDUP_REMOVED lines=20> */
[----:B------:R-:W-:Y:S02]  /*1a430*/  IMAD.MOV.U32 R6, RZ, RZ, R9 ;  /* 0x000000ffff067224 */ /* 0x000fe400078e0009 */
[----:B------:R-:W-:-:S07]  /*1a440*/  IMAD.MOV.U32 R9, RZ, RZ, R3 ;  /* 0x000000ffff097224 */ /* 0x000fce00078e0003 */
.L_x_1253:
[----:B------:R-:W-:-:S04]  /*1a450*/  IMAD.IADD R9, R4, 0x1, -R9 ;  /* 0x0000000104097824 */ /* 0x000fc800078e0a09 */
[----:B------:R-:W-:-:S05]  /*1a460*/  IMAD R2, R6, UR5, R9 ;  /* 0x0000000506027c24 */ /* 0x000fca000f8e0209 */
[----:B------:R-:W-:Y:S02]  /*1a470*/  ISETP.GT.AND P0, PT, R2, UR6, PT ;  /* 0x0000000602007c0c */ /* 0x000fe4000bf04270 */
[----:B------:R-:W0:Y:S11]  /*1a480*/  LDC.64 R2, c[0x0][0xc68] ;  /* 0x00031a00ff027b82 */ /* 0x000e360000000a00 */
[----:B------:R-:W-:-:S04]  /*1a490*/  VOTE.ANY R10, PT, !P0 ;  /* 0x00000000000a7806 */ /* 0x000fc800040e0100 */
[----:B------:R-:W1:Y:S02]  /*1a4a0*/  POPC R13, R10 ;  /* 0x0000000a000d7309 */ /* 0x000e640000000000 */
[----:B-1----:R-:W-:-:S04]  /*1a4b0*/  VIADD R27, R13, UR4 ;  /* 0x000000040d1b7c36 */ /* 0x002fc80008000000 */
[----:B0-----:R-:W-:-:S05]  /*1a4c0*/  IMAD.WIDE R2, R27, 0x4, R2 ;  /* 0x000000041b027825 */ /* 0x001fca00078e0202 */
[----:B------:R-:W2:Y:S01]  /*1a4d0*/  LDG.E R7, desc[UR40][R2.64] ;  /* 0x0000002802077981 */ /* 0x000ea2000c1e1900 */
[----:B------:R-:W-:-:S03]  /*1a4e0*/  ISETP.NE.AND P0, PT, R10, RZ, PT ;  /* 0x000000ff0a00720c */ /* 0x000fc60003f05270 */
        /* <DEDUP_REMOVED lines=9> */
[----:B------:R-:W-:-:S05]  /*1a580*/  VIADD R11, R13, 0xffffffff ;  /* 0xffffffff0d0b7836 */ /* 0x000fca0000000000 */
[----:B------:R0:W1:Y:S02]  /*1a590*/  SHFL.IDX PT, R24, R6, R11, 0x1f ;  /* 0x00001f0b06187589 */ /* 0x00006400000e0000 */
.L_x_1258:
[----:B-1----:R-:W-:Y:S01]  /*1a5a0*/  IMAD R24, R24, UR5, R9 ;  /* 0x0000000518187c24 */ /* 0x002fe2000f8e0209 */
[----:B0-----:R-:W-:Y:S01]  /*1a5b0*/  IABS R6, R4 ;  /* 0x0000000400067213 */ /* 0x001fe20000000000 */
[----:B------:R-:W-:Y:S02]  /*1a5c0*/  IMAD R11, R15, R8, RZ ;  /* 0x000000080f0b7224 */ /* 0x000fe400078e02ff */
[----:B------:R-:W-:Y:S01]  /*1a5d0*/  IMAD.MOV.U32 R2, RZ, RZ, RZ ;  /* 0x000000ffff027224 */ /* 0x000fe200078e00ff */
[----:B------:R-:W-:Y:S01]  /*1a5e0*/  IADD3 R9, -R24, UR6, RZ ;  /* 0x0000000618097c10 */ /* 0x000fe2000fffe1ff */
[----:B------:R-:W-:Y:S02]  /*1a5f0*/  IMAD.MOV R6, RZ, RZ, -R6 ;  /* 0x000000ffff067224 */ /* 0x000fe400078e0a06 */
[----:B------:R-:W-:Y:S01]  /*1a600*/  IMAD.HI.U32 R2, R3, R11, R2 ;  /* 0x0000000b03027227 */ /* 0x000fe200078e0002 */
[----:B------:R-:W-:-:S05]  /*1a610*/  IABS R3, R9 ;  /* 0x0000000900037213 */ /* 0x000fca0000000000 */
        /* <DEDUP_REMOVED lines=15> */
[----:B------:R-:W-:Y:S02]  /*1a710*/  IMAD R4, R4, R2, R9 ;  /* 0x0000000204047224 */ /* 0x000fe400078e0209 */
[----:B------:R-:W-:Y:S01]  /*1a720*/  IMAD.MOV.U32 R2, RZ, RZ, RZ ;  /* 0x000000ffff027224 */ /* 0x000fe200078e00ff */
[----:B------:R-:W-:-:S04]  /*1a730*/  VIADDMNMX R7, R8, UR5, R7, PT ;  /* 0x0000000508077c46 */ /* 0x000fc8000b800107 */
        /* <DEDUP_REMOVED lines=20> */
[----:B------:R-:W-:-:S06]  /*1a880*/  IMAD.IADD R3, R4, 0x1, R6 ;  /* 0x0000000104037824 */ /* 0x000fcc00078e0206 */
[----:B------:R-:W-:-:S06]  /*1a890*/  @P0 VIADD R2, R2, 0x1 ;  /* 0x0000000102020836 */ /* 0x000fcc0000000000 */
[----:B------:R-:W-:Y:S01]  /*1a8a0*/  @!P2 IMAD.MOV R2, RZ, RZ, -R2 ;  /* 0x000000ffff02a224 */ /* 0x000fe200078e0a02 */
[----:B------:R-:W-:Y:S01]  /*1a8b0*/  @!P1 LOP3.LUT R2, RZ, R7, RZ, 0x33, !PT ;  /* 0x00000007ff029212 */ /* 0x000fe200078e33ff */
[----:B------:R-:W-:-:S03]  /*1a8c0*/  IMAD.MOV R7, RZ, RZ, -R7 ;  /* 0x000000ffff077224 */ /* 0x000fc600078e0a07 */
[----:B------:R-:W-:Y:S01]  /*1a8d0*/  LOP3.LUT R25, RZ, R2, RZ, 0x33, !PT ;  /* 0x00000002ff197212 */ /* 0x000fe200078e33ff */
[----:B------:R-:W-:-:S04]  /*1a8e0*/  IMAD R26, R2, R7, R3 ;  /* 0x00000007021a7224 */ /* 0x000fc800078e0203 */
[----:B------:R-:W-:Y:S01]  /*1a8f0*/  IMAD.IADD R25, R0, 0x1, R25 ;  /* 0x0000000100197824 */ /* 0x000fe200078e0219 */
[----:B------:R-:W-:Y:S06]  /*1a900*/  BRA `(.L_x_1259) ;  /* 0x00000000000c7947 */ /* 0x000fec0003800000 */
.L_x_1254:
[----:B------:R-:W-:Y:S02]  /*1a910*/  IMAD.MOV.U32 R25, RZ, RZ, RZ ;  /* 0x000000ffff197224 */ /* 0x000fe400078e00ff */
[----:B------:R-:W-:Y:S02]  /*1a920*/  IMAD.U32 R24, RZ, RZ, UR6 ;  /* 0x00000006ff187e24 */ /* 0x000fe4000f8e00ff */
[----:B------:R-:W-:-:S07]  /*1a930*/  IMAD.MOV.U32 R26, RZ, RZ, RZ ;  /* 0x000000ffff1a7224 */ /* 0x000fce00078e00ff */
.L_x_1259:
[----:B------:R-:W-:-:S13]  /*1a940*/  ISETP.NE.AND P0, PT, R5, RZ, PT ;  /* 0x000000ff0500720c */ /* 0x000fda0003f05270 */
[----:B------:R-:W0:Y:S01]  /*1a950*/  @!P0 S2R R3, SR_CgaCtaId ;  /* 0x0000000000038919 */ /* 0x000e220000008800 */
[----:B------:R-:W-:-:S04]  /*1a960*/  @!P0 MOV R0, 0x400 ;  /* 0x0000040000008802 */ /* 0x000fc80000000f00 */
[----:B0-----:R-:W-:-:S05]  /*1a970*/  @!P0 LEA R0, R3, R0, 0x18 ;  /* 0x0000000003008211 */ /* 0x001fca00078ec0ff */
[----:B------:R1:W-:Y:S01]  /*1a980*/  @!P0 STS.128 [R0+0x132d0], R24 ;  /* 0x0132d01800008388 */ /* 0x0003e20000000c00 */
[----:B------:R-:W-:Y:S06]  /*1a990*/  BAR.ARV 0x5, 0x200 ;  /* 0x0148000000007b1d */ /* 0x000fec0000002000 */
.L_x_1252:
[----:B------:R2:W-:Y:S01]  /*1a9a0*/  STL [R1+0x18], RZ ;  /* 0x000018ff01007387 */ /* 0x0005e20000100800 */
[----:B------:R-:W-:Y:S01]  /*1a9b0*/  ULDC UR4, c[0x0][0xc14] ;  /* 0x0003050000047ab9 */ /* 0x000fe20000000800 */
[----:B------:R-:W-:Y:S01]  /*1a9c0*/  IMAD.MOV.U32 R19, RZ, RZ, 0x1 ;  /* 0x00000001ff137424 */ /* 0x000fe200078e00ff */
[----:B0-----:R-:W-:Y:S01]  /*1a9d0*/  ISETP.GE.AND P0, PT, R27, UR4, PT ;  /* 0x000000041b007c0c */ /* 0x001fe2000bf06270 */
[----:B------:R-:W-:-:S12]  /*1a9e0*/  IMAD.MOV.U32 R17, RZ, RZ, RZ ;  /* 0x000000ffff117224 */ /* 0x000fd800078e00ff */
[----:B--2---:R-:W-:Y:S05]  /*1a9f0*/  @P0 BRA `(.L_x_1260) ;  /* 0x0000004800e80947 */ /* 0x004fea0003800000 */
[----:B------:R-:W2:Y:S01]  /*1aa00*/  LDL R8, [R1+0x14] ;  /* 0x0000140001087983 */ /* 0x000ea20000100800 */
[----:B-1----:R-:W0:Y:S01]  /*1aa10*/  S2R R0, SR_TID.X ;  /* 0x0000000000007919 */ /* 0x002e220000002100 */
[----:B------:R-:W1:Y:S01]  /*1aa20*/  S2R R9, SR_TID.X ;  /* 0x0000000000097919 */ /* 0x000e620000002100 */
[----:B0-----:R-:W-:Y:S01]  /*1aa30*/  LOP3.LUT R2, R0, 0x7f, RZ, 0xc0, !PT ;  /* 0x0000007f00027812 */ /* 0x001fe200078ec0ff */
[----:B-1----:R-:W-:Y:S01]  /*1aa40*/  IMAD.SHL.U32 R0, R9, 0x40, RZ ;  /* 0x0000004009007824 */ /* 0x002fe200078e00ff */
[----:B------:R-:W-:-:S03]  /*1aa50*/  SHF.R.U32.HI R3, RZ, 0x1, R9 ;  /* 0x00000001ff037819 */ /* 0x000fc60000011609 */
[----:B------:R-:W-:Y:S01]  /*1aa60*/  IMAD.SHL.U32 R5, R2, 0x10, RZ ;  /* 0x0000001002057824 */ /* 0x000fe200078e00ff */
[----:B------:R-:W-:-:S04]  /*1aa70*/  LOP3.LUT R2, R0, 0x180, RZ, 0xc0, !PT ;  /* 0x0000018000027812 */ /* 0x000fc800078ec0ff */
[----:B------:R-:W-:Y:S01]  /*1aa80*/  LOP3.LUT R2, R2, 0x30, R3, 0xf8, !PT ;  /* 0x0000003002027812 */ /* 0x000fe200078ef803 */
[----:B------:R-:W-:-:S05]  /*1aa90*/  IMAD.SHL.U32 R3, R9, 0x8, RZ ;  /* 0x0000000809037824 */ /* 0x000fca00078e00ff */
[----:B------:R-:W-:-:S04]  /*1aaa0*/  LOP3.LUT R3, R2, 0x30, R3, 0x78, !PT ;  /* 0x0000003002037812 */ /* 0x000fc800078e7803 */
[----:B------:R-:W-:-:S05]  /*1aab0*/  LOP3.LUT R0, R3, 0x640, R0, 0xf8, !PT ;  /* 0x0000064003007812 */ /* 0x000fca00078ef800 */
[----:B------:R0:W-:Y:S01]  /*1aac0*/  STL [R1], R0 ;  /* 0x0000000001007387 */ /* 0x0001e20000100800 */
[----:B------:R-:W-:Y:S01]  /*1aad0*/  IMAD.SHL.U32 R4, R9, 0x20, RZ ;  /* 0x0000002009047824 */ /* 0x000fe200078e00ff */
[----:B------:R-:W-:Y:S01]  /*1aae0*/  LOP3.LUT R7, R5, 0x600, RZ, 0xc0, !PT ;  /* 0x0000060005077812 */ /* 0x000fe200078ec0ff */
[----:B------:R-:W-:-:S03]  /*1aaf0*/  IMAD.SHL.U32 R6, R9, 0x4, RZ ;  /* 0x0000000409067824 */ /* 0x000fc600078e00ff */
[----:B------:R-:W-:Y:S02]  /*1ab00*/  LOP3.LUT R5, R4, 0x80, RZ, 0xc0, !PT ;  /* 0x0000008004057812 */ /* 0x000fe400078ec0ff */
[--C-:B------:R-:W-:Y:S02]  /*1ab10*/  LOP3.LUT R7, R7, 0x60, R4.reuse, 0xf8, !PT ;  /* 0x0000006007077812 */ /* 0x100fe400078ef804 */
[----:B------:R-:W-:Y:S02]  /*1ab20*/  LOP3.LUT R5, R5, 0x10, R9, 0xf8, !PT ;  /* 0x0000001005057812 */ /* 0x000fe400078ef809 */
[----:B------:R-:W-:Y:S02]  /*1ab30*/  LOP3.LUT R4, R7, 0x100, R4, 0xf8, !PT ;  /* 0x0000010007047812 */ /* 0x000fe400078ef804 */
[----:B------:R-:W-:Y:S01]  /*1ab40*/  LOP3.LUT R5, R5, 0x10, R6, 0x78, !PT ;  /* 0x0000001005057812 */ /* 0x000fe200078e7806 */
[----:B------:R-:W-:Y:S01]  /*1ab50*/  BSSY B7, `(.L_x_1260) ;  /* 0x00004a4000077945 */ /* 0x000fe20003800000 */
[----:B------:R-:W-:-:S02]  /*1ab60*/  IMAD.MOV.U32 R22, RZ, RZ, 0x1 ;  /* 0x00000001ff167424 */ /* 0x000fc400078e00ff */
[----:B------:R-:W-:Y:S01]  /*1ab70*/  LOP3.LUT R29, R4, R5, RZ, 0xfc, !PT ;  /* 0x00000005041d7212 */ /* 0x000fe200078efcff */
[----:B------:R-:W-:Y:S02]  /*1ab80*/  IMAD.MOV.U32 R18, RZ, RZ, RZ ;  /* 0x000000ffff127224 */ /* 0x000fe400078e00ff */
[----:B------:R-:W-:Y:S02]  /*1ab90*/  IMAD.MOV.U32 R17, RZ, RZ, RZ ;  /* 0x000000ffff117224 */ /* 0x000fe400078e00ff */
[----:B------:R-:W-:Y:S01]  /*1aba0*/  IMAD.MOV.U32 R19, RZ, RZ, 0x1 ;  /* 0x00000001ff137424 */ /* 0x000fe200078e00ff */
[----:B------:R-:W-:Y:S01]  /*1abb0*/  ULDC.64 UR38, c[0x0][0x198] ;  /* 0x0000660000267ab9 */ /* 0x000fe20000000a00 */
[----:B------:R-:W-:Y:S01]  /*1abc0*/  ULDC UR36, c[0x0][0xc] ;  /* 0x0000030000247ab9 */ /* 0x000fe20000000800 */
[C---:B--2---:R-:W-:Y:S02]  /*1abd0*/  LOP3.LUT R2, R8.reuse, 0x1, RZ, 0xfc, !PT ;  /* 0x0000000108027812 */ /* 0x044fe400078efcff */
[----:B0-----:R-:W-:-:S03]  /*1abe0*/  LOP3.LUT R0, R8, 0x2, RZ, 0xfc, !PT ;  /* 0x0000000208007812 */ /* 0x001fc600078efcff */
[----:B------:R0:W-:Y:S04]  /*1abf0*/  STL [R1+0x20], R2 ;  /* 0x0000200201007387 */ /* 0x0001e80000100800 */
[----:B------:R0:W-:Y:S04]  /*1ac00*/  STL [R1+0x8], R0 ;  /* 0x0000080001007387 */ /* 0x0001e80000100800 */
[----:B------:R0:W-:Y:S02]  /*1ac10*/  STL [R1+0x18], RZ ;  /* 0x000018ff01007387 */ /* 0x0001e40000100800 */
.L_x_1373:
[----:B------:R-:W-:Y:S05]  /*1ac20*/  YIELD ;  /* 0x0000000000007946 */ /* 0x000fea0003800000 */
[----:B------:R-:W-:Y:S01]  /*1ac30*/  ULDC.64 UR4, c[0x0][0xa28] ;  /* 0x00028a0000047ab9 */ /* 0x000fe20000000a00 */
[----:B0-----:R-:W-:Y:S02]  /*1ac40*/  CS2R R8, SRZ ;  /* 0x0000000000087805 */ /* 0x001fe4000001ff00 */
[----:B------:R-:W-:Y:S01]  /*1ac50*/  ISETP.NE.U32.AND P0, PT, RZ, UR4, PT ;  /* 0x00000004ff007c0c */ /* 0x000fe2000bf05070 */
[----:B------:R-:W1:Y:S01]  /*1ac60*/  LDC.64 R6, c[0x0][0xa00] ;  /* 0x00028000ff067b82 */ /* 0x000e620000000a00 */
[----:B------:R-:W-:Y:S01]  /*1ac70*/  ULDC.64 UR6, c[0x0][0xa08] ;  /* 0x0002820000067ab9 */ /* 0x000fe20000000a00 */
[----:B------:R-:W-:Y:S01]  /*1ac80*/  ULDC.64 UR8, c[0x0][0xa10] ;  /* 0x0002840000087ab9 */ /* 0x000fe20000000a00 */
[----:B------:R-:W-:Y:S01]  /*1ac90*/  ISETP.NE.AND.EX P0, PT, RZ, UR5, PT, P0 ;  /* 0x00000005ff007c0c */ /* 0x000fe2000bf05300 */
[----:B------:R-:W-:-:S04]  /*1aca0*/  ULDC.64 UR4, c[0x0][0xa18] ;  /* 0x0002860000047ab9 */ /* 0x000fc80000000a00 */
[----:B--2---:R-:W2:Y:S08]  /*1acb0*/  LDC.64 R4, c[0x0][0xa08] ;  /* 0x00028200ff047b82 */ /* 0x004eb00000000a00 */
[----:B0-----:R-:W0:Y:S02]  /*1acc0*/  @P0 LDC.64 R2, c[0x0][0xa28] ;  /* 0x00028a00ff020b82 */ /* 0x001e240000000a00 */
[----:B0-----:R-:W-:-:S05]  /*1acd0*/  @P0 IMAD.WIDE R2, R27, 0x4, R2 ;  /* 0x000000041b020825 */ /* 0x001fca00078e0202 */
[----:B------:R0:W5:Y:S01]  /*1ace0*/  @P0 LDG.E R9, desc[UR40][R2.64] ;  /* 0x0000002802090981 */ /* 0x000162000c1e1900 */
[----:B------:R-:W-:Y:S01]  /*1acf0*/  ISETP.NE.U32.AND P0, PT, RZ, UR4, PT ;  /* 0x00000004ff007c0c */ /* 0x000fe2000bf05070 */
[----:B-1----:R-:W-:Y:S01]  /*1ad00*/  IMAD.WIDE R6, R27, 0x4, R6 ;  /* 0x000000041b067825 */ /* 0x002fe200078e0206 */
[----:B------:R-:W-:Y:S02]  /*1ad10*/  ISETP.NE.U32.AND P2, PT, RZ, UR6, PT ;  /* 0x00000006ff007c0c */ /* 0x000fe4000bf45070 */
[----:B------:R-:W-:Y:S01]  /*1ad20*/  ISETP.NE.AND.EX P0, PT, RZ, UR5, PT, P0 ;  /* 0x00000005ff007c0c */ /* 0x000fe2000bf05300 */
[----:B------:R-:W-:Y:S01]  /*1ad30*/  ULDC.64 UR4, c[0x0][0xa00] ;  /* 0x0002800000047ab9 */ /* 0x000fe20000000a00 */
[----:B------:R-:W-:Y:S01]  /*1ad40*/  ISETP.NE.U32.AND P4, PT, RZ, UR8, PT ;  /* 0x00000008ff007c0c */ /* 0x000fe2000bf85070 */
[----:B------:R-:W-:Y:S01]  /*1ad50*/  IMAD.MOV.U32 R28, RZ, RZ, RZ ;  /* 0x000000ffff1c7224 */ /* 0x000fe200078e00ff */
[----:B------:R-:W-:Y:S01]  /*1ad60*/  ISETP.NE.U32.AND P1, PT, RZ, UR4, PT ;  /* 0x00000004ff007c0c */ /* 0x000fe2000bf25070 */
[----:B0-----:R-:W0:Y:S01]  /*1ad70*/  LDC.64 R2, c[0x0][0xa10] ;  /* 0x00028400ff027b82 */ /* 0x001e220000000a00 */
[----:B------:R-:W-:-:S02]  /*1ad80*/  IMAD.MOV.U32 R0, RZ, RZ, RZ ;  /* 0x000000ffff007224 */ /* 0x000fc400078e00ff */
[----:B------:R-:W-:Y:S01]  /*1ad90*/  ISETP.NE.AND.EX P3, PT, RZ, UR5, PT, P1 ;  /* 0x00000005ff007c0c */ /* 0x000fe2000bf65310 */
[----:B--2---:R-:W-:Y:S01]  /*1ada0*/  IMAD.WIDE R4, R27, 0x4, R4 ;  /* 0x000000041b047825 */ /* 0x004fe200078e0204 */
[----:B------:R-:W-:Y:S02]  /*1adb0*/  ISETP.NE.AND.EX P1, PT, RZ, UR7, PT, P2 ;  /* 0x00000007ff007c0c */ /* 0x000fe4000bf25320 */
[----:B------:R-:W-:Y:S01]  /*1adc0*/  ISETP.NE.AND.EX P2, PT, RZ, UR9, PT, P4 ;  /* 0x00000009ff007c0c */ /* 0x000fe2000bf45340 */
[----:B------:R-:W1:Y:S01]  /*1add0*/  @P0 LDC.64 R12, c[0x0][0xa18] ;  /* 0x00028600ff0c0b82 */ /* 0x000e620000000a00 */
[----:B------:R-:W-:Y:S02]  /*1ade0*/  ULDC UR4, c[0x0][0x288] ;  /* 0x0000a20000047ab9 */ /* 0x000fe40000000800 */
[----:B------:R-:W-:Y:S01]  /*1adf0*/  IMAD.U32 R10, RZ, RZ, UR4 ;  /* 0x00000004ff0a7e24 */ /* 0x000fe2000f8e00ff */
[----:B------:R-:W-:-:S04]  /*1ae00*/  ULDC.64 UR4, c[0x0][0x3f8] ;  /* 0x0000fe0000047ab9 */ /* 0x000fc80000000a00 */
[----:B------:R-:W2:Y:S04]  /*1ae10*/  @P3 LDG.E R8, desc[UR40][R6.64] ;  /* 0x0000002806083981 */ /* 0x000ea8000c1e1900 */
[----:B------:R3:W5:Y:S01]  /*1ae20*/  @P1 LDG.E R28, desc[UR40][R4.64] ;  /* 0x00000028041c1981 */ /* 0x000762000c1e1900 */
[----:B0-----:R-:W-:-:S05]  /*1ae30*/  IMAD.WIDE R2, R27, 0x4, R2 ;  /* 0x000000041b027825 */ /* 0x001fca00078e0202 */
[----:B------:R3:W5:Y:S01]  /*1ae40*/  @P2 LDG.E R0, desc[UR40][R2.64] ;  /* 0x0000002802002981 */ /* 0x000762000c1e1900 */
[----:B-1----:R-:W-:-:S05]  /*1ae50*/  @P0 IMAD.WIDE R12, R27, 0x4, R12 ;  /* 0x000000041b0c0825 */ /* 0x002fca00078e020c */
[----:B------:R3:W5:Y:S01]  /*1ae60*/  @P0 LDG.E R10, desc[UR40][R12.64] ;  /* 0x000000280c0a0981 */ /* 0x000762000c1e1900 */
[----:B------:R-:W-:-:S03]  /*1ae70*/  UISETP.NE.U32.AND UP0, UPT, UR4, URZ, UPT ;  /* 0x0000003f0400728c */ /* 0x000fc6000bf05070 */
[----:B------:R-:W-:Y:S01]  /*1ae80*/  ULDC UR4, c[0x0][0x404] ;  /* 0x0001010000047ab9 */ /* 0x000fe20000000800 */
[----:B------:R-:W-:-:S03]  /*1ae90*/  UISETP.NE.AND.EX UP0, UPT, UR5, URZ, UPT, UP0 ;  /* 0x0000003f0500728c */ /* 0x000fc6000bf05300 */
[----:B------:R-:W-:Y:S01]  /*1aea0*/  ULDC UR5, c[0x0][0x2e0] ;  /* 0x0000b80000057ab9 */ /* 0x000fe20000000800 */
[----:B------:R-:W-:-:S04]  /*1aeb0*/  USEL UR4, UR4, 0x1, UP0 ;  /* 0x0000000104047887 */ /* 0x000fc80008000000 */
[----:B------:R-:W-:-:S03]  /*1aec0*/  UIMAD UR4, UR4, UR5, URZ ;  /* 0x00000005040472a4 */ /* 0x000fc6000f8e023f */
[----:B------:R-:W-:-:S03]  /*1aed0*/  ULDC UR5, c[0x0][0x338] ;  /* 0x0000ce0000057ab9 */ /* 0x000fc60000000800 */
[----:B------:R-:W-:Y:S01]  /*1aee0*/  IMAD.U32 R11, RZ, RZ, UR4 ;  /* 0x00000004ff0b7e24 */ /* 0x000fe2000f8e00ff */
[----:B--2---:R0:W-:Y:S02]  /*1aef0*/  STL [R1+0x1c], R8 ;  /* 0x00001c0801007387 */ /* 0x0041e40000100800 */
[----:B0-----:R-:W-:Y:S01]  /*1af00*/  IMAD.U32 R8, RZ, RZ, UR5 ;  /* 0x00000005ff087e24 */ /* 0x001fe2000f8e00ff */
[----:B---3--:R-:W-:Y:S06]  /*1af10*/  @P0 BRA `(.L_x_1261) ;  /* 0x0000000000100947 */ /* 0x008fec0003800000 */
[----:B------:R-:W-:Y:S05]  /*1af20*/  @!P3 BRA `(.L_x_1261) ;  /* 0x00000000000cb947 */ /* 0x000fea0003800000 */
[----:B-----5:R-:W2:Y:S04]  /*1af30*/  LDG.E R10, desc[UR40][R6.64] ;  /* 0x00000028060a7981 */ /* 0x020ea8000c1e1900 */
[----:B------:R-:W2:Y:S02]  /*1af40*/  LDG.E R6, desc[UR40][R6.64+0x4] ;  /* 0x0000042806067981 */ /* 0x000ea4000c1e1900 */
[----:B--2---:R-:W-:-:S07]  /*1af50*/  IMAD.IADD R10, R6, 0x1, -R10 ;  /* 0x00000001060a7824 */ /* 0x004fce00078e0a0a */
.L_x_1261:
[----:B------:R-:W-:Y:S01]  /*1af60*/  ULDC.64 UR4, c[0x0][0xa20] ;  /* 0x0002880000047ab9 */ /* 0x000fe20000000a00 */
[----:B-----5:R-:W-:Y:S01]  /*1af70*/  IMAD.IADD R28, R28, 0x1, R9 ;  /* 0x000000011c1c7824 */ /* 0x020fe200078e0209 */
[----:B------:R-:W-:-:S04]  /*1af80*/  ISETP.NE.U32.AND P0, PT, RZ, UR4, PT ;  /* 0x00000004ff007c0c */ /* 0x000fc8000bf05070 */
[----:B------:R-:W-:-:S13]  /*1af90*/  ISETP.NE.AND.EX P0, PT, RZ, UR5, PT, P0 ;  /* 0x00000005ff007c0c */ /* 0x000fda000bf05300 */
[----:B------:R-:W-:Y:S05]  /*1afa0*/  @!P0 BRA `(.L_x_1262) ;  /* 0x0000000000108947 */ /* 0x000fea0003800000 */
[----:B------:R-:W0:Y:S02]  /*1afb0*/  LDC.64 R4, c[0x0][0xa20] ;  /* 0x00028800ff047b82 */ /* 0x000e240000000a00 */
[----:B0-----:R-:W-:-:S05]  /*1afc0*/  IMAD.WIDE R4, R27, 0x4, R4 ;  /* 0x000000041b047825 */ /* 0x001fca00078e0204 */
[----:B------:R0:W5:Y:S01]  /*1afd0*/  LDG.E R11, desc[UR40][R4.64] ;  /* 0x00000028040b7981 */ /* 0x000162000c1e1900 */
[----:B------:R-:W-:Y:S05]  /*1afe0*/  BRA `(.L_x_1263) ;  /* 0x0000000000107947 */ /* 0x000fea0003800000 */
.L_x_1262:
[----:B------:R-:W-:Y:S05]  /*1aff0*/  @!P1 BRA `(.L_x_1263) ;  /* 0x00000000000c9947 */ /* 0x000fea0003800000 */
[----:B------:R-:W2:Y:S04]  /*1b000*/  LDG.E R11, desc[UR40][R4.64] ;  /* 0x00000028040b7981 */ /* 0x000ea8000c1e1900 */
[----:B------:R-:W2:Y:S02]  /*1b010*/  LDG.E R6, desc[UR40][R4.64+0x4] ;  /* 0x0000042804067981 */ /* 0x000ea4000c1e1900 */
[----:B--2---:R-:W-:-:S07]  /*1b020*/  IMAD.IADD R11, R6, 0x1, -R11 ;  /* 0x00000001060b7824 */ /* 0x004fce00078e0a0b */
.L_x_1263:
[----:B0-----:R-:W2:Y:S04]  /*1b030*/  @P2 LDG.E R5, desc[UR40][R2.64] ;  /* 0x0000002802052981 */ /* 0x001ea8000c1e1900 */
[----:B------:R-:W2:Y:S01]  /*1b040*/  @P2 LDG.E R4, desc[UR40][R2.64+0x4] ;  /* 0x0000042802042981 */ /* 0x000ea2000c1e1900 */
[----:B-----5:R-:W-:Y:S02]  /*1b050*/  IMAD.IADD R9, R11, 0x1, -R9 ;  /* 0x000000010b097824 */ /* 0x020fe400078e0a09 */
[----:B------:R-:W-:-:S05]  /*1b060*/  IMAD R7, R25, 0xc0, RZ ;  /* 0x000000c019077824 */ /* 0x000fca00078e02ff */
[----:B------:R-:W-:Y:S01]  /*1b070*/  IADD3 R6, -R10, 0xc0, R7 ;  /* 0x000000c00a067810 */ /* 0x000fe20007ffe107 */
[----:B--2---:R-:W-:-:S04]  /*1b080*/  @P2 IMAD.IADD R8, R4, 0x1, -R5 ;  /* 0x0000000104082824 */ /* 0x004fc800078e0a05 */
[----:B------:R-:W-:-:S04]  /*1b090*/  IMAD.IADD R3, R9, 0x1, R8 ;  /* 0x0000000109037824 */ /* 0x000fc800078e0208 */
[C---:B------:R-:W-:Y:S02]  /*1b0a0*/  VIADD R4, R3.reuse, 0x9f ;  /* 0x0000009f03047836 */ /* 0x040fe40000000000 */
[----:B------:R-:W-:Y:S02]  /*1b0b0*/  IMAD.IADD R2, R3, 0x1, R6 ;  /* 0x0000000103027824 */ /* 0x000fe400078e0206 */
[----:B------:R-:W-:-:S05]  /*1b0c0*/  IMAD.HI R4, R4, 0x66666667, RZ ;  /* 0x6666666704047827 */ /* 0x000fca00078e02ff */
[----:B------:R-:W-:-:S04]  /*1b0d0*/  SHF.R.U32.HI R5, RZ, 0x1f, R4 ;  /* 0x0000001fff057819 */ /* 0x000fc80000011604 */
[----:B------:R-:W-:Y:S02]  /*1b0e0*/  LEA.HI.SX32 R20, R4, R5, 0x1a ;  /* 0x0000000504147211 */ /* 0x000fe400078fd2ff */
[----:B------:R-:W0:Y:S02]  /*1b0f0*/  LDC.64 R4, c[0x0][0x9e0] ;  /* 0x00027800ff047b82 */ /* 0x000e240000000a00 */
[----:B0-----:R-:W-:Y:S01]  /*1b100*/  ISETP.GE.AND P1, PT, R5, 0x1, PT ;  /* 0x000000010500780c */ /* 0x001fe20003f26270 */
[----:B------:R-:W-:-:S12]  /*1b110*/  IMAD.IADD R4, R2, 0x1, R4 ;  /* 0x0000000102047824 */ /* 0x000fd800078e0204 */
[----:B------:R-:W-:Y:S05]  /*1b120*/  @!P1 BRA `(.L_x_1264) ;  /* 0x0000000000489947 */ /* 0x000fea0003800000 */
        /* <DEDUP_REMOVED lines=11> */
.L_x_1266:
[----:B------:R-:W-:-:S13]  /*1b1e0*/  ISETP.NE.AND P0, PT, R5, 0x1, PT ;  /* 0x000000010500780c */ /* 0x000fda0003f05270 */
[----:B------:R-:W0:Y:S02]  /*1b1f0*/  @P0 LDC.64 R6, c[0x0][0x9e8] ;  /* 0x00027a00ff060b82 */ /* 0x000e240000000a00 */
[----:B0-----:R-:W-:-:S05]  /*1b200*/  @P0 IMAD.HI.U32 R6, R11, R6, RZ ;  /* 0x000000060b060227 */ /* 0x001fca00078e00ff */
[----:B------:R-:W-:-:S07]  /*1b210*/  @P0 SHF.R.U32.HI R11, RZ, R7, R6 ;  /* 0x00000007ff0b0219 */ /* 0x000fce0000011606 */
.L_x_1267:
[----:B------:R-:W-:Y:S05]  /*1b220*/  BSYNC B0 ;  /* 0x0000000000007941 */ /* 0x000fea0003800000 */
.L_x_1265:
[----:B------:R-:W-:-:S05]  /*1b230*/  IMAD R11, R11, R5, R5 ;  /* 0x000000050b0b7224 */ /* 0x000fca00078e0205 */
[----:B------:R-:W-:-:S07]  /*1b240*/  VIMNMX R4, R4, R11, PT ;  /* 0x0000000b04047248 */ /* 0x000fce0003fe0100 */
.L_x_1264:
        /* <DEDUP_REMOVED lines=15> */
.L_x_1270:
[----:B------:R-:W-:Y:S01]  /*1b340*/  ISETP.NE.AND P0, PT, R5, 0x1, PT ;  /* 0x000000010500780c */ /* 0x000fe20003f05270 */
[----:B------:R-:W-:-:S12]  /*1b350*/  IMAD.MOV.U32 R11, RZ, RZ, R3 ;  /* 0x000000ffff0b7224 */ /* 0x000fd800078e0003 */
[----:B------:R-:W0:Y:S02]  /*1b360*/  @P0 LDC.64 R6, c[0x0][0x9e8] ;  /* 0x00027a00ff060b82 */ /* 0x000e240000000a00 */
[----:B0-----:R-:W-:-:S05]  /*1b370*/  @P0 IMAD.HI.U32 R6, R3, R6, RZ ;  /* 0x0000000603060227 */ /* 0x001fca00078e00ff */
[----:B------:R-:W-:-:S07]  /*1b380*/  @P0 SHF.R.U32.HI R11, RZ, R7, R6 ;  /* 0x00000007ff0b0219 */ /* 0x000fce0000011606 */
.L_x_1271:
[----:B------:R-:W-:Y:S05]  /*1b390*/  BSYNC B0 ;  /* 0x0000000000007941 */ /* 0x000fea0003800000 */
.L_x_1269:
[----:B------:R-:W-:-:S05]  /*1b3a0*/  IMAD R5, R11, R5, RZ ;  /* 0x000000050b057224 */ /* 0x000fca00078e02ff */
[----:B------:R-:W-:-:S07]  /*1b3b0*/  VIMNMX R10, R10, R5, !PT ;  /* 0x000000050a0a7248 */ /* 0x000fce0007fe0100 */
.L_x_1268:
[----:B------:R-:W-:Y:S01]  /*1b3c0*/  VIADD R4, R4, 0x9f ;  /* 0x0000009f04047836 */ /* 0x000fe20000000000 */
[----:B------:R-:W-:Y:S01]  /*1b3d0*/  BSSY B0, `(.L_x_1272) ;  /* 0x00000e6000007945 */ /* 0x000fe20003800000 */
        /* <DEDUP_REMOVED lines=11> */
[----:B------:R-:W-:-:S04]  /*1b490*/  VIMNMX R9, R9, R8, PT ;  /* 0x0000000809097248 */ /* 0x000fc80003fe0100 */
[----:B------:R-:W-:Y:S01]  /*1b4a0*/  ISETP.GT.AND P0, PT, R9, R4, PT ;  /* 0x000000040900720c */ /* 0x000fe20003f04270 */
[----:B------:R-:W-:-:S05]  /*1b4b0*/  IMAD.WIDE.U32 R4, R4, -0x33333333, RZ ;  /* 0xcccccccd04047825 */ /* 0x000fca00078e00ff */
[----:B------:R-:W-:-:S07]  /*1b4c0*/  SHF.R.U32.HI R7, RZ, 0x7, R5 ;  /* 0x00000007ff077819 */ /* 0x000fce0000011605 */
[----:B------:R-:W-:-:S04]  /*1b4d0*/  @P0 VIADD R6, R9, 0x9f ;  /* 0x0000009f09060836 */ /* 0x000fc80000000000 */
[----:B------:R-:W-:-:S04]  /*1b4e0*/  @P0 IMAD.HI R4, R6, 0x66666667, RZ ;  /* 0x6666666706040827 */ /* 0x000fc800078e02ff */
[----:B------:R-:W-:Y:S01]  /*1b4f0*/  IMAD.MOV.U32 R6, RZ, RZ, R7 ;  /* 0x000000ffff067224 */ /* 0x000fe200078e0007 */
[----:B------:R-:W-:-:S04]  /*1b500*/  @P0 SHF.R.U32.HI R5, RZ, 0x1f, R4 ;  /* 0x0000001fff050819 */ /* 0x000fc80000011604 */
[----:B------:R-:W-:Y:S02]  /*1b510*/  @P0 LEA.HI.SX32 R6, R4, R5, 0x1a ;  /* 0x0000000504060211 */ /* 0x000fe400078fd2ff */
[----:B------:R-:W-:Y:S02]  /*1b520*/  PLOP3.LUT P0, PT, PT, PT, PT, 0x80, 0x0 ;  /* 0x000000000000781c */ /* 0x000fe40003f0f070 */
[----:B------:R-:W-:-:S13]  /*1b530*/  ISETP.GT.AND P1, PT, R6, R7, PT ;  /* 0x000000070600720c */ /* 0x000fda0003f24270 */
[----:B------:R-:W-:Y:S05]  /*1b540*/  @!P1 BRA `(.L_x_1273) ;  /* 0x0000000c00389947 */ /* 0x000fea0003800000 */
[----:B------:R-:W0:Y:S01]  /*1b550*/  LDC R4, c[0x0][0x428] ;  /* 0x00010a00ff047b82 */ /* 0x000e220000000800 */
[----:B------:R-:W-:Y:S01]  /*1b560*/  UMOV UR4, 0xffffffff ;  /* 0xffffffff00047882 */ /* 0x000fe20000000000 */
[----:B------:R-:W-:Y:S01]  /*1b570*/  IMAD.MOV.U32 R5, RZ, RZ, R26 ;  /* 0x000000ffff057224 */ /* 0x000fe200078e001a */
[----:B0-----:R-:W-:-:S13]  /*1b580*/  ISETP.NE.AND P0, PT, R4, 0x1, PT ;  /* 0x000000010400780c */ /* 0x001fda0003f05270 */
[----:B------:R-:W0:Y:S08]  /*1b590*/  @P0 LDC R9, c[0x0][0x42c] ;  /* 0x00010b00ff090b82 */ /* 0x000e300000000800 */
[----:B------:R-:W1:Y:S01]  /*1b5a0*/  @P0 LDC R4, c[0x0][0x430] ;  /* 0x00010c00ff040b82 */ /* 0x000e620000000800 */
[----:B0-----:R-:W-:-:S05]  /*1b5b0*/  @P0 IMAD.HI.U32 R9, R26, R9, RZ ;  /* 0x000000091a090227 */ /* 0x001fca00078e00ff */
[----:B-1----:R-:W-:Y:S02]  /*1b5c0*/  @P0 SHF.R.U32.HI R5, RZ, R4, R9 ;  /* 0x00000004ff050219 */ /* 0x002fe40000011609 */
[----:B------:R-:W-:Y:S01]  /*1b5d0*/  SEL R4, R27, RZ, !P2 ;  /* 0x000000ff1b047207 */ /* 0x000fe20005000000 */
[----:B------:R-:W-:Y:S06]  /*1b5e0*/  BRA.DIV UR4, `(.L_x_1274) ;  /* 0x0000004e043c7947 */ /* 0x000fec000b800000 */
[----:B------:R-:W0:Y:S02]  /*1b5f0*/  S2R R8, SR_TID.X ;  /* 0x0000000000087919 */ /* 0x000e240000002100 */
[----:B0-----:R-:W-:-:S04]  /*1b600*/  SHF.R.U32.HI R8, RZ, 0x5, R8 ;  /* 0x00000005ff087819 */ /* 0x001fc80000011608 */
[----:B------:R-:W-:-:S05]  /*1b610*/  LOP3.LUT R8, R8, 0x3, RZ, 0xc0, !PT ;  /* 0x0000000308087812 */ /* 0x000fca00078ec0ff */
[----:B------:R0:W1:Y:S02]  /*1b620*/  SHFL.IDX PT, R14, R8, RZ, 0x1f ;  /* 0x00001fff080e7589 */ /* 0x00006400000e0000 */
.L_x_1420:
[----:B-1----:R-:W-:Y:S02]  /*1b630*/  ISETP.NE.AND P0, PT, R14, RZ, PT ;  /* 0x000000ff0e00720c */ /* 0x002fe40003f05270 */
[----:B------:R-:W-:-:S11]  /*1b640*/  PLOP3.LUT P6, PT, PT, PT, PT, 0x8, 0x0 ;  /* 0x000000000000781c */ /* 0x000fd60003fce170 */
[----:B------:R-:W-:Y:S05]  /*1b650*/  @P0 BRA `(.L_x_1275) ;  /* 0x00000000000c0947 */ /* 0x000fea0003800000 */
[----:B------:R-:W-:-:S03]  /*1b660*/  UMOV UR4, 0xffffffff ;  /* 0xffffffff00047882 */ /* 0x000fc60000000000 */
[----:B------:R-:W-:Y:S05]  /*1b670*/  BRA.DIV UR4, `(.L_x_1276) ;  /* 0x0000004e044c7947 */ /* 0x000fea000b800000 */
[----:B------:R-:W-:-:S13]  /*1b680*/  ELECT P6, URZ, PT ;  /* 0x00000000003f782f */ /* 0x000fda00038c0000 */
.L_x_1275:
        /* <DEDUP_REMOVED lines=12> */
.L_x_1423:
[----:B------:R-:W-:Y:S05]  /*1b750*/  BSYNC B1 ;  /* 0x0000000000017941 */ /* 0x000fea0003800000 */
.L_x_1277:
        /* <DEDUP_REMOVED lines=10> */
.L_x_1424:
[----:B------:R-:W-:Y:S05]  /*1b800*/  BSYNC B2 ;  /* 0x0000000000027941 */ /* 0x000fea0003800000 */
.L_x_1281:
        /* <DEDUP_REMOVED lines=9> */
.L_x_1284:
[----:B------:R-:W-:Y:S05]  /*1b8a0*/  BSYNC B2 ;  /* 0x0000000000027941 */ /* 0x000fea0003800000 */
.L_x_1283:
        /* <DEDUP_REMOVED lines=12> */
.L_x_1285:
        /* <DEDUP_REMOVED lines=13> */
.L_x_1425:
[----:B------:R-:W-:Y:S05]  /*1ba40*/  BSYNC B2 ;  /* 0x0000000000027941 */ /* 0x000fea0003800000 */
.L_x_1286:
[----:B------:R-:W-:Y:S04]  /*1ba50*/  BSSY B2, `(.L_x_1288) ;  /* 0x0000009000027945 */ /* 0x000fe80003800000 */
        /* <DEDUP_REMOVED lines=8> */
.L_x_1289:
[----:B------:R-:W-:Y:S05]  /*1bae0*/  BSYNC B2 ;  /* 0x0000000000027941 */ /* 0x000fea0003800000 */
.L_x_1288:
[----:B------:R-:W-:Y:S01]  /*1baf0*/  R2UR UR10, R15 ;  /* 0x000000000f0a72ca */ /* 0x000fe200000e0000 */
[----:B------:R-:W-:Y:S01]  /*1bb00*/  IMAD.MOV.U32 R14, RZ, RZ, 0x0 ;  /* 0x00000000ff0e7424 */ /* 0x000fe200078e00ff */
[----:B------:R-:W-:Y:S01]  /*1bb10*/  UIADD3 UR4, UP0, UR38, 0x670, URZ ;  /* 0x0000067026047890 */ /* 0x000fe2000ff1e03f */
[----:B------:R-:W-:Y:S01]  /*1bb20*/  IMAD.MOV.U32 R15, RZ, RZ, 0x12f00000 ;  /* 0x12f00000ff0f7424 */ /* 0x000fe200078e00ff */
[----:B------:R-:W-:Y:S01]  /*1bb30*/  PLOP3.LUT P0, PT, PT, PT, PT, 0x80, 0x0 ;  /* 0x000000000000781c */ /* 0x000fe20003f0f070 */
[----:B------:R-:W-:Y:S01]  /*1bb40*/  VIADD R11, R11, 0x6000 ;  /* 0x000060000b0b7836 */ /* 0x000fe20000000000 */
[----:B------:R-:W-:Y:S01]  /*1bb50*/  R2UR UR6, R14 ;  /* 0x000000000e0672ca */ /* 0x000fe200000e0000 */
[----:B01----:R-:W-:Y:S01]  /*1bb60*/  VIADD R9, R9, 0x132b0 ;  /* 0x000132b009097836 */ /* 0x003fe20000000000 */
[----:B------:R-:W-:Y:S01]  /*1bb70*/  R2UR UR7, R15 ;  /* 0x000000000f0772ca */ /* 0x000fe200000e0000 */
[----:B------:R-:W-:-:S14]  /*1bb80*/  UIADD3.X UR5, URZ, UR39, URZ, UP0, !UPT ;  /* 0x000000273f057290 */ /* 0x000fdc00087fe43f */
.L_x_1290:
        /* <DEDUP_REMOVED lines=10> */
.L_x_1280:
[----:B------:R-:W-:Y:S05]  /*1bc30*/  BSYNC B1 ;  /* 0x0000000000017941 */ /* 0x000fea0003800000 */
.L_x_1279:
        /* <DEDUP_REMOVED lines=9> */
.L_x_1303:
        /* <DEDUP_REMOVED lines=11> */
.L_x_1426:
[----:B------:R-:W-:Y:S05]  /*1bd80*/  BSYNC B2 ;  /* 0x0000000000027941 */ /* 0x000fea0003800000 */
.L_x_1293:
        /* <DEDUP_REMOVED lines=9> */
.L_x_1296:
[----:B------:R-:W-:Y:S05]  /*1be20*/  BSYNC B2 ;  /* 0x0000000000027941 */ /* 0x000fea0003800000 */
.L_x_1295:
        /* <DEDUP_REMOVED lines=11> */
.L_x_1297:
        /* <DEDUP_REMOVED lines=13> */
.L_x_1427:
[----:B------:R-:W-:Y:S05]  /*1bfb0*/  BSYNC B2 ;  /* 0x0000000000027941 */ /* 0x000fea0003800000 */
.L_x_1298:
        /* <DEDUP_REMOVED lines=9> */
.L_x_1301:
[----:B------:R-:W-:Y:S05]  /*1c050*/  BSYNC B2 ;  /* 0x0000000000027941 */ /* 0x000fea0003800000 */
.L_x_1300:
        /* <DEDUP_REMOVED lines=10> */
.L_x_1302:
        /* <DEDUP_REMOVED lines=10> */
.L_x_1292:
[----:B------:R-:W-:Y:S05]  /*1c1a0*/  BSYNC B1 ;  /* 0x0000000000017941 */ /* 0x000fea0003800000 */
.L_x_1291:
        /* <DEDUP_REMOVED lines=8> */
.L_x_1273:
[----:B------:R-:W-:Y:S05]  /*1c230*/  BSYNC B0 ;  /* 0x0000000000007941 */ /* 0x000fea0003800000 */
.L_x_1272:
[----:B------:R-:W0:Y:S01]  /*1c240*/  LDC.64 R4, c[0x0][0x9e0] ;  /* 0x00027800ff047b82 */ /* 0x000e220000000a00 */
[----:B------:R-:W-:Y:S07]  /*1c250*/  @!P0 WARPSYNC.ALL ;  /* 0x0000000000008948 */ /* 0x000fee0003800000 */
[----:B------:R-:W-:Y:S01]  /*1c260*/  @!P0 BAR.SYNC.DEFER_BLOCKING 0xc, 0x200 ;  /* 0x0308000000008b1d */ /* 0x000fe20000010000 */
        /* <DEDUP_REMOVED lines=14> */
.L_x_1306:
[----:B------:R-:W-:-:S13]  /*1c350*/  ISETP.NE.AND P1, PT, R5, 0x1, PT ;  /* 0x000000010500780c */ /* 0x000fda0003f25270 */
[----:B------:R-:W0:Y:S02]  /*1c360*/  @P1 LDC.64 R6, c[0x0][0x9e8] ;  /* 0x00027a00ff061b82 */ /* 0x000e240000000a00 */
[----:B0-----:R-:W-:-:S05]  /*1c370*/  @P1 IMAD.HI.U32 R6, R0, R6, RZ ;  /* 0x0000000600061227 */ /* 0x001fca00078e00ff */
[----:B------:R-:W-:-:S07]  /*1c380*/  @P1 SHF.R.U32.HI R0, RZ, R7, R6 ;  /* 0x00000007ff001219 */ /* 0x000fce0000011606 */
.L_x_1307:
[----:B------:R-:W-:Y:S05]  /*1c390*/  BSYNC B0 ;  /* 0x0000000000007941 */ /* 0x000fea0003800000 */
.L_x_1305:
[----:B------:R-:W-:-:S05]  /*1c3a0*/  IMAD R7, R0, R5, R5 ;  /* 0x0000000500077224 */ /* 0x000fca00078e0205 */
[----:B------:R-:W-:-:S07]  /*1c3b0*/  VIMNMX R4, R4, R7, PT ;  /* 0x0000000704047248 */ /* 0x000fce0003fe0100 */
.L_x_1304:
[----:B------:R-:W-:Y:S01]  /*1c3c0*/  VIADD R4, R4, 0x9f ;  /* 0x0000009f04047836 */ /* 0x000fe20000000000 */
[----:B------:R-:W-:Y:S02]  /*1c3d0*/  ULDC UR4, c[0x0][0x9dc] ;  /* 0x0002770000047ab9 */ /* 0x000fe40000000800 */
[----:B------:R-:W-:Y:S02]  /*1c3e0*/  VIADD R0, R3, -UR4 ;  /* 0x8000000403007c36 */ /* 0x000fe40008000000 */
[----:B------:R-:W-:-:S05]  /*1c3f0*/  IMAD.HI R4, R4, 0x66666667, RZ ;  /* 0x6666666704047827 */ /* 0x000fca00078e02ff */
[----:B------:R-:W-:-:S04]  /*1c400*/  SHF.R.U32.HI R7, RZ, 0x1f, R4 ;  /* 0x0000001fff077819 */ /* 0x000fc80000011604 */
[----:B------:R-:W-:-:S04]  /*1c410*/  LEA.HI.SX32 R7, R4, R7, 0x1a ;  /* 0x0000000704077211 */ /* 0x000fc800078fd2ff */
[----:B------:R-:W-:-:S05]  /*1c420*/  VIMNMX R2, R20, R7, PT ;  /* 0x0000000714027248 */ /* 0x000fca0003fe0100 */
[----:B------:R0:W-:Y:S01]  /*1c430*/  STL [R1+0xc], R2 ;  /* 0x00000c0201007387 */ /* 0x0001e20000100800 */
[----:B------:R-:W-:Y:S05]  /*1c440*/  @!P0 BRA `(.L_x_1308) ;  /* 0x0000000000448947 */ /* 0x000fea0003800000 */
        /* <DEDUP_REMOVED lines=10> */
.L_x_1310:
[----:B------:R-:W-:-:S13]  /*1c4f0*/  ISETP.NE.AND P0, PT, R5, 0x1, PT ;  /* 0x000000010500780c */ /* 0x000fda0003f05270 */
[----:B------:R-:W1:Y:S02]  /*1c500*/  @P0 LDC.64 R6, c[0x0][0x9e8] ;  /* 0x00027a00ff060b82 */ /* 0x000e640000000a00 */
[----:B-1----:R-:W-:-:S05]  /*1c510*/  @P0 IMAD.HI.U32 R6, R3, R6, RZ ;  /* 0x0000000603060227 */ /* 0x002fca00078e00ff */
[----:B------:R-:W-:-:S07]  /*1c520*/  @P0 SHF.R.U32.HI R3, RZ, R7, R6 ;  /* 0x00000007ff030219 */ /* 0x000fce0000011606 */
.L_x_1311:
[----:B------:R-:W-:Y:S05]  /*1c530*/  BSYNC B0 ;  /* 0x0000000000007941 */ /* 0x000fea0003800000 */
.L_x_1309:
[----:B------:R-:W-:-:S05]  /*1c540*/  IMAD R3, R3, R5, RZ ;  /* 0x0000000503037224 */ /* 0x000fca00078e02ff */
[----:B------:R-:W-:-:S07]  /*1c550*/  VIMNMX R0, R0, R3, !PT ;  /* 0x0000000300007248 */ /* 0x000fce0007fe0100 */
.L_x_1308:
[----:B------:R-:W-:Y:S01]  /*1c560*/  IMAD.HI R0, R0, 0x66666667, RZ ;  /* 0x6666666700007827 */ /* 0x000fe200078e02ff */
[----:B------:R-:W-:Y:S04]  /*1c570*/  BSSY B6, `(.L_x_1312) ;  /* 0x0000241000067945 */ /* 0x000fe80003800000 */
[----:B------:R-:W-:-:S04]  /*1c580*/  SHF.R.U32.HI R3, RZ, 0x1f, R0 ;  /* 0x0000001fff037819 */ /* 0x000fc80000011600 */
[----:B------:R-:W-:-:S04]  /*1c590*/  LEA.HI.SX32 R3, R0, R3, 0x1a ;  /* 0x0000000300037211 */ /* 0x000fc800078fd2ff */
[----:B------:R-:W-:-:S04]  /*1c5a0*/  VIMNMX R23, RZ, R3, !PT ;  /* 0x00000003ff177248 */ /* 0x000fc80007fe0100 */
[----:B------:R-:W-:-:S13]  /*1c5b0*/  ISETP.GT.AND P0, PT, R2, R23, PT ;  /* 0x000000170200720c */ /* 0x000fda0003f04270 */
[----:B------:R-:W-:Y:S05]  /*1c5c0*/  @P0 BRA `(.L_x_1313) ;  /* 0x0000000000440947 */ /* 0x000fea0003800000 */
[----:B0-----:R-:W0:Y:S02]  /*1c5d0*/  S2R R2, SR_TID.X ;  /* 0x0000000000027919 */ /* 0x001e240000002100 */
[----:B0-----:R-:W-:-:S04]  /*1c5e0*/  LOP3.LUT R2, R2, 0x7f, RZ, 0xc0, !PT ;  /* 0x0000007f02027812 */ /* 0x001fc800078ec0ff */
[----:B------:R-:W-:-:S13]  /*1c5f0*/  ISETP.NE.AND P0, PT, R2, RZ, PT ;  /* 0x000000ff0200720c */ /* 0x000fda0003f05270 */
[----:B------:R-:W-:Y:S05]  /*1c600*/  @P0 BRA `(.L_x_1314) ;  /* 0x0000002000dc0947 */ /* 0x000fea0003800000 */
[----:B------:R-:W0:Y:S01]  /*1c610*/  S2R R5, SR_LANEID ;  /* 0x0000000000057919 */ /* 0x000e220000000000 */
[----:B------:R-:W-:Y:S01]  /*1c620*/  VOTEU.ANY UR4, UPT, PT ;  /* 0x0000000000047886 */ /* 0x000fe200038e0100 */
[----:B------:R-:W1:Y:S01]  /*1c630*/  LDC.64 R2, c[0x0][0xc38] ;  /* 0x00030e00ff027b82 */ /* 0x000e620000000a00 */
[----:B------:R-:W0:Y:S02]  /*1c640*/  FLO.U32 R0, UR4 ;  /* 0x0000000400007d00 */ /* 0x000e2400080e0000 */
[----:B0-----:R-:W-:-:S06]  /*1c650*/  ISETP.EQ.U32.AND P0, PT, R0, R5, PT ;  /* 0x000000050000720c */ /* 0x001fcc0003f02070 */
[----:B------:R-:W1:Y:S07]  /*1c660*/  POPC R5, UR4 ;  /* 0x0000000400057d09 */ /* 0x000e6e0008000000 */
[----:B-1----:R-:W2:Y:S01]  /*1c670*/  @P0 ATOMG.E.ADD.STRONG.GPU PT, R3, desc[UR40][R2.64], R5 ;  /* 0x00000005020309a8 */ /* 0x002ea200081ee1e8 */
[----:B------:R-:W0:Y:S02]  /*1c680*/  S2R R4, SR_LTMASK ;  /* 0x0000000000047919 */ /* 0x000e240000003900 */
[----:B0-----:R-:W-:-:S04]  /*1c690*/  LOP3.LUT R4, R4, UR4, RZ, 0xc0, !PT ;  /* 0x0000000404047c12 */ /* 0x001fc8000f8ec0ff */
[----:B------:R-:W0:Y:S01]  /*1c6a0*/  POPC R7, R4 ;  /* 0x0000000400077309 */ /* 0x000e220000000000 */
[----:B--2---:R-:W0:Y:S02]  /*1c6b0*/  SHFL.IDX PT, R0, R3, R0, 0x1f ;  /* 0x00001f0003007589 */ /* 0x004e2400000e0000 */
[----:B0-----:R-:W-:Y:S01]  /*1c6c0*/  IADD3 R24, R0, UR36, R7 ;  /* 0x0000002400187c10 */ /* 0x001fe2000fffe007 */
[----:B------:R-:W-:Y:S06]  /*1c6d0*/  BRA `(.L_x_1314) ;  /* 0x0000002000a87947 */ /* 0x000fec0003800000 */
.L_x_1313:
        /* <DEDUP_REMOVED lines=22> */
.L_x_1315:
        /* <DEDUP_REMOVED lines=24> */
.L_x_1316:
        /* <DEDUP_REMOVED lines=22> */
.L_x_1317:
        /* <DEDUP_REMOVED lines=22> */
.L_x_1318:
[----:B------:R-:W2:Y:S01]  /*1cc80*/  LDL.LU R21, [R1+0x1c] ;  /* 0x00001c0001157983 */ /* 0x000ea20000300800 */
[----:B------:R-:W0:Y:S01]  /*1cc90*/  LDC R0, c[0x0][0x428] ;  /* 0x00010a00ff007b82 */ /* 0x000e220000000800 */
[----:B------:R-:W-:Y:S01]  /*1cca0*/  ULDC.64 UR4, c[0x0][0x9f8] ;  /* 0x00027e0000047ab9 */ /* 0x000fe20000000a00 */
[----:B------:R-:W1:Y:S01]  /*1ccb0*/  S2R R20, SR_TID.X ;  /* 0x0000000000147919 */ /* 0x000e620000002100 */
[----:B------:R-:W-:-:S04]  /*1ccc0*/  ISETP.NE.U32.AND P0, PT, RZ, UR4, PT ;  /* 0x00000004ff007c0c */ /* 0x000fc8000bf05070 */
[----:B------:R-:W-:Y:S01]  /*1ccd0*/  ISETP.NE.AND.EX P0, PT, RZ, UR5, PT, P0 ;  /* 0x00000005ff007c0c */ /* 0x000fe2000bf05300 */
[----:B------:R-:W-:Y:S01]  /*1cce0*/  ULDC.64 UR4, c[0x0][0xa00] ;  /* 0x0002800000047ab9 */ /* 0x000fe20000000a00 */
[----:B0-----:R-:W-:Y:S01]  /*1ccf0*/  ISETP.NE.AND P1, PT, R0, 0x1, PT ;  /* 0x000000010000780c */ /* 0x001fe20003f25270 */
[----:B------:R-:W-:Y:S01]  /*1cd00*/  IMAD.MOV.U32 R0, RZ, RZ, R26 ;  /* 0x000000ffff007224 */ /* 0x000fe200078e001a */
[----:B-1----:R-:W-:Y:S01]  /*1cd10*/  LOP3.LUT R4, R20, 0x7f, RZ, 0xc0, !PT ;  /* 0x0000007f14047812 */ /* 0x002fe200078ec0ff */
[----:B------:R-:W-:-:S10]  /*1cd20*/  IMAD.MOV.U32 R20, RZ, RZ, R27 ;  /* 0x000000ffff147224 */ /* 0x000fd400078e001b */
[----:B------:R-:W0:Y:S08]  /*1cd30*/  @P1 LDC R3, c[0x0][0x42c] ;  /* 0x00010b00ff031b82 */ /* 0x000e300000000800 */
[----:B------:R-:W1:Y:S01]  /*1cd40*/  @P1 LDC R2, c[0x0][0x430] ;  /* 0x00010c00ff021b82 */ /* 0x000e620000000800 */
[----:B0-----:R-:W-:-:S05]  /*1cd50*/  @P1 IMAD.HI.U32 R3, R26, R3, RZ ;  /* 0x000000031a031227 */ /* 0x001fca00078e00ff */
[----:B-1----:R-:W-:Y:S02]  /*1cd60*/  @P1 SHF.R.U32.HI R0, RZ, R2, R3 ;  /* 0x00000002ff001219 */ /* 0x002fe40000011603 */
[----:B------:R-:W0:Y:S01]  /*1cd70*/  @P0 LDC.64 R2, c[0x0][0x9f8] ;  /* 0x00027e00ff020b82 */ /* 0x000e220000000a00 */
[----:B------:R-:W-:-:S04]  /*1cd80*/  ISETP.NE.AND P1, PT, R4, RZ, PT ;  /* 0x000000ff0400720c */ /* 0x000fc80003f25270 */
[----:B------:R-:W-:-:S09]  /*1cd90*/  PLOP3.LUT P3, PT, P1, PT, PT, 0x8, 0x0 ;  /* 0x000000000000781c */ /* 0x000fd20000f6e170 */
[----:B------:R-:W-:Y:S01]  /*1cda0*/  VOTEU.ALL UP1, P1 ;  /* 0x00000000003f7886 */ /* 0x000fe20000820000 */
[----:B0-----:R-:W-:-:S05]  /*1cdb0*/  @P0 IMAD.WIDE R2, R27, 0x4, R2 ;  /* 0x000000041b020825 */ /* 0x001fca00078e0202 */
[----:B------:R0:W5:Y:S01]  /*1cdc0*/  @P0 LDG.E R20, desc[UR40][R2.64] ;  /* 0x0000002802140981 */ /* 0x000162000c1e1900 */
[----:B------:R-:W-:Y:S01]  /*1cdd0*/  ISETP.NE.U32.AND P0, PT, RZ, UR4, PT ;  /* 0x00000004ff007c0c */ /* 0x000fe2000bf05070 */
[----:B------:R-:W-:-:S03]  /*1cde0*/  @!UP1 UIADD3 UR8, UP0, UR38, 0x270, URZ ;  /* 0x0000027026089890 */ /* 0x000fc6000ff1e03f */
[----:B------:R-:W-:Y:S01]  /*1cdf0*/  ISETP.NE.AND.EX P2, PT, RZ, UR5, PT, P0 ;  /* 0x00000005ff007c0c */ /* 0x000fe2000bf45300 */
[----:B------:R-:W-:-:S03]  /*1ce00*/  @!UP1 UIADD3.X UR9, URZ, UR39, URZ, UP0, !UPT ;  /* 0x000000273f099290 */ /* 0x000fc600087fe43f */
[----:B------:R-:W-:Y:S01]  /*1ce10*/  SEL R6, R27, RZ, !P2 ;  /* 0x000000ff1b067207 */ /* 0x000fe20005000000 */
[----:B------:R-:W-:Y:S01]  /*1ce20*/  VOTEU.ALL UP0, P1 ;  /* 0x00000000003f7886 */ /* 0x000fe20000800000 */
[----:B0-2---:R-:W-:-:S07]  /*1ce30*/  IMAD R25, R25, 0xc0, R21 ;  /* 0x000000c019197824 */ /* 0x005fce00078e0215 */
.L_x_1319:
        /* <DEDUP_REMOVED lines=22> */
.L_x_1430:
[----:B-1----:R-:W-:Y:S02]  /*1cfa0*/  ISETP.NE.AND P0, PT, R14, RZ, PT ;  /* 0x000000ff0e00720c */ /* 0x002fe40003f05270 */
[----:B------:R-:W-:-:S11]  /*1cfb0*/  PLOP3.LUT P6, PT, PT, PT, PT, 0x8, 0x0 ;  /* 0x000000000000781c */ /* 0x000fd60003fce170 */
[----:B------:R-:W-:Y:S05]  /*1cfc0*/  @P0 BRA `(.L_x_1321) ;  /* 0x0000000400ac0947 */ /* 0x000fea0003800000 */
[----:B------:R-:W-:-:S03]  /*1cfd0*/  UMOV UR4, 0xffffffff ;  /* 0xffffffff00047882 */ /* 0x000fc60000000000 */
[----:B------:R-:W-:Y:S05]  /*1cfe0*/  BRA.DIV UR4, `(.L_x_1322) ;  /* 0x0000003604a87947 */ /* 0x000fea000b800000 */
[----:B------:R-:W-:-:S13]  /*1cff0*/  ELECT P6, URZ, PT ;  /* 0x00000000003f782f */ /* 0x000fda00038c0000 */
.L_x_1433:
        /* <DEDUP_REMOVED lines=23> */
.L_x_1324:
        /* <DEDUP_REMOVED lines=10> */
.L_x_1434:
        /* <DEDUP_REMOVED lines=8> */
.L_x_1326:
        /* <DEDUP_REMOVED lines=20> */
.L_x_1435:
        /* <DEDUP_REMOVED lines=8> */
.L_x_1328:
        /* <DEDUP_REMOVED lines=14> */
.L_x_1323:
[----:B01----:R-:W0:Y:S01]  /*1d530*/  S2R R5, SR_CgaCtaId ;  /* 0x0000000000057919 */ /* 0x003e220000008800 */
[----:B------:R-:W-:Y:S01]  /*1d540*/  MOV R4, 0x400 ;  /* 0x0000040000047802 */ /* 0x000fe20000000f00 */
        /* <DEDUP_REMOVED lines=12> */
[----:B0-----:R-:W-:-:S04]  /*1d610*/  LEA R4, R5, R4, 0x18 ;  /* 0x0000000405047211 */ /* 0x001fc800078ec0ff */
[----:B------:R-:W-:Y:S01]  /*1d620*/  R2UR UR9, R4 ;  /* 0x00000000040972ca */ /* 0x000fe200000e0000 */
[----:B------:R1:W-:-:S12]  /*1d630*/  @P0 SYNCS.ARRIVE.TRANS64 RZ, [R4+URZ+0x13200], R3 ;  /* 0x0132000304ff09a7 */ /* 0x0003d8000800003f */
[----:B------:R-:W-:Y:S02]  /*1d640*/  UIADD3 UR8, UR9, 0xb000, URZ ;  /* 0x0000b00009087890 */ /* 0x000fe4000fffe03f */
[----:B------:R-:W-:-:S09]  /*1d650*/  UIADD3 UR9, UR9, 0x13200, URZ ;  /* 0x0001320009097890 */ /* 0x000fd2000fffe03f */
[----:B------:R1:W-:Y:S02]  /*1d660*/  UTMALDG.4D [UR8], [UR4], desc[UR6] ;  /* 0x00000608040075b4 */ /* 0x0003e40008019000 */
[----:B-1----:R-:W-:Y:S01]  /*1d670*/  NOP ;  /* 0x0000000000007918 */ /* 0x002fe20000000000 */
.L_x_1321:
[----:B------:R-:W2:Y:S04]  /*1d680*/  LDL.LU R4, [R1+0x18] ;  /* 0x0000180001047983 */ /* 0x000ea80000300800 */
[----:B------:R-:W3:Y:S01]  /*1d690*/  LDL.LU R5, [R1+0xc] ;  /* 0x00000c0001057983 */ /* 0x000ee20000300800 */
[----:B------:R-:W-:Y:S01]  /*1d6a0*/  MOV R6, 0x400 ;  /* 0x0000040000067802 */ /* 0x000fe20000000f00 */
[----:B------:R-:W-:Y:S01]  /*1d6b0*/  BSSY B0, `(.L_x_1329) ;  /* 0x000000d000007945 */ /* 0x000fe20003800000 */
[----:B------:R-:W1:Y:S02]  /*1d6c0*/  S2R R7, SR_CgaCtaId ;  /* 0x0000000000077919 */ /* 0x000e640000008800 */
[----:B-1----:R-:W-:Y:S01]  /*1d6d0*/  LEA R6, R7, R6, 0x18 ;  /* 0x0000000607067211 */ /* 0x002fe200078ec0ff */
[----:B--2---:R-:W-:-:S05]  /*1d6e0*/  VIADD R4, R4, 0x1 ;  /* 0x0000000104047836 */ /* 0x004fca0000000000 */
[----:B0-----:R-:W-:Y:S01]  /*1d6f0*/  LEA.HI R3, R4, R4, RZ, 0x1 ;  /* 0x0000000404037211 */ /* 0x001fe200078f08ff */
[----:B------:R0:W-:Y:S03]  /*1d700*/  STL [R1+0x18], R4 ;  /* 0x0000180401007387 */ /* 0x0001e60000100800 */
[----:B------:R-:W-:-:S05]  /*1d710*/  LOP3.LUT R3, R3, 0xfffffffe, RZ, 0xc0, !PT ;  /* 0xfffffffe03037812 */ /* 0x000fca00078ec0ff */
[----:B------:R-:W-:-:S05]  /*1d720*/  IMAD.IADD R3, R4, 0x1, -R3 ;  /* 0x0000000104037824 */ /* 0x000fca00078e0a03 */
[----:B0-----:R-:W-:Y:S01]  /*1d730*/  SHF.L.U32 R4, R3, 0x1f, RZ ;  /* 0x0000001f03047819 */ /* 0x001fe200000006ff */
[----:B---3--:R-:W-:-:S03]  /*1d740*/  VIADD R3, R5, 0xfffffffe ;  /* 0xfffffffe05037836 */ /* 0x008fc60000000000 */
[----:B------:R-:W0:Y:S02]  /*1d750*/  SYNCS.PHASECHK.TRANS64.TRYWAIT P0, [R6+URZ+0x13220], R4 ;  /* 0x01322004060075a7 */ /* 0x000e24000800017f */
[----:B------:R-:W-:Y:S01]  /*1d760*/  ISETP.GE.AND P2, PT, R3, R23, PT ;  /* 0x000000170300720c */ /* 0x000fe20003f46270 */
[----:B0-----:R-:W-:-:S12]  /*1d770*/  @!P0 BRA `(.L_x_1330) ;  /* 0x00000030000c8947 */ /* 0x001fd80003800000 */
.L_x_1436:
[----:B------:R-:W-:Y:S05]  /*1d780*/  BSYNC B0 ;  /* 0x0000000000007941 */ /* 0x000fea0003800000 */
.L_x_1329:
[----:B------:R-:W-:Y:S05]  /*1d790*/  @!P2 BRA `(.L_x_1331) ;  /* 0x0000000c0000a947 */ /* 0x000fea0003800000 */
[----:B------:R-:W-:Y:S02]  /*1d7a0*/  IMAD.MOV.U32 R8, RZ, RZ, R17 ;  /* 0x000000ffff087224 */ /* 0x000fe400078e0011 */
[----:B------:R-:W-:-:S07]  /*1d7b0*/  IMAD.MOV.U32 R9, RZ, RZ, R19 ;  /* 0x000000ffff097224 */ /* 0x000fce00078e0013 */
.L_x_1351:
[----:B------:R-:W-:Y:S01]  /*1d7c0*/  VIADD R17, R8, 0x1 ;  /* 0x0000000108117836 */ /* 0x000fe20000000000 */
[----:B------:R-:W-:Y:S05]  /*1d7d0*/  YIELD ;  /* 0x0000000000007946 */ /* 0x000fea0003800000 */
[----:B------:R-:W-:Y:S01]  /*1d7e0*/  ISETP.NE.AND P0, PT, R17, 0x2, PT ;  /* 0x000000021100780c */ /* 0x000fe20003f05270 */
[----:B------:R-:W-:Y:S03]  /*1d7f0*/  BSSY B0, `(.L_x_1332) ;  /* 0x000006b000007945 */ /* 0x000fe60003800000 */
[----:B01----:R-:W-:-:S02]  /*1d800*/  SEL R4, RZ, 0x1, P0 ;  /* 0x00000001ff047807 */ /* 0x003fc40000000000 */
        /* <DEDUP_REMOVED lines=9> */
[----:B------:R-:W-:Y:S01]  /*1d8a0*/  ULDC.64 UR6, c[0x0][0x408] ;  /* 0x0001020000067ab9 */ /* 0x000fe20000000a00 */
[----:B0-----:R-:W-:-:S13]  /*1d8b0*/  ISETP.NE.AND P0, PT, R10, 0x1, PT ;  /* 0x000000010a00780c */ /* 0x001fda0003f05270 */
[----:B------:R-:W0:Y:S02]  /*1d8c0*/  @P0 LDC.64 R4, c[0x0][0x420] ;  /* 0x00010800ff040b82 */ /* 0x000e240000000a00 */
[----:B0-----:R-:W-:-:S04]  /*1d8d0*/  @P0 IMAD.HI.U32 R2, R3, R4, RZ ;  /* 0x0000000403020227 */ /* 0x001fc800078e00ff */
[----:B------:R-:W-:Y:S01]  /*1d8e0*/  IMAD.MOV.U32 R4, RZ, RZ, R3 ;  /* 0x000000ffff047224 */ /* 0x000fe200078e0003 */
[----:B------:R-:W-:-:S04]  /*1d8f0*/  @P0 SHF.R.U32.HI R4, RZ, R5, R2 ;  /* 0x00000005ff040219 */ /* 0x000fc80000011602 */
[--C-:B------:R-:W-:Y:S01]  /*1d900*/  SHF.R.S32.HI R5, RZ, 0x1f, R4.reuse ;  /* 0x0000001fff057819 */ /* 0x100fe20000011404 */
[----:B------:R-:W-:-:S04]  /*1d910*/  IMAD.MOV R2, RZ, RZ, -R4 ;  /* 0x000000ffff027224 */ /* 0x000fc800078e0a04 */
[----:B------:R-:W-:Y:S02]  /*1d920*/  IMAD R10, R10, R2, R3 ;  /* 0x000000020a0a7224 */ /* 0x000fe400078e0203 */
[----:B------:R-:W-:Y:S02]  /*1d930*/  IMAD R2, R21, UR6, RZ ;  /* 0x0000000615027c24 */ /* 0x000fe4000f8e02ff */
[----:B------:R-:W-:-:S04]  /*1d940*/  IMAD.WIDE.U32 R4, R20, UR6, R4 ;  /* 0x0000000614047c25 */ /* 0x000fc8000f8e0004 */
[----:B------:R-:W-:Y:S01]  /*1d950*/  IMAD R2, R20, UR7, R2 ;  /* 0x0000000714027c24 */ /* 0x000fe2000f8e0202 */
[----:B------:R-:W-:-:S03]  /*1d960*/  LEA R6, P0, R4, UR4, 0x2 ;  /* 0x0000000404067c11 */ /* 0x000fc6000f8010ff */
[----:B------:R-:W-:-:S05]  /*1d970*/  IMAD.IADD R2, R2, 0x1, R5 ;  /* 0x0000000102027824 */ /* 0x000fca00078e0205 */
[----:B------:R-:W-:-:S05]  /*1d980*/  LEA.HI.X R7, R4, UR5, R2, 0x2, P0 ;  /* 0x0000000504077c11 */ /* 0x000fca00080f1402 */
[----:B------:R0:W5:Y:S02]  /*1d990*/  LDG.E R2, desc[UR40][R6.64] ;  /* 0x0000002806027981 */ /* 0x000164000c1e1900 */
.L_x_1334:
        /* <DEDUP_REMOVED lines=11> */
.L_x_1437:
[----:B------:R-:W-:Y:S05]  /*1da50*/  BSYNC B1 ;  /* 0x0000000000017941 */ /* 0x000fea0003800000 */
.L_x_1335:
        /* <DEDUP_REMOVED lines=9> */
.L_x_1338:
[----:B------:R-:W-:Y:S05]  /*1daf0*/  BSYNC B1 ;  /* 0x0000000000017941 */ /* 0x000fea0003800000 */
.L_x_1337:
[----:B------:R-:W1:Y:S01]  /*1db00*/  S2R R7, SR_CgaCtaId ;  /* 0x0000000000077919 */ /* 0x000e620000008800 */
[----:B------:R-:W-:Y:S01]  /*1db10*/  IMAD.MOV.U32 R12, RZ, RZ, RZ ;  /* 0x000000ffff0c7224 */ /* 0x000fe200078e00ff */
[----:B------:R-:W-:Y:S01]  /*1db20*/  MOV R4, 0x400 ;  /* 0x0000040000047802 */ /* 0x000fe20000000f00 */
[----:B------:R-:W-:Y:S01]  /*1db30*/  UIADD3 UR4, UP0, UR38, 0x470, URZ ;  /* 0x0000047026047890 */ /* 0x000fe2000ff1e03f */
[----:B------:R-:W-:Y:S01]  /*1db40*/  PLOP3.LUT P0, PT, PT, PT, PT, 0x80, 0x0 ;  /* 0x000000000000781c */ /* 0x000fe20003f0f070 */
[----:B------:R-:W-:Y:S01]  /*1db50*/  UMOV UR6, 0x0 ;  /* 0x0000000000067882 */ /* 0x000fe20000000000 */
[----:B------:R-:W-:Y:S01]  /*1db60*/  R2UR UR10, R12 ;  /* 0x000000000c0a72ca */ /* 0x000fe200000e0000 */
[----:B------:R-:W-:Y:S01]  /*1db70*/  UIADD3.X UR5, URZ, UR39, URZ, UP0, !UPT ;  /* 0x000000273f057290 */ /* 0x000fe200087fe43f */
[----:B------:R-:W-:Y:S01]  /*1db80*/  UMOV UR7, 0x14f00000 ;  /* 0x14f0000000077882 */ /* 0x000fe20000000000 */
[----:B-1----:R-:W-:Y:S01]  /*1db90*/  LEA R4, R7, R4, 0x18 ;  /* 0x0000000407047211 */ /* 0x002fe200078ec0ff */
[----:B------:R-:W-:-:S02]  /*1dba0*/  IMAD R7, R10, 0xa0, R28 ;  /* 0x000000a00a077824 */ /* 0x000fc400078e021c */
[----:B------:R-:W-:Y:S02]  /*1dbb0*/  VIADD R10, R6, 0x13270 ;  /* 0x00013270060a7836 */ /* 0x000fe40000000000 */
[----:B------:R-:W-:-:S04]  /*1dbc0*/  IMAD R4, R17, 0x2800, R4 ;  /* 0x0000280011047824 */ /* 0x000fc800078e0204 */
[----:B------:R-:W-:-:S07]  /*1dbd0*/  VIADD R11, R4, 0x6000 ;  /* 0x00006000040b7836 */ /* 0x000fce0000000000 */
.L_x_1339:
        /* <DEDUP_REMOVED lines=13> */
.L_x_1438:
[----:B------:R-:W-:Y:S05]  /*1dcb0*/  BSYNC B1 ;  /* 0x0000000000017941 */ /* 0x000fea0003800000 */
.L_x_1340:
        /* <DEDUP_REMOVED lines=11> */
.L_x_1343:
[----:B------:R-:W-:Y:S05]  /*1dd70*/  BSYNC B1 ;  /* 0x0000000000017941 */ /* 0x000fea0003800000 */
.L_x_1342:
        /* <DEDUP_REMOVED lines=8> */
.L_x_1344:
        /* <DEDUP_REMOVED lines=10> */
.L_x_1333:
[----:B------:R-:W-:Y:S05]  /*1dea0*/  BSYNC B0 ;  /* 0x0000000000007941 */ /* 0x000fea0003800000 */
.L_x_1332:
[----:B------:R-:W2:Y:S02]  /*1deb0*/  LDL R5, [R1+0x20] ;  /* 0x0000200001057983 */ /* 0x000ea40000100800 */
[----:B--2---:R-:W-:-:S13]  /*1dec0*/  ISETP.NE.AND P0, PT, R5, 0x3, PT ;  /* 0x000000030500780c */ /* 0x004fda0003f05270 */
[----:B------:R-:W-:Y:S05]  /*1ded0*/  @!P0 BRA `(.L_x_1345) ;  /* 0x0000000000048947 */ /* 0x000fea0003800000 */
[----:B------:R-:W-:Y:S01]  /*1dee0*/  BPT.TRAP 0x1 ;  /* 0x000000040000795c */ /* 0x000fe20000300000 */
.L_x_1345:
[----:B------:R-:W2:Y:S01]  /*1def0*/  LDL R5, [R1+0x8] ;  /* 0x0000080001057983 */ /* 0x000ea20000100800 */
[----:B------:R-:W-:Y:S01]  /*1df00*/  MOV R6, 0x400 ;  /* 0x0000040000067802 */ /* 0x000fe20000000f00 */
[----:B------:R-:W0:Y:S01]  /*1df10*/  S2R R7, SR_CgaCtaId ;  /* 0x0000000000077919 */ /* 0x000e220000008800 */
[----:B------:R-:W-:-:S04]  /*1df20*/  LOP3.LUT R4, R9, 0x1, RZ, 0x3c, !PT ;  /* 0x0000000109047812 */ /* 0x000fc800078e3cff */
[----:B------:R-:W-:Y:S02]  /*1df30*/  SHF.L.U32 R4, R4, 0x1f, RZ ;  /* 0x0000001f04047819 */ /* 0x000fe400000006ff */
[----:B0-----:R-:W-:-:S05]  /*1df40*/  LEA R6, R7, R6, 0x18 ;  /* 0x0000000607067211 */ /* 0x001fca00078ec0ff */
[----:B------:R-:W-:-:S04]  /*1df50*/  IMAD R13, R8, 0x8, R6 ;  /* 0x00000008080d7824 */ /* 0x000fc800078e0206 */
[----:B------:R-:W0:Y:S01]  /*1df60*/  SYNCS.PHASECHK.TRANS64.TRYWAIT P2, [R13+URZ+0x13270], R4 ;  /* 0x013270040d0075a7 */ /* 0x000e22000804017f */
[----:B------:R-:W-:Y:S01]  /*1df70*/  BSSY B0, `(.L_x_1346) ;  /* 0x0000003000007945 */ /* 0x000fe20003800000 */
[----:B--2---:R-:W-:-:S03]  /*1df80*/  ISETP.NE.AND P0, PT, R5, 0x3, PT ;  /* 0x000000030500780c */ /* 0x004fc60003f05270 */
[----:B0-----:R-:W-:Y:S10]  /*1df90*/  @!P2 BRA `(.L_x_1347) ;  /* 0x00000028004ca947 */ /* 0x001ff40003800000 */
.L_x_1439:
[----:B------:R-:W-:Y:S05]  /*1dfa0*/  BSYNC B0 ;  /* 0x0000000000007941 */ /* 0x000fea0003800000 */
.L_x_1346:
[----:B------:R-:W-:Y:S05]  /*1dfb0*/  @!P0 BRA `(.L_x_1348) ;  /* 0x0000000000048947 */ /* 0x000fea0003800000 */
[----:B------:R-:W-:Y:S01]  /*1dfc0*/  BPT.TRAP 0x1 ;  /* 0x000000040000795c */ /* 0x000fe20000300000 */
.L_x_1348:
[----:B0-----:R-:W-:Y:S01]  /*1dfd0*/  SHF.L.U32 R4, R9, 0x1f, RZ ;  /* 0x0000001f09047819 */ /* 0x001fe200000006ff */
[----:B------:R-:W-:-:S03]  /*1dfe0*/  IMAD R10, R8, 0x2800, RZ ;  /* 0x00002800080a7824 */ /* 0x000fc600078e02ff */
[----:B------:R-:W0:Y:S02]  /*1dff0*/  SYNCS.PHASECHK.TRANS64.TRYWAIT P2, [R13+URZ+0x13260], R4 ;  /* 0x013260040d0075a7 */ /* 0x000e24000804017f */
[----:B0-----:R-:W-:Y:S05]  /*1e000*/  @!P2 BRA `(.L_x_1349) ;  /* 0x000000280044a947 */ /* 0x001fea0003800000 */
.L_x_1440:
        /* <DEDUP_REMOVED lines=47> */
.L_x_1350:
[----:B-1----:R1:W-:Y:S01]  /*1e300*/  SYNCS.ARRIVE.TRANS64.A1T0 RZ, [R13+URZ+0x13250], RZ ;  /* 0x013250ff0dff79a7 */ /* 0x0023e2000810003f */
[----:B------:R-:W-:Y:S01]  /*1e310*/  BAR.SYNC.DEFER_BLOCKING 0x2, 0x80 ;  /* 0x0082000000007b1d */ /* 0x000fe20000010000 */
[----:B------:R-:W-:Y:S01]  /*1e320*/  ISETP.GT.AND P0, PT, R3, R23, PT ;  /* 0x000000170300720c */ /* 0x000fe20003f04270 */
[----:B------:R-:W-:Y:S02]  /*1e330*/  @!P1 VIADD R4, R13, 0x13280 ;  /* 0x000132800d049836 */ /* 0x000fe40000000000 */
[----:B------:R-:W-:Y:S02]  /*1e340*/  VIADD R3, R3, 0xffffffff ;  /* 0xffffffff03037836 */ /* 0x000fe40000000000 */
[----:B0-----:R-:W-:Y:S01]  /*1e350*/  IMAD.MOV.U32 R8, RZ, RZ, R17 ;  /* 0x000000ffff087224 */ /* 0x001fe200078e0011 */
[----:B------:R-:W-:Y:S01]  /*1e360*/  @!P1 PRMT R4, RZ, 0x654, R4 ;  /* 0x00000654ff049816 */ /* 0x000fe20000000004 */
[----:B------:R-:W-:-:S03]  /*1e370*/  IMAD.MOV.U32 R9, RZ, RZ, R19 ;  /* 0x000000ffff097224 */ /* 0x000fc600078e0013 */
[----:B------:R1:W-:Y:S03]  /*1e380*/  @!P1 SYNCS.ARRIVE.TRANS64.RED.A1T0 RZ, [R4+URZ], RZ ;  /* 0x000000ff04ff99a7 */ /* 0x0003e6000810043f */
[----:B------:R-:W-:Y:S05]  /*1e390*/  @P0 BRA `(.L_x_1351) ;  /* 0xfffffff400080947 */ /* 0x000fea000383ffff */
.L_x_1331:
[----:B01----:R-:W2:Y:S01]  /*1e3a0*/  LDL R4, [R1+0x20] ;  /* 0x0000200001047983 */ /* 0x003ea20000100800 */
[----:B------:R-:W-:Y:S01]  /*1e3b0*/  BSSY B0, `(.L_x_1352) ;  /* 0x000000f000007945 */ /* 0x000fe20003800000 */
[----:B--2---:R-:W-:-:S03]  /*1e3c0*/  ISETP.NE.AND P2, PT, R4, 0x3, PT ;  /* 0x000000030400780c */ /* 0x004fc60003f45270 */
[----:B------:R-:W-:Y:S10]  /*1e3d0*/  @P1 BRA `(.L_x_1353) ;  /* 0x0000000000301947 */ /* 0x000ff40003800000 */
        /* <DEDUP_REMOVED lines=11> */
[----:B0-----:R-:W-:-:S07]  /*1e490*/  IADD3 R24, R0, UR36, R7 ;  /* 0x0000002400187c10 */ /* 0x001fce000fffe007 */
.L_x_1353:
[----:B------:R-:W-:Y:S05]  /*1e4a0*/  BSYNC B0 ;  /* 0x0000000000007941 */ /* 0x000fea0003800000 */
.L_x_1352:
[----:B------:R-:W-:Y:S05]  /*1e4b0*/  @!P2 BRA `(.L_x_1354) ;  /* 0x000000000004a947 */ /* 0x000fea0003800000 */
[----:B------:R-:W-:Y:S01]  /*1e4c0*/  BPT.TRAP 0x1 ;  /* 0x000000040000795c */ /* 0x000fe20000300000 */
.L_x_1354:
        /* <DEDUP_REMOVED lines=11> */
.L_x_1441:
[----:B------:R-:W-:Y:S05]  /*1e580*/  BSYNC B0 ;  /* 0x0000000000007941 */ /* 0x000fea0003800000 */
.L_x_1355:
[----:B------:R-:W-:Y:S05]  /*1e590*/  @!P2 BRA `(.L_x_1357) ;  /* 0x000000000004a947 */ /* 0x000fea0003800000 */
[----:B------:R-:W-:Y:S01]  /*1e5a0*/  BPT.TRAP 0x1 ;  /* 0x000000040000795c */ /* 0x000fe20000300000 */
.L_x_1357:
[----:B0-----:R-:W-:-:S04]  /*1e5b0*/  SHF.L.U32 R0, R19, 0x1f, RZ ;  /* 0x0000001f13007819 */ /* 0x001fc800000006ff */
[----:B------:R-:W0:Y:S02]  /*1e5c0*/  SYNCS.PHASECHK.TRANS64.TRYWAIT P0, [R3+URZ+0x13260], R0 ;  /* 0x01326000030075a7 */ /* 0x000e24000800017f */
[----:B0-----:R-:W-:Y:S05]  /*1e5d0*/  @!P0 BRA `(.L_x_1358) ;  /* 0x0000002000f88947 */ /* 0x001fea0003800000 */
.L_x_1442:
[----:B------:R-:W0:Y:S01]  /*1e5e0*/  LDL R4, [R1] ;  /* 0x0000000001047983 */ /* 0x000e220000100800 */
[----:B------:R-:W-:Y:S01]  /*1e5f0*/  IMAD R2, R17, 0x2800, RZ ;  /* 0x0000280011027824 */ /* 0x000fe200078e02ff */
[----:B------:R-:W-:Y:S01]  /*1e600*/  MOV R8, 0x400 ;  /* 0x0000040000087802 */ /* 0x000fe20000000f00 */
[----:B------:R-:W-:Y:S05]  /*1e610*/  WARPSYNC.ALL ;  /* 0x0000000000007948 */ /* 0x000fea0003800000 */
[----:B------:R-:W1:Y:S02]  /*1e620*/  S2R R9, SR_CgaCtaId ;  /* 0x0000000000097919 */ /* 0x000e640000008800 */
[----:B-1----:R-:W-:-:S02]  /*1e630*/  LEA R8, R9, R8, 0x18 ;  /* 0x0000000809087211 */ /* 0x002fc400078ec0ff */
[C---:B0-----:R-:W-:Y:S02]  /*1e640*/  LOP3.LUT R0, R2.reuse, R4, RZ, 0xfc, !PT ;  /* 0x0000000402007212 */ /* 0x041fe400078efcff */
[----:B------:R-:W-:-:S03]  /*1e650*/  LOP3.LUT R2, R2, R29, RZ, 0xfc, !PT ;  /* 0x0000001d02027212 */ /* 0x000fc600078efcff */
[C---:B------:R-:W-:Y:S02]  /*1e660*/  IMAD.IADD R0, R8.reuse, 0x1, R0 ;  /* 0x0000000108007824 */ /* 0x040fe400078e0200 */
[----:B------:R-:W-:-:S03]  /*1e670*/  IMAD.IADD R2, R8, 0x1, R2 ;  /* 0x0000000108027824 */ /* 0x000fc600078e0202 */
[----:B------:R-:W0:Y:S02]  /*1e680*/  LDSM.16.MT88.4 R4, [R0+0x6000] ;  /* 0x006000000004783b */ /* 0x000e240000004200 */
        /* <DEDUP_REMOVED lines=37> */
.L_x_1359:
        /* <DEDUP_REMOVED lines=10> */
.L_x_1314:
[----:B------:R-:W-:Y:S05]  /*1e980*/  BSYNC B6 ;  /* 0x0000000000067941 */ /* 0x000fea0003800000 */
.L_x_1312:
        /* <DEDUP_REMOVED lines=10> */
.L_x_1360:
        /* <DEDUP_REMOVED lines=14> */
[----:B------:R-:W-:Y:S01]  /*1eb10*/  SHFL.IDX PT, R0, R24, RZ, 0x1f ;  /* 0x00001fff18007589 */ /* 0x000fe200000e0000 */
[C---:B------:R-:W-:Y:S02]  /*1eb20*/  ISETP.GE.U32.AND P4, PT, R8.reuse, 0x8, PT ;  /* 0x000000080800780c */ /* 0x040fe40003f86070 */
[C---:B------:R-:W-:Y:S01]  /*1eb30*/  ISETP.GE.U32.AND P5, PT, R8.reuse, 0x10, PT ;  /* 0x000000100800780c */ /* 0x040fe20003fa6070 */
[----:B--2---:R-:W-:Y:S01]  /*1eb40*/  @!P1 IMAD.MOV.U32 R25, RZ, RZ, R2 ;  /* 0x000000ffff199224 */ /* 0x004fe200078e0002 */
[----:B------:R-:W-:-:S04]  /*1eb50*/  ISETP.NE.AND P1, PT, R8, RZ, PT ;  /* 0x000000ff0800720c */ /* 0x000fc80003f25270 */
[----:B------:R-:W0:Y:S02]  /*1eb60*/  SHFL.UP PT, R14, R25, 0x1, RZ ;  /* 0x04200000190e7989 */ /* 0x000e2400000e00ff */
[----:B0-----:R-:W-:-:S05]  /*1eb70*/  SEL R4, R14, RZ, P1 ;  /* 0x000000ff0e047207 */ /* 0x001fca0000800000 */
[----:B------:R-:W-:-:S05]  /*1eb80*/  IMAD.IADD R4, R25, 0x1, R4 ;  /* 0x0000000119047824 */ /* 0x000fca00078e0204 */
        /* <DEDUP_REMOVED lines=14> */
.L_x_1452:
[----:B------:R-:W-:Y:S02]  /*1ec70*/  ULDC UR4, c[0x0][0xc10] ;  /* 0x0003040000047ab9 */ /* 0x000fe40000000800 */
[----:B------:R-:W-:-:S04]  /*1ec80*/  IMAD.U32 R4, RZ, RZ, UR4 ;  /* 0x00000004ff047e24 */ /* 0x000fc8000f8e00ff */
[----:B-1----:R-:W-:-:S04]  /*1ec90*/  IMAD R14, R14, R4, RZ ;  /* 0x000000040e0e7224 */ /* 0x002fc800078e02ff */
[----:B------:R-:W-:-:S05]  /*1eca0*/  IMAD.IADD R5, R5, 0x1, R14 ;  /* 0x0000000105057824 */ /* 0x000fca00078e020e */
[----:B------:R-:W-:-:S13]  /*1ecb0*/  ISETP.GT.AND P6, PT, R5, R0, PT ;  /* 0x000000000500720c */ /* 0x000fda0003fc4270 */
[----:B------:R-:W-:Y:S05]  /*1ecc0*/  @P6 BRA `(.L_x_1363) ;  /* 0x00000000009c6947 */ /* 0x000fea0003800000 */
.L_x_1368:
[----:B------:R-:W1:Y:S01]  /*1ecd0*/  LDC R2, c[0x0][0xc14] ;  /* 0x00030500ff027b82 */ /* 0x000e620000000800 */
[----:B------:R-:W-:-:S05]  /*1ece0*/  VIADD R27, R27, 0x1f ;  /* 0x0000001f1b1b7836 */ /* 0x000fca0000000000 */
[----:B-1----:R-:W-:-:S13]  /*1ecf0*/  ISETP.GE.AND P6, PT, R27, R2, PT ;  /* 0x000000021b00720c */ /* 0x002fda0003fc6270 */
[----:B------:R-:W-:Y:S05]  /*1ed00*/  @P6 BRA `(.L_x_1364) ;  /* 0x0000000400d06947 */ /* 0x000fea0003800000 */
[----:B0-----:R-:W0:Y:S01]  /*1ed10*/  S2R R3, SR_TID.X ;  /* 0x0000000000037919 */ /* 0x001e220000002100 */
        /* <DEDUP_REMOVED lines=9> */
.L_x_1366:
[----:B------:R-:W-:Y:S05]  /*1edb0*/  BSYNC B0 ;  /* 0x0000000000007941 */ /* 0x000fea0003800000 */
.L_x_1365:
        /* <DEDUP_REMOVED lines=18> */
.L_x_1460:
[----:B------:R-:W-:Y:S02]  /*1eee0*/  ULDC UR4, c[0x0][0xc10] ;  /* 0x0003040000047ab9 */ /* 0x000fe40000000800 */
[----:B------:R-:W-:-:S04]  /*1eef0*/  IMAD.U32 R4, RZ, RZ, UR4 ;  /* 0x00000004ff047e24 */ /* 0x000fc8000f8e00ff */
[----:B-1----:R-:W-:-:S04]  /*1ef00*/  IMAD R14, R14, R4, RZ ;  /* 0x000000040e0e7224 */ /* 0x002fc800078e02ff */
[----:B------:R-:W-:-:S05]  /*1ef10*/  IMAD.IADD R5, R14, 0x1, R5 ;  /* 0x000000010e057824 */ /* 0x000fca00078e0205 */
[----:B------:R-:W-:-:S13]  /*1ef20*/  ISETP.GT.AND P6, PT, R5, R0, PT ;  /* 0x000000000500720c */ /* 0x000fda0003fc4270 */
[----:B------:R-:W-:Y:S05]  /*1ef30*/  @!P6 BRA `(.L_x_1368) ;  /* 0xfffffffc0064e947 */ /* 0x000fea000383ffff */
.L_x_1363:
        /* <DEDUP_REMOVED lines=8> */
.L_x_1464:
[----:B------:R-:W-:Y:S01]  /*1efc0*/  ISETP.NE.AND P0, PT, R2, RZ, PT ;  /* 0x000000ff0200720c */ /* 0x000fe20003f05270 */
[----:B------:R-:W-:-:S12]  /*1efd0*/  IMAD.MOV.U32 R14, RZ, RZ, RZ ;  /* 0x000000ffff0e7224 */ /* 0x000fd800078e00ff */
[----:B------:R-:W-:Y:S05]  /*1efe0*/  @!P0 BRA `(.L_x_1370) ;  /* 0x0000000000108947 */ /* 0x000fea0003800000 */
[----:B------:R-:W-:Y:S01]  /*1eff0*/  UMOV UR4, 0xffffffff ;  /* 0xffffffff00047882 */ /* 0x000fe20000000000 */
[----:B------:R-:W-:Y:S02]  /*1f000*/  VIADD R12, R6, 0xffffffff ;  /* 0xffffffff060c7836 */ /* 0x000fe40000000000 */
[----:B------:R-:W-:Y:S05]  /*1f010*/  BRA.DIV UR4, `(.L_x_1371) ;  /* 0x0000002204a47947 */ /* 0x000fea000b800000 */
[----:B------:R3:W4:Y:S02]  /*1f020*/  SHFL.IDX PT, R14, R3, R12, 0x1f ;  /* 0x00001f0c030e7589 */ /* 0x00072400000e0000 */
.L_x_1370:
[----:B0--3--:R-:W0:Y:S01]  /*1f030*/  LDC.64 R2, c[0x0][0xc68] ;  /* 0x00031a00ff027b82 */ /* 0x009e220000000a00 */
[----:B------:R-:W-:-:S04]  /*1f040*/  IMAD.IADD R27, R6, 0x1, R27 ;  /* 0x00000001061b7824 */ /* 0x000fc800078e021b */
[----:B0-----:R-:W-:-:S05]  /*1f050*/  IMAD.WIDE R2, R27, 0x4, R2 ;  /* 0x000000041b027825 */ /* 0x001fca00078e0202 */
[----:B-1----:R0:W2:Y:S01]  /*1f060*/  LDG.E R6, desc[UR40][R2.64] ;  /* 0x0000002802067981 */ /* 0x0020a2000c1e1900 */
[----:B----4-:R-:W-:-:S04]  /*1f070*/  IMAD R24, R14, R4, R24 ;  /* 0x000000040e187224 */ /* 0x010fc800078e0218 */
[----:B------:R-:W-:Y:S02]  /*1f080*/  IMAD.IADD R0, R0, 0x1, -R24 ;  /* 0x0000000100007824 */ /* 0x000fe400078e0a18 */
[----:B0-----:R-:W-:Y:S02]  /*1f090*/  IMAD.MOV.U32 R2, RZ, RZ, RZ ;  /* 0x000000ffff027224 */ /* 0x001fe400078e00ff */
[----:B--2---:R-:W-:-:S05]  /*1f0a0*/  IMAD R5, R25, R6, RZ ;  /* 0x0000000619057224 */ /* 0x004fca00078e02ff */
[----:B------:R-:W-:-:S04]  /*1f0b0*/  IABS R7, R5 ;  /* 0x0000000500077213 */ /* 0x000fc80000000000 */
[----:B------:R-:W0:Y:S08]  /*1f0c0*/  I2F.RP R8, R7 ;  /* 0x0000000700087306 */ /* 0x000e300000209400 */
[----:B0-----:R-:W0:Y:S02]  /*1f0d0*/  MUFU.RCP R8, R8 ;  /* 0x0000000800087308 */ /* 0x001e240000001000 */
[----:B0-----:R-:W-:Y:S01]  /*1f0e0*/  VIADD R9, R8, 0xffffffe ;  /* 0x0ffffffe08097836 */ /* 0x001fe20000000000 */
[----:B------:R-:W-:-:S05]  /*1f0f0*/  IABS R8, R5 ;  /* 0x0000000500087213 */ /* 0x000fca0000000000 */
[----:B------:R-:W0:Y:S01]  /*1f100*/  F2I.FTZ.U32.TRUNC.NTZ R3, R9 ;  /* 0x0000000900037305 */ /* 0x000e22000021f000 */
[----:B------:R-:W-:Y:S02]  /*1f110*/  IMAD.MOV R8, RZ, RZ, -R8 ;  /* 0x000000ffff087224 */ /* 0x000fe400078e0a08 */
[----:B0-----:R-:W-:-:S04]  /*1f120*/  IMAD.MOV R10, RZ, RZ, -R3 ;  /* 0x000000ffff0a7224 */ /* 0x001fc800078e0a03 */
[----:B------:R-:W-:-:S04]  /*1f130*/  IMAD R11, R10, R7, RZ ;  /* 0x000000070a0b7224 */ /* 0x000fc800078e02ff */
        /* <DEDUP_REMOVED lines=19> */
[----:B------:R-:W-:-:S04]  /*1f270*/  IABS R6, R4 ;  /* 0x0000000400067213 */ /* 0x000fc80000000000 */
[----:B------:R-:W0:Y:S08]  /*1f280*/  I2F.RP R8, R6 ;  /* 0x0000000600087306 */ /* 0x000e300000209400 */
[----:B0-----:R-:W0:Y:S02]  /*1f290*/  MUFU.RCP R8, R8 ;  /* 0x0000000800087308 */ /* 0x001e240000001000 */
[----:B0-----:R-:W-:Y:S01]  /*1f2a0*/  VIADD R2, R8, 0xffffffe ;  /* 0x0ffffffe08027836 */ /* 0x001fe20000000000 */
[----:B------:R-:W-:-:S05]  /*1f2b0*/  IABS R8, R0 ;  /* 0x0000000000087213 */ /* 0x000fca0000000000 */
[----:B------:R0:W1:Y:S02]  /*1f2c0*/  F2I.FTZ.U32.TRUNC.NTZ R3, R2 ;  /* 0x0000000200037305 */ /* 0x000064000021f000 */
[----:B0-----:R-:W-:Y:S02]  /*1f2d0*/  IMAD.MOV.U32 R2, RZ, RZ, RZ ;  /* 0x000000ffff027224 */ /* 0x001fe400078e00ff */
[----:B-1----:R-:W-:-:S04]  /*1f2e0*/  IMAD.MOV R5, RZ, RZ, -R3 ;  /* 0x000000ffff057224 */ /* 0x002fc800078e0a03 */
[----:B------:R-:W-:-:S04]  /*1f2f0*/  IMAD R5, R5, R6, RZ ;  /* 0x0000000605057224 */ /* 0x000fc800078e02ff */
[----:B------:R-:W-:Y:S01]  /*1f300*/  IMAD.HI.U32 R3, R3, R5, R2 ;  /* 0x0000000503037227 */ /* 0x000fe200078e0002 */
[-C--:B------:R-:W-:Y:S02]  /*1f310*/  IABS R5, R4.reuse ;  /* 0x0000000400057213 */ /* 0x080fe40000000000 */
[C---:B------:R-:W-:Y:S01]  /*1f320*/  LOP3.LUT R2, R0.reuse, R4, RZ, 0x3c, !PT ;  /* 0x0000000400027212 */ /* 0x040fe200078e3cff */
[----:B------:R-:W-:Y:S02]  /*1f330*/  IMAD.IADD R0, R0, 0x1, R7 ;  /* 0x0000000100007824 */ /* 0x000fe400078e0207 */
[----:B------:R-:W-:Y:S01]  /*1f340*/  IMAD.MOV R5, RZ, RZ, -R5 ;  /* 0x000000ffff057224 */ /* 0x000fe200078e0a05 */
[----:B------:R-:W-:Y:S01]  /*1f350*/  ISETP.GE.AND P2, PT, R2, RZ, PT ;  /* 0x000000ff0200720c */ /* 0x000fe20003f46270 */
[----:B------:R-:W-:-:S04]  /*1f360*/  IMAD.HI.U32 R3, R3, R8, RZ ;  /* 0x0000000803037227 */ /* 0x000fc800078e00ff */
[----:B------:R-:W-:-:S05]  /*1f370*/  IMAD R5, R3, R5, R8 ;  /* 0x0000000503057224 */ /* 0x000fca00078e0208 */
[----:B------:R-:W-:-:S13]  /*1f380*/  ISETP.GT.U32.AND P1, PT, R6, R5, PT ;  /* 0x000000050600720c */ /* 0x000fda0003f24070 */
[----:B------:R-:W-:Y:S02]  /*1f390*/  @!P1 IMAD.IADD R5, R5, 0x1, -R6 ;  /* 0x0000000105059824 */ /* 0x000fe400078e0a06 */
[----:B------:R-:W-:Y:S01]  /*1f3a0*/  @!P1 VIADD R3, R3, 0x1 ;  /* 0x0000000103039836 */ /* 0x000fe20000000000 */
[----:B------:R-:W-:Y:S02]  /*1f3b0*/  ISETP.NE.AND P1, PT, R4, RZ, PT ;  /* 0x000000ff0400720c */ /* 0x000fe40003f25270 */
[----:B------:R-:W-:-:S13]  /*1f3c0*/  ISETP.GE.U32.AND P0, PT, R5, R6, PT ;  /* 0x000000060500720c */ /* 0x000fda0003f06070 */
[----:B------:R-:W-:-:S04]  /*1f3d0*/  @P0 VIADD R3, R3, 0x1 ;  /* 0x0000000103030836 */ /* 0x000fc80000000000 */
[----:B------:R-:W-:Y:S01]  /*1f3e0*/  @!P2 IMAD.MOV R3, RZ, RZ, -R3 ;  /* 0x000000ffff03a224 */ /* 0x000fe200078e0a03 */
[----:B------:R-:W-:Y:S01]  /*1f3f0*/  @!P1 LOP3.LUT R3, RZ, R4, RZ, 0x33, !PT ;  /* 0x00000004ff039212 */ /* 0x000fe200078e33ff */
[----:B------:R-:W-:-:S04]  /*1f400*/  IMAD.MOV R4, RZ, RZ, -R4 ;  /* 0x000000ffff047224 */ /* 0x000fc800078e0a04 */
[----:B------:R-:W-:Y:S01]  /*1f410*/  IMAD R26, R3, R4, R0 ;  /* 0x00000004031a7224 */ /* 0x000fe200078e0200 */
[----:B------:R-:W-:-:S05]  /*1f420*/  LOP3.LUT R0, RZ, R3, RZ, 0x33, !PT ;  /* 0x00000003ff007212 */ /* 0x000fca00078e33ff */
[----:B------:R-:W-:Y:S01]  /*1f430*/  IMAD.IADD R25, R25, 0x1, R0 ;  /* 0x0000000119197824 */ /* 0x000fe200078e0200 */
[----:B------:R-:W-:Y:S06]  /*1f440*/  BRA `(.L_x_1372) ;  /* 0x00000000001c7947 */ /* 0x000fec0003800000 */
.L_x_1364:
[----:B------:R-:W-:Y:S01]  /*1f450*/  UMOV UR4, URZ ;  /* 0x0000003f00047c82 */ /* 0x000fe20008000000 */
[----:B------:R-:W-:Y:S01]  /*1f460*/  UMOV UR5, URZ ;  /* 0x0000003f00057c82 */ /* 0x000fe20008000000 */
[----:B------:R-:W-:Y:S01]  /*1f470*/  ULDC UR6, c[0x0][0xc14] ;  /* 0x0003050000067ab9 */ /* 0x000fe20000000800 */
[----:B------:R-:W-:Y:S02]  /*1f480*/  IMAD.MOV.U32 R24, RZ, RZ, R0 ;  /* 0x000000ffff187224 */ /* 0x000fe400078e0000 */
[----:B------:R-:W-:Y:S02]  /*1f490*/  IMAD.U32 R25, RZ, RZ, UR4 ;  /* 0x00000004ff197e24 */ /* 0x000fe4000f8e00ff */
[----:B------:R-:W-:Y:S02]  /*1f4a0*/  IMAD.U32 R26, RZ, RZ, UR5 ;  /* 0x00000005ff1a7e24 */ /* 0x000fe4000f8e00ff */
[----:B------:R-:W-:-:S07]  /*1f4b0*/  IMAD.U32 R27, RZ, RZ, UR6 ;  /* 0x00000006ff1b7e24 */ /* 0x000fce000f8e00ff */
.L_x_1372:
[----:B------:R-:W1:Y:S01]  /*1f4c0*/  S2R R0, SR_TID.X ;  /* 0x0000000000007919 */ /* 0x000e620000002100 */
[----:B------:R-:W-:Y:S05]  /*1f4d0*/  WARPSYNC.ALL ;  /* 0x0000000000007948 */ /* 0x000fea0003800000 */
[----:B------:R-:W-:Y:S01]  /*1f4e0*/  BAR.SYNC.DEFER_BLOCKING 0x4, 0x200 ;  /* 0x0108000000007b1d */ /* 0x000fe20000010000 */
[----:B-1----:R-:W-:-:S04]  /*1f4f0*/  LOP3.LUT R0, R0, 0x1f, RZ, 0xc0, !PT ;  /* 0x0000001f00007812 */ /* 0x002fc800078ec0ff */
[----:B------:R-:W-:-:S13]  /*1f500*/  ISETP.NE.AND P0, PT, R0, RZ, PT ;  /* 0x000000ff0000720c */ /* 0x000fda0003f05270 */
[----:B0-----:R-:W0:Y:S01]  /*1f510*/  @!P0 S2R R3, SR_CgaCtaId ;  /* 0x0000000000038919 */ /* 0x001e220000008800 */
[----:B------:R-:W-:-:S04]  /*1f520*/  @!P0 MOV R0, 0x400 ;  /* 0x0000040000008802 */ /* 0x000fc80000000f00 */
[----:B0-----:R-:W-:-:S05]  /*1f530*/  @!P0 LEA R0, R3, R0, 0x18 ;  /* 0x0000000003008211 */ /* 0x001fca00078ec0ff */
[----:B------:R2:W-:Y:S01]  /*1f540*/  @!P0 STS.128 [R0+0x132d0], R24 ;  /* 0x0132d01800008388 */ /* 0x0005e20000000c00 */
[----:B------:R-:W-:Y:S06]  /*1f550*/  BAR.ARV 0x5, 0x200 ;  /* 0x0148000000007b1d */ /* 0x000fec0000002000 */
.L_x_1361:
[----:B------:R-:W-:Y:S02]  /*1f560*/  ULDC UR4, c[0x0][0xc14] ;  /* 0x0003050000047ab9 */ /* 0x000fe40000000800 */
[----:B-1----:R-:W-:-:S13]  /*1f570*/  ISETP.GE.AND P0, PT, R27, UR4, PT ;  /* 0x000000041b007c0c */ /* 0x002fda000bf06270 */
[----:B------:R-:W-:Y:S05]  /*1f580*/  @!P0 BRA `(.L_x_1373) ;  /* 0xffffffb400a48947 */ /* 0x000fea000383ffff */
[----:B------:R-:W-:Y:S05]  /*1f590*/  BSYNC B7 ;  /* 0x0000000000077941 */ /* 0x000fea0003800000 */
.L_x_1260:
[----:B-12---:R-:W2:Y:S01]  /*1f5a0*/  LDL.LU R0, [R1+0x18] ;  /* 0x0000180001007983 */ /* 0x006ea20000300800 */
[----:B------:R-:W-:Y:S01]  /*1f5b0*/  BSSY B0, `(.L_x_1374) ;  /* 0x000000b000007945 */ /* 0x000fe20003800000 */
[----:B------:R-:W1:Y:S01]  /*1f5c0*/  S2R R5, SR_CgaCtaId ;  /* 0x0000000000057919 */ /* 0x000e620000008800 */
[----:B--2---:R-:W-:-:S05]  /*1f5d0*/  VIADD R0, R0, 0x1 ;  /* 0x0000000100007836 */ /* 0x004fca0000000000 */
[----:B0-----:R-:W-:-:S04]  /*1f5e0*/  LEA.HI R2, R0, R0, RZ, 0x1 ;  /* 0x0000000000027211 */ /* 0x001fc800078f08ff */
[----:B------:R-:W-:Y:S02]  /*1f5f0*/  LOP3.LUT R3, R2, 0xfffffffe, RZ, 0xc0, !PT ;  /* 0xfffffffe02037812 */ /* 0x000fe400078ec0ff */
[----:B------:R-:W-:-:S03]  /*1f600*/  MOV R2, 0x400 ;  /* 0x0000040000027802 */ /* 0x000fc60000000f00 */
[----:B------:R-:W-:Y:S01]  /*1f610*/  IMAD.IADD R0, R0, 0x1, -R3 ;  /* 0x0000000100007824 */ /* 0x000fe200078e0a03 */
[----:B-1----:R-:W-:-:S04]  /*1f620*/  LEA R8, R5, R2, 0x18 ;  /* 0x0000000205087211 */ /* 0x002fc800078ec0ff */
[----:B------:R-:W-:-:S04]  /*1f630*/  SHF.L.U32 R0, R0, 0x1f, RZ ;  /* 0x0000001f00007819 */ /* 0x000fc800000006ff */
[----:B------:R-:W0:Y:S02]  /*1f640*/  SYNCS.PHASECHK.TRANS64.TRYWAIT P0, [R8+URZ+0x13220], R0 ;  /* 0x01322000080075a7 */ /* 0x000e24000800017f */
[----:B0-----:R-:W-:Y:S05]  /*1f650*/  @!P0 BRA `(.L_x_1375) ;  /* 0x0000001c00388947 */ /* 0x001fea0003800000 */
.L_x_1467:
[----:B------:R-:W-:Y:S05]  /*1f660*/  BSYNC B0 ;  /* 0x0000000000007941 */ /* 0x000fea0003800000 */
.L_x_1374:
[----:B------:R-:W-:-:S03]  /*1f670*/  UMOV UR4, 0xffffffff ;  /* 0xffffffff00047882 */ /* 0x000fc60000000000 */
[----:B------:R-:W-:Y:S05]  /*1f680*/  BRA.DIV UR4, `(.L_x_1376) ;  /* 0x0000001e04407947 */ /* 0x000fea000b800000 */
[----:B0-----:R-:W0:Y:S02]  /*1f690*/  S2R R0, SR_TID.X ;  /* 0x0000000000007919 */ /* 0x001e240000002100 */
[----:B0-----:R-:W-:-:S04]  /*1f6a0*/  SHF.R.U32.HI R0, RZ, 0x5, R0 ;  /* 0x00000005ff007819 */ /* 0x001fc80000011600 */
[----:B------:R-:W-:-:S05]  /*1f6b0*/  LOP3.LUT R0, R0, 0x3, RZ, 0xc0, !PT ;  /* 0x0000000300007812 */ /* 0x000fca00078ec0ff */
[----:B------:R0:W1:Y:S02]  /*1f6c0*/  SHFL.IDX PT, R14, R0, RZ, 0x1f ;  /* 0x00001fff000e7589 */ /* 0x00006400000e0000 */
.L_x_1470:
[----:B-1----:R-:W-:-:S13]  /*1f6d0*/  ISETP.NE.AND P0, PT, R14, RZ, PT ;  /* 0x000000ff0e00720c */ /* 0x002fda0003f05270 */
[----:B------:R-:W-:Y:S05]  /*1f6e0*/  @P0 BRA `(.L_x_1059) ;  /* 0x0000000000a40947 */ /* 0x000fea0003800000 */
[----:B------:R-:W-:-:S03]  /*1f6f0*/  UMOV UR4, 0xffffffff ;  /* 0xffffffff00047882 */ /* 0x000fc60000000000 */
[----:B------:R-:W-:Y:S05]  /*1f700*/  BRA.DIV UR4, `(.L_x_1377) ;  /* 0x0000001e04547947 */ /* 0x000fea000b800000 */
[----:B------:R-:W-:-:S13]  /*1f710*/  ELECT P6, URZ, PT ;  /* 0x00000000003f782f */ /* 0x000fda00038c0000 */
.L_x_1473:
[----:B------:R-:W-:Y:S05]  /*1f720*/  @!P6 BRA `(.L_x_1059) ;  /* 0x000000000094e947 */ /* 0x000fea0003800000 */
[----:B0-----:R-:W2:Y:S02]  /*1f730*/  LDL.LU R0, [R1+0x14] ;  /* 0x0000140001007983 */ /* 0x001ea40000300800 */
[----:B--2---:R-:W-:-:S04]  /*1f740*/  LOP3.LUT R0, R0, 0x2, RZ, 0xfc, !PT ;  /* 0x0000000200007812 */ /* 0x004fc800078efcff */
[----:B------:R-:W-:-:S13]  /*1f750*/  ISETP.NE.AND P0, PT, R0, 0x3, PT ;  /* 0x000000030000780c */ /* 0x000fda0003f05270 */
[----:B------:R-:W-:Y:S05]  /*1f760*/  @!P0 BRA `(.L_x_1378) ;  /* 0x0000000000048947 */ /* 0x000fea0003800000 */
[----:B------:R-:W-:Y:S01]  /*1f770*/  BPT.TRAP 0x1 ;  /* 0x000000040000795c */ /* 0x000fe20000300000 */
.L_x_1378:
        /* <DEDUP_REMOVED lines=12> */
.L_x_1474:
[----:B------:R-:W1:Y:S02]  /*1f840*/  SYNCS.PHASECHK.TRANS64.TRYWAIT P1, [R7+URZ], R0 ;  /* 0x00000000070075a7 */ /* 0x000e64000802017f */
[----:B-1----:R-:W-:Y:S05]  /*1f850*/  @!P1 BRA `(.L_x_1380) ;  /* 0x0000001c00349947 */ /* 0x002fea0003800000 */
.L_x_1475:
[----:B------:R-:W-:Y:S05]  /*1f860*/  @!P0 BRA `(.L_x_1381) ;  /* 0x0000000000048947 */ /* 0x000fea0003800000 */
[----:B------:R-:W-:Y:S01]  /*1f870*/  BPT.TRAP 0x1 ;  /* 0x000000040000795c */ /* 0x000fe20000300000 */
.L_x_1381:
[----:B------:R-:W-:-:S04]  /*1f880*/  IMAD R2, R17, 0x8, R8 ;  /* 0x0000000811027824 */ /* 0x000fc800078e0208 */
[----:B------:R-:W2:Y:S02]  /*1f890*/  SYNCS.PHASECHK.TRANS64.TRYWAIT P1, [R2+URZ+0x13260], R3 ;  /* 0x01326003020075a7 */ /* 0x000ea4000802017f */
[----:B--2---:R-:W-:Y:S05]  /*1f8a0*/  @!P1 BRA `(.L_x_1382) ;  /* 0x0000001c00349947 */ /* 0x004fea0003800000 */
.L_x_1476:
[----:B------:R-:W-:Y:S05]  /*1f8b0*/  @!P0 BRA `(.L_x_1383) ;  /* 0x0000000000048947 */ /* 0x000fea0003800000 */
[----:B------:R-:W-:Y:S01]  /*1f8c0*/  BPT.TRAP 0x1 ;  /* 0x000000040000795c */ /* 0x000fe20000300000 */
.L_x_1383:
[----:B------:R-:W-:-:S04]  /*1f8d0*/  IMAD R5, R5, 0x8, R8 ;  /* 0x0000000805057824 */ /* 0x000fc800078e0208 */
[----:B------:R-:W3:Y:S02]  /*1f8e0*/  SYNCS.PHASECHK.TRANS64.TRYWAIT P1, [R5+URZ+0x13260], R0 ;  /* 0x01326000050075a7 */ /* 0x000ee4000802017f */
[----:B---3--:R-:W-:Y:S05]  /*1f8f0*/  @!P1 BRA `(.L_x_1384) ;  /* 0x0000001c00349947 */ /* 0x008fea0003800000 */
.L_x_1477:
[----:B------:R-:W-:Y:S05]  /*1f900*/  @!P0 BRA `(.L_x_1385) ;  /* 0x0000000000048947 */ /* 0x000fea0003800000 */
[----:B------:R-:W-:Y:S01]  /*1f910*/  BPT.TRAP 0x1 ;  /* 0x000000040000795c */ /* 0x000fe20000300000 */
.L_x_1385:
[----:B------:R-:W4:Y:S02]  /*1f920*/  SYNCS.PHASECHK.TRANS64.TRYWAIT P0, [R2+URZ+0x13280], R3 ;  /* 0x01328003020075a7 */ /* 0x000f24000800017f */
[----:B----4-:R-:W-:Y:S05]  /*1f930*/  @!P0 BRA `(.L_x_1386) ;  /* 0x0000001c00388947 */ /* 0x010fea0003800000 */
.L_x_1387:
[----:B------:R0:W0:Y:S02]  /*1f940*/  SYNCS.PHASECHK.TRANS64.TRYWAIT P0, [R5+URZ+0x13280], R0 ;  /* 0x01328000050075a7 */ /* 0x000024000800017f */
[----:B0-----:R-:W-:Y:S05]  /*1f950*/  @!P0 NANOSLEEP.SYNCS 0x989680 ;  /* 0x009896800000895d */ /* 0x001fea0003900000 */
[----:B------:R-:W0:Y:S02]  /*1f960*/  @!P0 SYNCS.PHASECHK.TRANS64 P0, [R5+URZ+0x13280], R0 ;  /* 0x01328000050085a7 */ /* 0x000e24000800007f */
[----:B0-----:R-:W-:Y:S05]  /*1f970*/  @!P0 BRA `(.L_x_1387) ;  /* 0xfffffffc00f08947 */ /* 0x001fea000383ffff */
.L_x_1059:
[----:B------:R-:W-:Y:S05]  /*1f980*/  BSYNC B8 ;  /* 0x0000000000087941 */ /* 0x000fea0003800000 */
.L_x_1056:
[----:B------:R-:W-:Y:S05]  /*1f990*/  EXIT ;  /* 0x000000000000794d */ /* 0x000fea0003800000 */
.L_x_1083:
[----:B0-----:R0:W1:Y:S02]  /*1f9a0*/  SYNCS.PHASECHK.TRANS64.TRYWAIT P5, [R74+URZ+0x13290], R77 ;  /* 0x0132904d4a0075a7 */ /* 0x00106400080a017f */
[----:B-1----:R-:W-:Y:S05]  /*1f9b0*/  @!P5 NANOSLEEP.SYNCS 0x989680 ;  /* 0x009896800000d95d */ /* 0x002fea0003900000 */
[----:B------:R-:W1:Y:S02]  /*1f9c0*/  @!P5 SYNCS.PHASECHK.TRANS64 P5, [R74+URZ+0x13290], R77 ;  /* 0x0132904d4a00d5a7 */ /* 0x000e6400080a007f */
[----:B-1----:R-:W-:Y:S05]  /*1f9d0*/  @!P5 BRA `(.L_x_1083) ;  /* 0xfffffffc00f0d947 */ /* 0x002fea000383ffff */
[----:B------:R-:W-:Y:S05]  /*1f9e0*/  BRA `(.L_x_1388) ;  /* 0xfffffe2c00b87947 */ /* 0x000fea000383ffff */
.L_x_1093:
[----:B0-----:R0:W1:Y:S02]  /*1f9f0*/  SYNCS.PHASECHK.TRANS64.TRYWAIT P5, [R74+URZ+0x13290], R77 ;  /* 0x0132904d4a0075a7 */ /* 0x00106400080a017f */
[----:B-1----:R-:W-:Y:S05]  /*1fa00*/  @!P5 NANOSLEEP.SYNCS 0x989680 ;  /* 0x009896800000d95d */ /* 0x002fea0003900000 */
[----:B------:R-:W1:Y:S02]  /*1fa10*/  @!P5 SYNCS.PHASECHK.TRANS64 P5, [R74+URZ+0x13290], R77 ;  /* 0x0132904d4a00d5a7 */ /* 0x000e6400080a007f */
[----:B-1----:R-:W-:Y:S05]  /*1fa20*/  @!P5 BRA `(.L_x_1093) ;  /* 0xfffffffc00f0d947 */ /* 0x002fea000383ffff */
[----:B------:R-:W-:Y:S05]  /*1fa30*/  BRA `(.L_x_1389) ;  /* 0xfffffe3c00e07947 */ /* 0x000fea000383ffff */
.L_x_1098:
[----:B0-----:R0:W1:Y:S02]  /*1fa40*/  SYNCS.PHASECHK.TRANS64.TRYWAIT P1, [R74+URZ+0x13290], R77 ;  /* 0x0132904d4a0075a7 */ /* 0x001064000802017f */
[----:B-1----:R-:W-:Y:S05]  /*1fa50*/  @!P1 NANOSLEEP.SYNCS 0x989680 ;  /* 0x009896800000995d */ /* 0x002fea0003900000 */
[----:B------:R-:W1:Y:S02]  /*1fa60*/  @!P1 SYNCS.PHASECHK.TRANS64 P1, [R74+URZ+0x13290], R77 ;  /* 0x0132904d4a0095a7 */ /* 0x000e64000802007f */
[----:B-1----:R-:W-:Y:S05]  /*1fa70*/  @!P1 BRA `(.L_x_1098) ;  /* 0xfffffffc00f09947 */ /* 0x002fea000383ffff */
[----:B------:R-:W-:Y:S05]  /*1fa80*/  BRA `(.L_x_1390) ;  /* 0xfffffe4c00fc7947 */ /* 0x000fea000383ffff */
.L_x_1102:
[----:B--2---:R2:W0:Y:S02]  /*1fa90*/  SYNCS.PHASECHK.TRANS64.TRYWAIT P0, [R74+URZ+0x132b0], R77 ;  /* 0x0132b04d4a0075a7 */ /* 0x004424000800017f */
[----:B0-----:R-:W-:Y:S05]  /*1faa0*/  @!P0 NANOSLEEP.SYNCS 0x989680 ;  /* 0x009896800000895d */ /* 0x001fea0003900000 */
[----:B------:R-:W0:Y:S02]  /*1fab0*/  @!P0 SYNCS.PHASECHK.TRANS64 P0, [R74+URZ+0x132b0], R77 ;  /* 0x0132b04d4a0085a7 */ /* 0x000e24000800007f */
[----:B0-----:R-:W-:Y:S05]  /*1fac0*/  @!P0 BRA `(.L_x_1102) ;  /* 0xfffffffc00f08947 */ /* 0x001fea000383ffff */
[----:B------:R-:W-:Y:S05]  /*1fad0*/  BRA `(.L_x_1391) ;  /* 0xfffffe5000707947 */ /* 0x000fea000383ffff */
.L_x_1130:
[----:B------:R-:W-:Y:S01]  /*1fae0*/  BSSY B1, `(.L_x_1392) ;  /* 0x0000007000017945 */ /* 0x000fe20003800000 */
[----:B------:R-:W-:Y:S02]  /*1faf0*/  IMAD.MOV.U32 R12, RZ, RZ, RZ ;  /* 0x000000ffff0c7224 */ /* 0x000fe400078e00ff */
[----:B------:R-:W-:Y:S02]  /*1fb00*/  IMAD.MOV.U32 R11, RZ, RZ, 0x1e1f ;  /* 0x00001e1fff0b7424 */ /* 0x000fe400078e00ff */
[----:B------:R-:W-:-:S07]  /*1fb10*/  IMAD.MOV.U32 R15, RZ, RZ, -0x1 ;  /* 0xffffffffff0f7424 */ /* 0x000fce00078e00ff */
[----:B-----5:R-:W-:Y:S05]  /*1fb20*/  WARPSYNC.COLLECTIVE R15, `(.L_x_1393) ;  /* 0x000000000f087348 */ /* 0x020fea0003c00000 */
[----:B------:R0:W1:Y:S02]  /*1fb30*/  SHFL.IDX P6, R14, R13, R12, R11 ;  /* 0x0000000c0d0e7389 */ /* 0x00006400000c000b */
[----:B01---5:R-:W-:Y:S01]  /*1fb40*/  ENDCOLLECTIVE ;  /* 0x000000000000791b */ /* 0x023fe20003800000 */
.L_x_1393:
[----:B------:R-:W-:Y:S05]  /*1fb50*/  BSYNC B1 ;  /* 0x0000000000017941 */ /* 0x000fea0003800000 */
.L_x_1392:
[----:B------:R-:W-:Y:S05]  /*1fb60*/  BRA `(.L_x_1394) ;  /* 0xfffffe6800107947 */ /* 0x000fea000383ffff */
.L_x_1131:
        /* <DEDUP_REMOVED lines=8> */
.L_x_1396:
[----:B------:R-:W-:Y:S05]  /*1fbf0*/  BSYNC B1 ;  /* 0x0000000000017941 */ /* 0x000fea0003800000 */
.L_x_1395:
[----:B------:R-:W-:Y:S05]  /*1fc00*/  BRA `(.L_x_1397) ;  /* 0xfffffe6400f07947 */ /* 0x000fea000383ffff */
.L_x_1132:
        /* <DEDUP_REMOVED lines=8> */
.L_x_1399:
[----:B------:R-:W-:Y:S05]  /*1fc90*/  BSYNC B1 ;  /* 0x0000000000017941 */ /* 0x000fea0003800000 */
.L_x_1398:
[----:B------:R-:W-:Y:S05]  /*1fca0*/  BRA `(.L_x_1400) ;  /* 0xfffffe6400d07947 */ /* 0x000fea000383ffff */
.L_x_1133:
        /* <DEDUP_REMOVED lines=8> */
.L_x_1402:
[----:B------:R-:W-:Y:S05]  /*1fd30*/  BSYNC B1 ;  /* 0x0000000000017941 */ /* 0x000fea0003800000 */
.L_x_1401:
[----:B------:R-:W-:Y:S05]  /*1fd40*/  BRA `(.L_x_1403) ;  /* 0xfffffe6400b07947 */ /* 0x000fea000383ffff */
.L_x_1135:
[----:B0-----:R0:W1:Y:S02]  /*1fd50*/  SYNCS.PHASECHK.TRANS64.TRYWAIT P1, [R18+URZ+0x13200], R5 ;  /* 0x01320005120075a7 */ /* 0x001064000802017f */
[----:B-1----:R-:W-:Y:S05]  /*1fd60*/  @!P1 NANOSLEEP.SYNCS 0x989680 ;  /* 0x009896800000995d */ /* 0x002fea0003900000 */
[----:B------:R-:W1:Y:S02]  /*1fd70*/  @!P1 SYNCS.PHASECHK.TRANS64 P1, [R18+URZ+0x13200], R5 ;  /* 0x01320005120095a7 */ /* 0x000e64000802007f */
[----:B-1----:R-:W-:Y:S05]  /*1fd80*/  @!P1 BRA `(.L_x_1135) ;  /* 0xfffffffc00f09947 */ /* 0x002fea000383ffff */
[----:B------:R-:W-:Y:S05]  /*1fd90*/  BRA `(.L_x_1404) ;  /* 0xfffffe6400a87947 */ /* 0x000fea000383ffff */
.L_x_1139:
[----:B------:R-:W-:Y:S01]  /*1fda0*/  BSSY B1, `(.L_x_1405) ;  /* 0x0000007000017945 */ /* 0x000fe20003800000 */
[----:B------:R-:W-:Y:S02]  /*1fdb0*/  IMAD.MOV.U32 R12, RZ, RZ, RZ ;  /* 0x000000ffff0c7224 */ /* 0x000fe400078e00ff */
[----:B------:R-:W-:Y:S02]  /*1fdc0*/  IMAD.MOV.U32 R11, RZ, RZ, 0x1e1f ;  /* 0x00001e1fff0b7424 */ /* 0x000fe400078e00ff */
[----:B------:R-:W-:-:S07]  /*1fdd0*/  IMAD.MOV.U32 R15, RZ, RZ, -0x1 ;  /* 0xffffffffff0f7424 */ /* 0x000fce00078e00ff */
[----:B-----5:R-:W-:Y:S05]  /*1fde0*/  WARPSYNC.COLLECTIVE R15, `(.L_x_1406) ;  /* 0x000000000f087348 */ /* 0x020fea0003c00000 */
[----:B------:R0:W1:Y:S02]  /*1fdf0*/  SHFL.IDX P6, R14, R13, R12, R11 ;  /* 0x0000000c0d0e7389 */ /* 0x00006400000c000b */
[----:B01---5:R-:W-:Y:S01]  /*1fe00*/  ENDCOLLECTIVE ;  /* 0x000000000000791b */ /* 0x023fe20003800000 */
.L_x_1406:
[----:B------:R-:W-:Y:S05]  /*1fe10*/  BSYNC B1 ;  /* 0x0000000000017941 */ /* 0x000fea0003800000 */
.L_x_1405:
[----:B------:R-:W-:Y:S05]  /*1fe20*/  BRA `(.L_x_1407) ;  /* 0xfffffe7800a47947 */ /* 0x000fea000383ffff */
.L_x_1140:
        /* <DEDUP_REMOVED lines=8> */
.L_x_1409:
[----:B------:R-:W-:Y:S05]  /*1feb0*/  BSYNC B1 ;  /* 0x0000000000017941 */ /* 0x000fea0003800000 */
.L_x_1408:
[----:B------:R-:W-:Y:S05]  /*1fec0*/  BRA `(.L_x_1410) ;  /* 0xfffffe7800887947 */ /* 0x000fea000383ffff */
.L_x_1141:
        /* <DEDUP_REMOVED lines=8> */
.L_x_1412:
[----:B------:R-:W-:Y:S05]  /*1ff50*/  BSYNC B1 ;  /* 0x0000000000017941 */ /* 0x000fea0003800000 */
.L_x_1411:
[----:B------:R-:W-:Y:S05]  /*1ff60*/  BRA `(.L_x_1413) ;  /* 0xfffffe78006c7947 */ /* 0x000fea000383ffff */
.L_x_1142:
        /* <DEDUP_REMOVED lines=8> */
.L_x_1415:
[----:B------:R-:W-:Y:S05]  /*1fff0*/  BSYNC B1 ;  /* 0x0000000000017941 */ /* 0x000fea0003800000 */
.L_x_1414:
[----:B------:R-:W-:Y:S05]  /*20000*/  BRA `(.L_x_1416) ;  /* 0xfffffe7800507947 */ /* 0x000fea000383ffff */
.L_x_1144:
[----:B0-----:R0:W1:Y:S02]  /*20010*/  SYNCS.PHASECHK.TRANS64.TRYWAIT P1, [R18+URZ+0x13200], R3 ;  /* 0x01320003120075a7 */ /* 0x001064000802017f */
[----:B-1----:R-:W-:Y:S05]  /*20020*/  @!P1 NANOSLEEP.SYNCS 0x989680 ;  /* 0x009896800000995d */ /* 0x002fea0003900000 */
[----:B------:R-:W1:Y:S02]  /*20030*/  @!P1 SYNCS.PHASECHK.TRANS64 P1, [R18+URZ+0x13200], R3 ;  /* 0x01320003120095a7 */ /* 0x000e64000802007f */
[----:B-1----:R-:W-:Y:S05]  /*20040*/  @!P1 BRA `(.L_x_1144) ;  /* 0xfffffffc00f09947 */ /* 0x002fea000383ffff */
[----:B------:R-:W-:Y:S05]  /*20050*/  BRA `(.L_x_1417) ;  /* 0xfffffe7800507947 */ /* 0x000fea000383ffff */
.L_x_1148:
[----:B-1----:R1:W2:Y:S02]  /*20060*/  SYNCS.PHASECHK.TRANS64.TRYWAIT P1, [R12+URZ+0x13230], R3 ;  /* 0x013230030c0075a7 */ /* 0x0022a4000802017f */
[----:B--2---:R-:W-:Y:S05]  /*20070*/  @!P1 NANOSLEEP.SYNCS 0x989680 ;  /* 0x009896800000995d */ /* 0x004fea0003900000 */
[----:B------:R-:W2:Y:S02]  /*20080*/  @!P1 SYNCS.PHASECHK.TRANS64 P1, [R12+URZ+0x13230], R3 ;  /* 0x013230030c0095a7 */ /* 0x000ea4000802007f */
[----:B--2---:R-:W-:Y:S05]  /*20090*/  @!P1 BRA `(.L_x_1148) ;  /* 0xfffffffc00f09947 */ /* 0x004fea000383ffff */
[----:B------:R-:W-:Y:S05]  /*200a0*/  BRA `(.L_x_1147) ;  /* 0xfffffe8800a87947 */ /* 0x000fea000383ffff */
.L_x_1168:
[----:B-1----:R1:W2:Y:S02]  /*200b0*/  SYNCS.PHASECHK.TRANS64.TRYWAIT P1, [R9+URZ+0x13230], R10 ;  /* 0x0132300a090075a7 */ /* 0x0022a4000802017f */
[----:B--2---:R-:W-:Y:S05]  /*200c0*/  @!P1 NANOSLEEP.SYNCS 0x989680 ;  /* 0x009896800000995d */ /* 0x004fea0003900000 */
[----:B------:R-:W2:Y:S02]  /*200d0*/  @!P1 SYNCS.PHASECHK.TRANS64 P1, [R9+URZ+0x13230], R10 ;  /* 0x0132300a090095a7 */ /* 0x000ea4000802007f */
[----:B--2---:R-:W-:Y:S05]  /*200e0*/  @!P1 BRA `(.L_x_1168) ;  /* 0xfffffffc00f09947 */ /* 0x004fea000383ffff */
[----:B------:R-:W-:Y:S05]  /*200f0*/  BRA `(.L_x_1167) ;  /* 0xfffffec800647947 */ /* 0x000fea000383ffff */
.L_x_1173:
[----:B-1----:R1:W2:Y:S02]  /*20100*/  SYNCS.PHASECHK.TRANS64.TRYWAIT P1, [R20+URZ+0x13250], R10 ;  /* 0x0132500a140075a7 */ /* 0x0022a4000802017f */
[----:B--2---:R-:W-:Y:S05]  /*20110*/  @!P1 NANOSLEEP.SYNCS 0x989680 ;  /* 0x009896800000995d */ /* 0x004fea0003900000 */
[----:B------:R-:W2:Y:S02]  /*20120*/  @!P1 SYNCS.PHASECHK.TRANS64 P1, [R20+URZ+0x13250], R10 ;  /* 0x0132500a140095a7 */ /* 0x000ea4000802007f */
[----:B--2---:R-:W-:Y:S05]  /*20130*/  @!P1 BRA `(.L_x_1173) ;  /* 0xfffffffc00f09947 */ /* 0x004fea000383ffff */
[----:B------:R-:W-:Y:S05]  /*20140*/  BRA `(.L_x_1172) ;  /* 0xfffffecc00d47947 */ /* 0x000fea000383ffff */
.L_x_1195:
[----:B0-----:R0:W1:Y:S02]  /*20150*/  SYNCS.PHASECHK.TRANS64.TRYWAIT P1, [R0+URZ+0x13230], R3 ;  /* 0x01323003000075a7 */ /* 0x001064000802017f */
[----:B-1----:R-:W-:Y:S05]  /*20160*/  @!P1 NANOSLEEP.SYNCS 0x989680 ;  /* 0x009896800000995d */ /* 0x002fea0003900000 */
[----:B------:R-:W1:Y:S02]  /*20170*/  @!P1 SYNCS.PHASECHK.TRANS64 P1, [R0+URZ+0x13230], R3 ;  /* 0x01323003000095a7 */ /* 0x000e64000802007f */
[----:B-1----:R-:W-:Y:S05]  /*20180*/  @!P1 BRA `(.L_x_1195) ;  /* 0xfffffffc00f09947 */ /* 0x002fea000383ffff */
[----:B------:R-:W-:Y:S05]  /*20190*/  BRA `(.L_x_1194) ;  /* 0xffffff0c00a87947 */ /* 0x000fea000383ffff */
.L_x_1200:
[----:B-1----:R1:W2:Y:S02]  /*201a0*/  SYNCS.PHASECHK.TRANS64.TRYWAIT P1, [R15+URZ+0x13250], R0 ;  /* 0x013250000f0075a7 */ /* 0x0022a4000802017f */
[----:B--2---:R-:W-:Y:S05]  /*201b0*/  @!P1 NANOSLEEP.SYNCS 0x989680 ;  /* 0x009896800000995d */ /* 0x004fea0003900000 */
[----:B------:R-:W2:Y:S02]  /*201c0*/  @!P1 SYNCS.PHASECHK.TRANS64 P1, [R15+URZ+0x13250], R0 ;  /* 0x013250000f0095a7 */ /* 0x000ea4000802007f */
[----:B--2---:R-:W-:Y:S05]  /*201d0*/  @!P1 BRA `(.L_x_1200) ;  /* 0xfffffffc00f09947 */ /* 0x004fea000383ffff */
[----:B------:R-:W-:Y:S05]  /*201e0*/  BRA `(.L_x_1199) ;  /* 0xffffff1400187947 */ /* 0x000fea000383ffff */
.L_x_1209:
[----:B0-----:R0:W2:Y:S02]  /*201f0*/  SYNCS.PHASECHK.TRANS64.TRYWAIT P1, [R0+URZ+0x13230], R3 ;  /* 0x01323003000075a7 */ /* 0x0010a4000802017f */
[----:B--2---:R-:W-:Y:S05]  /*20200*/  @!P1 NANOSLEEP.SYNCS 0x989680 ;  /* 0x009896800000995d */ /* 0x004fea0003900000 */
[----:B------:R-:W2:Y:S02]  /*20210*/  @!P1 SYNCS.PHASECHK.TRANS64 P1, [R0+URZ+0x13230], R3 ;  /* 0x01323003000095a7 */ /* 0x000ea4000802007f */
[----:B--2---:R-:W-:Y:S05]  /*20220*/  @!P1 BRA `(.L_x_1209) ;  /* 0xfffffffc00f09947 */ /* 0x004fea000383ffff */
[----:B------:R-:W-:Y:S05]  /*20230*/  BRA `(.L_x_1208) ;  /* 0xffffff3400147947 */ /* 0x000fea000383ffff */
.L_x_1214:
[----:B-1----:R1:W2:Y:S02]  /*20240*/  SYNCS.PHASECHK.TRANS64.TRYWAIT P1, [R15+URZ+0x13250], R3 ;  /* 0x013250030f0075a7 */ /* 0x0022a4000802017f */
[----:B--2---:R-:W-:Y:S05]  /*20250*/  @!P1 NANOSLEEP.SYNCS 0x989680 ;  /* 0x009896800000995d */ /* 0x004fea0003900000 */
[----:B------:R-:W2:Y:S02]  /*20260*/  @!P1 SYNCS.PHASECHK.TRANS64 P1, [R15+URZ+0x13250], R3 ;  /* 0x013250030f0095a7 */ /* 0x000ea4000802007f */
[----:B--2---:R-:W-:Y:S05]  /*20270*/  @!P1 BRA `(.L_x_1214) ;  /* 0xfffffffc00f09947 */ /* 0x004fea000383ffff */
[----:B------:R-:W-:Y:S05]  /*20280*/  BRA `(.L_x_1213) ;  /* 0xffffff3800847947 */ /* 0x000fea000383ffff */
.L_x_1229:
[----:B---3--:R3:W4:Y:S02]  /*20290*/  SYNCS.PHASECHK.TRANS64.TRYWAIT P1, [R13+URZ+0x13250], R4 ;  /* 0x013250040d0075a7 */ /* 0x008724000802017f */
[----:B----4-:R-:W-:Y:S05]  /*202a0*/  @!P1 NANOSLEEP.SYNCS 0x989680 ;  /* 0x009896800000995d */ /* 0x010fea0003900000 */
[----:B------:R-:W4:Y:S02]  /*202b0*/  @!P1 SYNCS.PHASECHK.TRANS64 P1, [R13+URZ+0x13250], R4 ;  /* 0x013250040d0095a7 */ /* 0x000f24000802007f */
[----:B----4-:R-:W-:Y:S05]  /*202c0*/  @!P1 BRA `(.L_x_1229) ;  /* 0xfffffffc00f09947 */ /* 0x010fea000383ffff */
[----:B------:R-:W-:Y:S05]  /*202d0*/  BRA `(.L_x_1228) ;  /* 0xffffff7400707947 */ /* 0x000fea000383ffff */
.L_x_1274:
[----:B------:R-:W0:Y:S01]  /*202e0*/  S2R R11, SR_TID.X ;  /* 0x00000000000b7919 */ /* 0x000e220000002100 */
[----:B------:R-:W-:Y:S01]  /*202f0*/  BSSY B1, `(.L_x_1418) ;  /* 0x000000a000017945 */ /* 0x000fe20003800000 */
[----:B------:R-:W-:Y:S02]  /*20300*/  IMAD.MOV.U32 R12, RZ, RZ, RZ ;  /* 0x000000ffff0c7224 */ /* 0x000fe400078e00ff */
[----:B------:R-:W-:Y:S01]  /*20310*/  IMAD.MOV.U32 R15, RZ, RZ, -0x1 ;  /* 0xffffffffff0f7424 */ /* 0x000fe200078e00ff */
[----:B0-----:R-:W-:-:S04]  /*20320*/  SHF.R.U32.HI R11, RZ, 0x5, R11 ;  /* 0x00000005ff0b7819 */ /* 0x001fc8000001160b */
[----:B------:R-:W-:-:S05]  /*20330*/  LOP3.LUT R11, R11, 0x3, RZ, 0xc0, !PT ;  /* 0x000000030b0b7812 */ /* 0x000fca00078ec0ff */
[----:B------:R-:W-:Y:S02]  /*20340*/  IMAD.MOV.U32 R13, RZ, RZ, R11 ;  /* 0x000000ffff0d7224 */ /* 0x000fe400078e000b */
[----:B------:R-:W-:-:S07]  /*20350*/  IMAD.MOV.U32 R11, RZ, RZ, 0x1f ;  /* 0x0000001fff0b7424 */ /* 0x000fce00078e00ff */
[----:B------:R-:W-:Y:S05]  /*20360*/  WARPSYNC.COLLECTIVE R15, `(.L_x_1419) ;  /* 0x000000000f087348 */ /* 0x000fea0003c00000 */
[----:B------:R0:W1:Y:S02]  /*20370*/  SHFL.IDX P6, R14, R13, R12, R11 ;  /* 0x0000000c0d0e7389 */ /* 0x00006400000c000b */
[----:B01----:R-:W-:Y:S01]  /*20380*/  ENDCOLLECTIVE ;  /* 0x000000000000791b */ /* 0x003fe20003800000 */
.L_x_1419:
[----:B------:R-:W-:Y:S05]  /*20390*/  BSYNC B1 ;  /* 0x0000000000017941 */ /* 0x000fea0003800000 */
.L_x_1418:
[----:B------:R-:W-:Y:S05]  /*203a0*/  BRA `(.L_x_1420) ;  /* 0xffffffb000a07947 */ /* 0x000fea000383ffff */
.L_x_1276:
[----:B------:R-:W-:Y:S01]  /*203b0*/  BSSY B1, `(.L_x_1421) ;  /* 0x0000006000017945 */ /* 0x000fe20003800000 */
[----:B------:R-:W-:-:S07]  /*203c0*/  IMAD.MOV.U32 R15, RZ, RZ, -0x1 ;  /* 0xffffffffff0f7424 */ /* 0x000fce00078e00ff */
[----:B0-----:R-:W-:Y:S05]  /*203d0*/  WARPSYNC.COLLECTIVE R15, `(.L_x_1422) ;  /* 0x000000000f0c7348 */ /* 0x001fea0003c00000 */
[----:B------:R-:W-:Y:S02]  /*203e0*/  ELECT P6, UR62, PT ;  /* 0x00000000003e782f */ /* 0x000fe400038c0000 */
[----:B------:R-:W-:Y:S01]  /*203f0*/  MOV R14, UR62 ;  /* 0x0000003e000e7c02 */ /* 0x000fe20008000f00 */
[----:B0-----:R-:W-:Y:S10]  /*20400*/  ENDCOLLECTIVE ;  /* 0x000000000000791b */ /* 0x001ff40003800000 */
.L_x_1422:
[----:B------:R-:W-:Y:S05]  /*20410*/  BSYNC B1 ;  /* 0x0000000000017941 */ /* 0x000fea0003800000 */
.L_x_1421:
[----:B------:R-:W-:Y:S05]  /*20420*/  BRA `(.L_x_1275) ;  /* 0xffffffb000987947 */ /* 0x000fea000383ffff */
.L_x_1278:
[----:B0-----:R0:W1:Y:S02]  /*20430*/  SYNCS.PHASECHK.TRANS64.TRYWAIT P0, [R8+URZ+0x13220], R9 ;  /* 0x01322009080075a7 */ /* 0x001064000800017f */
[----:B-1----:R-:W-:Y:S05]  /*20440*/  @!P0 NANOSLEEP.SYNCS 0x989680 ;  /* 0x009896800000895d */ /* 0x002fea0003900000 */
[----:B------:R-:W1:Y:S02]  /*20450*/  @!P0 SYNCS.PHASECHK.TRANS64 P0, [R8+URZ+0x13220], R9 ;  /* 0x01322009080085a7 */ /* 0x000e64000800007f */
[----:B-1----:R-:W-:Y:S05]  /*20460*/  @!P0 BRA `(.L_x_1278) ;  /* 0xfffffffc00f08947 */ /* 0x002fea000383ffff */
[----:B------:R-:W-:Y:S05]  /*20470*/  BRA `(.L_x_1423) ;  /* 0xffffffb000b47947 */ /* 0x000fea000383ffff */
.L_x_1282:
[----:B0-----:R0:W1:Y:S02]  /*20480*/  SYNCS.PHASECHK.TRANS64.TRYWAIT P0, [R9+URZ+0x132a0], R10 ;  /* 0x0132a00a090075a7 */ /* 0x001064000800017f */
[----:B-1----:R-:W-:Y:S05]  /*20490*/  @!P0 NANOSLEEP.SYNCS 0x989680 ;  /* 0x009896800000895d */ /* 0x002fea0003900000 */
[----:B------:R-:W1:Y:S02]  /*204a0*/  @!P0 SYNCS.PHASECHK.TRANS64 P0, [R9+URZ+0x132a0], R10 ;  /* 0x0132a00a090085a7 */ /* 0x000e64000800007f */
[----:B-1----:R-:W-:Y:S05]  /*204b0*/  @!P0 BRA `(.L_x_1282) ;  /* 0xfffffffc00f08947 */ /* 0x002fea000383ffff */
[----:B------:R-:W-:Y:S05]  /*204c0*/  BRA `(.L_x_1424) ;  /* 0xffffffb000cc7947 */ /* 0x000fea000383ffff */
.L_x_1287:
[----:B-1----:R1:W2:Y:S02]  /*204d0*/  SYNCS.PHASECHK.TRANS64.TRYWAIT P0, [R9+URZ+0x132c0], R10 ;  /* 0x0132c00a090075a7 */ /* 0x0022a4000800017f */
[----:B--2---:R-:W-:Y:S05]  /*204e0*/  @!P0 NANOSLEEP.SYNCS 0x989680 ;  /* 0x009896800000895d */ /* 0x004fea0003900000 */
[----:B------:R-:W2:Y:S02]  /*204f0*/  @!P0 SYNCS.PHASECHK.TRANS64 P0, [R9+URZ+0x132c0], R10 ;  /* 0x0132c00a090085a7 */ /* 0x000ea4000800007f */
[----:B--2---:R-:W-:Y:S05]  /*20500*/  @!P0 BRA `(.L_x_1287) ;  /* 0xfffffffc00f08947 */ /* 0x004fea000383ffff */
[----:B------:R-:W-:Y:S05]  /*20510*/  BRA `(.L_x_1425) ;  /* 0xffffffb400487947 */ /* 0x000fea000383ffff */
.L_x_1294:
[----:B0-----:R0:W1:Y:S02]  /*20520*/  SYNCS.PHASECHK.TRANS64.TRYWAIT P1, [R9+URZ+0x132a0], R10 ;  /* 0x0132a00a090075a7 */ /* 0x001064000802017f */
[----:B-1----:R-:W-:Y:S05]  /*20530*/  @!P1 NANOSLEEP.SYNCS 0x989680 ;  /* 0x009896800000995d */ /* 0x002fea0003900000 */
[----:B------:R-:W1:Y:S02]  /*20540*/  @!P1 SYNCS.PHASECHK.TRANS64 P1, [R9+URZ+0x132a0], R10 ;  /* 0x0132a00a090095a7 */ /* 0x000e64000802007f */
[----:B-1----:R-:W-:Y:S05]  /*20550*/  @!P1 BRA `(.L_x_1294) ;  /* 0xfffffffc00f09947 */ /* 0x002fea000383ffff */
[----:B------:R-:W-:Y:S05]  /*20560*/  BRA `(.L_x_1426) ;  /* 0xffffffb800047947 */ /* 0x000fea000383ffff */
.L_x_1299:
[----:B-1----:R1:W2:Y:S02]  /*20570*/  SYNCS.PHASECHK.TRANS64.TRYWAIT P1, [R9+URZ+0x132c0], R10 ;  /* 0x0132c00a090075a7 */ /* 0x0022a4000802017f */
[----:B--2---:R-:W-:Y:S05]  /*20580*/  @!P1 NANOSLEEP.SYNCS 0x989680 ;  /* 0x009896800000995d */ /* 0x004fea0003900000 */
[----:B------:R-:W2:Y:S02]  /*20590*/  @!P1 SYNCS.PHASECHK.TRANS64 P1, [R9+URZ+0x132c0], R10 ;  /* 0x0132c00a090095a7 */ /* 0x000ea4000802007f */
[----:B--2---:R-:W-:Y:S05]  /*205a0*/  @!P1 BRA `(.L_x_1299) ;  /* 0xfffffffc00f09947 */ /* 0x004fea000383ffff */
[----:B------:R-:W-:Y:S05]  /*205b0*/  BRA `(.L_x_1427) ;  /* 0xffffffb8007c7947 */ /* 0x000fea000383ffff */
.L_x_1320:
        /* <DEDUP_REMOVED lines=11> */
.L_x_1429:
[----:B------:R-:W-:Y:S05]  /*20670*/  BSYNC B0 ;  /* 0x0000000000007941 */ /* 0x000fea0003800000 */
.L_x_1428:
[----:B------:R-:W-:Y:S05]  /*20680*/  BRA `(.L_x_1430) ;  /* 0xffffffc800447947 */ /* 0x000fea000383ffff */
.L_x_1322:
[----:B------:R-:W-:Y:S01]  /*20690*/  BSSY B0, `(.L_x_1431) ;  /* 0x0000006000007945 */ /* 0x000fe20003800000 */
[----:B------:R-:W-:-:S07]  /*206a0*/  IMAD.MOV.U32 R15, RZ, RZ, -0x1 ;  /* 0xffffffffff0f7424 */ /* 0x000fce00078e00ff */
[----:B0-----:R-:W-:Y:S05]  /*206b0*/  WARPSYNC.COLLECTIVE R15, `(.L_x_1432) ;  /* 0x000000000f0c7348 */ /* 0x001fea0003c00000 */
[----:B------:R-:W-:Y:S02]  /*206c0*/  ELECT P6, UR62, PT ;  /* 0x00000000003e782f */ /* 0x000fe400038c0000 */
[----:B------:R-:W-:Y:S01]  /*206d0*/  MOV R14, UR62 ;  /* 0x0000003e000e7c02 */ /* 0x000fe20008000f00 */
[----:B0-----:R-:W-:Y:S10]  /*206e0*/  ENDCOLLECTIVE ;  /* 0x000000000000791b */ /* 0x001ff40003800000 */
.L_x_1432:
[----:B------:R-:W-:Y:S05]  /*206f0*/  BSYNC B0 ;  /* 0x0000000000007941 */ /* 0x000fea0003800000 */
.L_x_1431:
[----:B------:R-:W-:Y:S05]  /*20700*/  BRA `(.L_x_1433) ;  /* 0xffffffc8003c7947 */ /* 0x000fea000383ffff */
.L_x_1325:
[----:B0-----:R0:W1:Y:S02]  /*20710*/  SYNCS.PHASECHK.TRANS64.TRYWAIT P2, [R5+URZ+0x13280], R4 ;  /* 0x01328004050075a7 */ /* 0x001064000804017f */
[----:B-1----:R-:W-:Y:S05]  /*20720*/  @!P2 NANOSLEEP.SYNCS 0x989680 ;  /* 0x009896800000a95d */ /* 0x002fea0003900000 */
[----:B------:R-:W1:Y:S02]  /*20730*/  @!P2 SYNCS.PHASECHK.TRANS64 P2, [R5+URZ+0x13280], R4 ;  /* 0x013280040500a5a7 */ /* 0x000e64000804007f */
[----:B-1----:R-:W-:Y:S05]  /*20740*/  @!P2 BRA `(.L_x_1325) ;  /* 0xfffffffc00f0a947 */ /* 0x002fea000383ffff */
[----:B------:R-:W-:Y:S05]  /*20750*/  BRA `(.L_x_1434) ;  /* 0xffffffc800ac7947 */ /* 0x000fea000383ffff */
.L_x_1327:
[----:B-1----:R1:W2:Y:S02]  /*20760*/  SYNCS.PHASECHK.TRANS64.TRYWAIT P2, [R5+URZ+0x13240], R4 ;  /* 0x01324004050075a7 */ /* 0x0022a4000804017f */
[----:B--2---:R-:W-:Y:S05]  /*20770*/  @!P2 NANOSLEEP.SYNCS 0x989680 ;  /* 0x009896800000a95d */ /* 0x004fea0003900000 */
[----:B------:R-:W2:Y:S02]  /*20780*/  @!P2 SYNCS.PHASECHK.TRANS64 P2, [R5+URZ+0x13240], R4 ;  /* 0x013240040500a5a7 */ /* 0x000ea4000804007f */
[----:B--2---:R-:W-:Y:S05]  /*20790*/  @!P2 BRA `(.L_x_1327) ;  /* 0xfffffffc00f0a947 */ /* 0x004fea000383ffff */
[----:B------:R-:W-:Y:S05]  /*207a0*/  BRA `(.L_x_1435) ;  /* 0xffffffcc00087947 */ /* 0x000fea000383ffff */
.L_x_1330:
        /* <DEDUP_REMOVED lines=8> */
.L_x_1336:
[----:B0-----:R0:W1:Y:S02]  /*20830*/  SYNCS.PHASECHK.TRANS64.TRYWAIT P0, [R6+URZ+0x13280], R5 ;  /* 0x01328005060075a7 */ /* 0x001064000800017f */
[----:B-1----:R-:W-:Y:S05]  /*20840*/  @!P0 NANOSLEEP.SYNCS 0x989680 ;  /* 0x009896800000895d */ /* 0x002fea0003900000 */
[----:B------:R-:W1:Y:S02]  /*20850*/  @!P0 SYNCS.PHASECHK.TRANS64 P0, [R6+URZ+0x13280], R5 ;  /* 0x01328005060085a7 */ /* 0x000e64000800007f */
[----:B-1----:R-:W-:Y:S05]  /*20860*/  @!P0 BRA `(.L_x_1336) ;  /* 0xfffffffc00f08947 */ /* 0x002fea000383ffff */
[----:B------:R-:W-:Y:S05]  /*20870*/  BRA `(.L_x_1437) ;  /* 0xffffffd000747947 */ /* 0x000fea000383ffff */
.L_x_1341:
[----:B-1----:R1:W2:Y:S02]  /*20880*/  SYNCS.PHASECHK.TRANS64.TRYWAIT P0, [R6+URZ+0x13240], R5 ;  /* 0x01324005060075a7 */ /* 0x0022a4000800017f */
[----:B--2---:R-:W-:Y:S05]  /*20890*/  @!P0 NANOSLEEP.SYNCS 0x989680 ;  /* 0x009896800000895d */ /* 0x004fea0003900000 */
[----:B------:R-:W2:Y:S02]  /*208a0*/  @!P0 SYNCS.PHASECHK.TRANS64 P0, [R6+URZ+0x13240], R5 ;  /* 0x01324005060085a7 */ /* 0x000ea4000800007f */
[----:B--2---:R-:W-:Y:S05]  /*208b0*/  @!P0 BRA `(.L_x_1341) ;  /* 0xfffffffc00f08947 */ /* 0x004fea000383ffff */
[----:B------:R-:W-:Y:S05]  /*208c0*/  BRA `(.L_x_1438) ;  /* 0xffffffd000f87947 */ /* 0x000fea000383ffff */
.L_x_1347:
[----:B0-----:R0:W1:Y:S02]  /*208d0*/  SYNCS.PHASECHK.TRANS64.TRYWAIT P2, [R13+URZ+0x13270], R4 ;  /* 0x013270040d0075a7 */ /* 0x001064000804017f */
[----:B-1----:R-:W-:Y:S05]  /*208e0*/  @!P2 NANOSLEEP.SYNCS 0x989680 ;  /* 0x009896800000a95d */ /* 0x002fea0003900000 */
[----:B------:R-:W1:Y:S02]  /*208f0*/  @!P2 SYNCS.PHASECHK.TRANS64 P2, [R13+URZ+0x13270], R4 ;  /* 0x013270040d00a5a7 */ /* 0x000e64000804007f */
[----:B-1----:R-:W-:Y:S05]  /*20900*/  @!P2 BRA `(.L_x_1347) ;  /* 0xfffffffc00f0a947 */ /* 0x002fea000383ffff */
[----:B------:R-:W-:Y:S05]  /*20910*/  BRA `(.L_x_1439) ;  /* 0xffffffd400a07947 */ /* 0x000fea000383ffff */
.L_x_1349:
[----:B0-----:R0:W1:Y:S02]  /*20920*/  SYNCS.PHASECHK.TRANS64.TRYWAIT P2, [R13+URZ+0x13260], R4 ;  /* 0x013260040d0075a7 */ /* 0x001064000804017f */
[----:B-1----:R-:W-:Y:S05]  /*20930*/  @!P2 NANOSLEEP.SYNCS 0x989680 ;  /* 0x009896800000a95d */ /* 0x002fea0003900000 */
[----:B------:R-:W1:Y:S02]  /*20940*/  @!P2 SYNCS.PHASECHK.TRANS64 P2, [R13+URZ+0x13260], R4 ;  /* 0x013260040d00a5a7 */ /* 0x000e64000804007f */
[----:B-1----:R-:W-:Y:S05]  /*20950*/  @!P2 BRA `(.L_x_1349) ;  /* 0xfffffffc00f0a947 */ /* 0x002fea000383ffff */
[----:B------:R-:W-:Y:S05]  /*20960*/  BRA `(.L_x_1440) ;  /* 0xffffffd400a87947 */ /* 0x000fea000383ffff */
.L_x_1356:
[----:B0-----:R0:W1:Y:S02]  /*20970*/  SYNCS.PHASECHK.TRANS64.TRYWAIT P0, [R3+URZ+0x13270], R0 ;  /* 0x01327000030075a7 */ /* 0x001064000800017f */
[----:B-1----:R-:W-:Y:S05]  /*20980*/  @!P0 NANOSLEEP.SYNCS 0x989680 ;  /* 0x009896800000895d */ /* 0x002fea0003900000 */
[----:B------:R-:W1:Y:S02]  /*20990*/  @!P0 SYNCS.PHASECHK.TRANS64 P0, [R3+URZ+0x13270], R0 ;  /* 0x01327000030085a7 */ /* 0x000e64000800007f */
[----:B-1----:R-:W-:Y:S05]  /*209a0*/  @!P0 BRA `(.L_x_1356) ;  /* 0xfffffffc00f08947 */ /* 0x002fea000383ffff */
[----:B------:R-:W-:Y:S05]  /*209b0*/  BRA `(.L_x_1441) ;  /* 0xffffffd800f07947 */ /* 0x000fea000383ffff */
.L_x_1358:
[----:B0-----:R0:W1:Y:S02]  /*209c0*/  SYNCS.PHASECHK.TRANS64.TRYWAIT P0, [R3+URZ+0x13260], R0 ;  /* 0x01326000030075a7 */ /* 0x001064000800017f */
[----:B-1----:R-:W-:Y:S05]  /*209d0*/  @!P0 NANOSLEEP.SYNCS 0x989680 ;  /* 0x009896800000895d */ /* 0x002fea0003900000 */
[----:B------:R-:W1:Y:S02]  /*209e0*/  @!P0 SYNCS.PHASECHK.TRANS64 P0, [R3+URZ+0x13260], R0 ;  /* 0x01326000030085a7 */ /* 0x000e64000800007f */
[----:B-1----:R-:W-:Y:S05]  /*209f0*/  @!P0 BRA `(.L_x_1358) ;  /* 0xfffffffc00f08947 */ /* 0x002fea000383ffff */
[----:B------:R-:W-:Y:S05]  /*20a00*/  BRA `(.L_x_1442) ;  /* 0xffffffd800f47947 */ /* 0x000fea000383ffff */
.L_x_1362:
        /* <DEDUP_REMOVED lines=8> */
.L_x_1444:
[----:B------:R-:W-:Y:S05]  /*20a90*/  BSYNC B0 ;  /* 0x0000000000007941 */ /* 0x000fea0003800000 */
.L_x_1443:
        /* <DEDUP_REMOVED lines=9> */
.L_x_1445:
        /* <DEDUP_REMOVED lines=13> */
[----:B------:R-:W-:-:S03]  /*20c00*/  ISETP.NE.AND P1, PT, R8, RZ, PT ;  /* 0x000000ff0800720c */ /* 0x000fc60003f25270 */
[----:B------:R-:W-:-:S10]  /*20c10*/  IMAD.MOV.U32 R13, RZ, RZ, R25 ;  /* 0x000000ffff0d7224 */ /* 0x000fd400078e0019 */
[----:B------:R-:W-:Y:S05]  /*20c20*/  WARPSYNC.COLLECTIVE R15, `(.L_x_1446) ;  /* 0x000000000f087348 */ /* 0x000fea0003c00000 */
[----:B------:R0:W1:Y:S02]  /*20c30*/  SHFL.UP P6, R14, R13, R12, R11 ;  /* 0x0400000c0d0e7389 */ /* 0x00006400000c000b */
[----:B01----:R-:W-:Y:S01]  /*20c40*/  ENDCOLLECTIVE ;  /* 0x000000000000791b */ /* 0x003fe20003800000 */
.L_x_1446:
[----:B------:R-:W-:Y:S01]  /*20c50*/  IMAD.MOV.U32 R12, RZ, RZ, 0x2 ;  /* 0x00000002ff0c7424 */ /* 0x000fe200078e00ff */
[----:B------:R-:W-:-:S05]  /*20c60*/  SEL R4, R14, RZ, P1 ;  /* 0x000000ff0e047207 */ /* 0x000fca0000800000 */
[----:B------:R-:W-:-:S04]  /*20c70*/  IMAD.IADD R4, R25, 0x1, R4 ;  /* 0x0000000119047824 */ /* 0x000fc800078e0204 */
[----:B------:R-:W-:-:S07]  /*20c80*/  IMAD.MOV.U32 R13, RZ, RZ, R4 ;  /* 0x000000ffff0d7224 */ /* 0x000fce00078e0004 */
[----:B------:R-:W-:Y:S05]  /*20c90*/  WARPSYNC.COLLECTIVE R15, `(.L_x_1447) ;  /* 0x000000000f087348 */ /* 0x000fea0003c00000 */
[----:B------:R0:W1:Y:S02]  /*20ca0*/  SHFL.UP P6, R14, R13, R12, R11 ;  /* 0x0400000c0d0e7389 */ /* 0x00006400000c000b */
[----:B01----:R-:W-:Y:S01]  /*20cb0*/  ENDCOLLECTIVE ;  /* 0x000000000000791b */ /* 0x003fe20003800000 */
.L_x_1447:
[----:B------:R-:W-:Y:S01]  /*20cc0*/  IMAD.MOV.U32 R12, RZ, RZ, 0x4 ;  /* 0x00000004ff0c7424 */ /* 0x000fe200078e00ff */
[----:B------:R-:W-:-:S05]  /*20cd0*/  SEL R3, R14, RZ, P2 ;  /* 0x000000ff0e037207 */ /* 0x000fca0001000000 */
[----:B------:R-:W-:-:S04]  /*20ce0*/  IMAD.IADD R6, R4, 0x1, R3 ;  /* 0x0000000104067824 */ /* 0x000fc800078e0203 */
[----:B------:R-:W-:-:S07]  /*20cf0*/  IMAD.MOV.U32 R13, RZ, RZ, R6 ;  /* 0x000000ffff0d7224 */ /* 0x000fce00078e0006 */
[----:B------:R-:W-:Y:S05]  /*20d00*/  WARPSYNC.COLLECTIVE R15, `(.L_x_1448) ;  /* 0x000000000f087348 */ /* 0x000fea0003c00000 */
[----:B------:R0:W1:Y:S02]  /*20d10*/  SHFL.UP P6, R14, R13, R12, R11 ;  /* 0x0400000c0d0e7389 */ /* 0x00006400000c000b */
[----:B01----:R-:W-:Y:S01]  /*20d20*/  ENDCOLLECTIVE ;  /* 0x000000000000791b */ /* 0x003fe20003800000 */
.L_x_1448:
[----:B------:R-:W-:Y:S01]  /*20d30*/  IMAD.MOV.U32 R12, RZ, RZ, 0x8 ;  /* 0x00000008ff0c7424 */ /* 0x000fe200078e00ff */
[----:B------:R-:W-:-:S05]  /*20d40*/  SEL R3, R14, RZ, P3 ;  /* 0x000000ff0e037207 */ /* 0x000fca0001800000 */
[----:B------:R-:W-:-:S04]  /*20d50*/  IMAD.IADD R2, R6, 0x1, R3 ;  /* 0x0000000106027824 */ /* 0x000fc800078e0203 */
[----:B------:R-:W-:-:S07]  /*20d60*/  IMAD.MOV.U32 R13, RZ, RZ, R2 ;  /* 0x000000ffff0d7224 */ /* 0x000fce00078e0002 */
[----:B------:R-:W-:Y:S05]  /*20d70*/  WARPSYNC.COLLECTIVE R15, `(.L_x_1449) ;  /* 0x000000000f087348 */ /* 0x000fea0003c00000 */
[----:B------:R0:W1:Y:S02]  /*20d80*/  SHFL.UP P6, R14, R13, R12, R11 ;  /* 0x0400000c0d0e7389 */ /* 0x00006400000c000b */
[----:B01----:R-:W-:Y:S01]  /*20d90*/  ENDCOLLECTIVE ;  /* 0x000000000000791b */ /* 0x003fe20003800000 */
.L_x_1449:
[----:B------:R-:W-:Y:S01]  /*20da0*/  IMAD.MOV.U32 R12, RZ, RZ, 0x10 ;  /* 0x00000010ff0c7424 */ /* 0x000fe200078e00ff */
[----:B------:R-:W-:-:S05]  /*20db0*/  SEL R3, R14, RZ, P4 ;  /* 0x000000ff0e037207 */ /* 0x000fca0002000000 */
[----:B------:R-:W-:-:S04]  /*20dc0*/  IMAD.IADD R3, R2, 0x1, R3 ;  /* 0x0000000102037824 */ /* 0x000fc800078e0203 */
[----:B------:R-:W-:-:S07]  /*20dd0*/  IMAD.MOV.U32 R13, RZ, RZ, R3 ;  /* 0x000000ffff0d7224 */ /* 0x000fce00078e0003 */
[----:B------:R-:W-:Y:S05]  /*20de0*/  WARPSYNC.COLLECTIVE R15, `(.L_x_1450) ;  /* 0x000000000f087348 */ /* 0x000fea0003c00000 */
[----:B------:R0:W1:Y:S02]  /*20df0*/  SHFL.UP P6, R14, R13, R12, R11 ;  /* 0x0400000c0d0e7389 */ /* 0x00006400000c000b */
[----:B01----:R-:W-:Y:S01]  /*20e00*/  ENDCOLLECTIVE ;  /* 0x000000000000791b */ /* 0x003fe20003800000 */
.L_x_1450:
        /* <DEDUP_REMOVED lines=8> */
.L_x_1451:
[----:B------:R-:W-:Y:S05]  /*20e90*/  BRA `(.L_x_1452) ;  /* 0xffffffdc00747947 */ /* 0x000fea000383ffff */
.L_x_1367:
        /* <DEDUP_REMOVED lines=8> */
.L_x_1454:
[----:B------:R-:W-:Y:S05]  /*20f20*/  BSYNC B0 ;  /* 0x0000000000007941 */ /* 0x000fea0003800000 */
.L_x_1453:
        /* <DEDUP_REMOVED lines=8> */
.L_x_1455:
[----:B------:R-:W-:Y:S01]  /*20fb0*/  IMAD.MOV.U32 R12, RZ, RZ, 0x4 ;  /* 0x00000004ff0c7424 */ /* 0x000fe200078e00ff */
[----:B------:R-:W-:-:S05]  /*20fc0*/  SEL R2, R14, RZ, P2 ;  /* 0x000000ff0e027207 */ /* 0x000fca0001000000 */
[----:B------:R-:W-:-:S04]  /*20fd0*/  IMAD.IADD R2, R13, 0x1, R2 ;  /* 0x000000010d027824 */ /* 0x000fc800078e0202 */
[----:B------:R-:W-:-:S07]  /*20fe0*/  IMAD.MOV.U32 R13, RZ, RZ, R2 ;  /* 0x000000ffff0d7224 */ /* 0x000fce00078e0002 */
[----:B------:R-:W-:Y:S05]  /*20ff0*/  WARPSYNC.COLLECTIVE R15, `(.L_x_1456) ;  /* 0x000000000f087348 */ /* 0x000fea0003c00000 */
[----:B------:R0:W1:Y:S02]  /*21000*/  SHFL.UP P6, R14, R13, R12, R11 ;  /* 0x0400000c0d0e7389 */ /* 0x00006400000c000b */
[----:B01----:R-:W-:Y:S01]  /*21010*/  ENDCOLLECTIVE ;  /* 0x000000000000791b */ /* 0x003fe20003800000 */
.L_x_1456:
[----:B------:R-:W-:Y:S01]  /*21020*/  IMAD.MOV.U32 R12, RZ, RZ, 0x8 ;  /* 0x00000008ff0c7424 */ /* 0x000fe200078e00ff */
[----:B------:R-:W-:-:S05]  /*21030*/  SEL R3, R14, RZ, P3 ;  /* 0x000000ff0e037207 */ /* 0x000fca0001800000 */
[----:B------:R-:W-:-:S04]  /*21040*/  IMAD.IADD R3, R2, 0x1, R3 ;  /* 0x0000000102037824 */ /* 0x000fc800078e0203 */
[----:B------:R-:W-:-:S07]  /*21050*/  IMAD.MOV.U32 R13, RZ, RZ, R3 ;  /* 0x000000ffff0d7224 */ /* 0x000fce00078e0003 */
[----:B------:R-:W-:Y:S05]  /*21060*/  WARPSYNC.COLLECTIVE R15, `(.L_x_1457) ;  /* 0x000000000f087348 */ /* 0x000fea0003c00000 */
[----:B------:R0:W1:Y:S02]  /*21070*/  SHFL.UP P6, R14, R13, R12, R11 ;  /* 0x0400000c0d0e7389 */ /* 0x00006400000c000b */
[----:B01----:R-:W-:Y:S01]  /*21080*/  ENDCOLLECTIVE ;  /* 0x000000000000791b */ /* 0x003fe20003800000 */
.L_x_1457:
[----:B------:R-:W-:Y:S01]  /*21090*/  IMAD.MOV.U32 R12, RZ, RZ, 0x10 ;  /* 0x00000010ff0c7424 */ /* 0x000fe200078e00ff */
[----:B------:R-:W-:-:S05]  /*210a0*/  SEL R4, R14, RZ, P4 ;  /* 0x000000ff0e047207 */ /* 0x000fca0002000000 */
[----:B------:R-:W-:-:S04]  /*210b0*/  IMAD.IADD R4, R3, 0x1, R4 ;  /* 0x0000000103047824 */ /* 0x000fc800078e0204 */
[----:B------:R-:W-:-:S07]  /*210c0*/  IMAD.MOV.U32 R13, RZ, RZ, R4 ;  /* 0x000000ffff0d7224 */ /* 0x000fce00078e0004 */
[----:B------:R-:W-:Y:S05]  /*210d0*/  WARPSYNC.COLLECTIVE R15, `(.L_x_1458) ;  /* 0x000000000f087348 */ /* 0x000fea0003c00000 */
[----:B------:R0:W1:Y:S02]  /*210e0*/  SHFL.UP P6, R14, R13, R12, R11 ;  /* 0x0400000c0d0e7389 */ /* 0x00006400000c000b */
[----:B01----:R-:W-:Y:S01]  /*210f0*/  ENDCOLLECTIVE ;  /* 0x000000000000791b */ /* 0x003fe20003800000 */
.L_x_1458:
        /* <DEDUP_REMOVED lines=8> */
.L_x_1459:
[----:B------:R-:W-:Y:S05]  /*21180*/  BRA `(.L_x_1460) ;  /* 0xffffffdc00547947 */ /* 0x000fea000383ffff */
.L_x_1369:
[----:B------:R-:W-:Y:S01]  /*21190*/  BSSY B0, `(.L_x_1461) ;  /* 0x0000006000007945 */ /* 0x000fe20003800000 */
[----:B------:R-:W-:Y:S01]  /*211a0*/  PLOP3.LUT P6, PT, P6, PT, PT, 0x8, 0x0 ;  /* 0x000000000000781c */ /* 0x000fe200037ce170 */
[----:B------:R-:W-:-:S12]  /*211b0*/  IMAD.MOV.U32 R15, RZ, RZ, -0x1 ;  /* 0xffffffffff0f7424 */ /* 0x000fd800078e00ff */
[----:B0-----:R-:W-:Y:S05]  /*211c0*/  WARPSYNC.COLLECTIVE R15, `(.L_x_1462) ;  /* 0x000000000f087348 */ /* 0x001fea0003c00000 */
[----:B------:R-:W-:Y:S01]  /*211d0*/  VOTE.ANY R14, PT, P6 ;  /* 0x00000000000e7806 */ /* 0x000fe200030e0100 */
[----:B0-----:R-:W-:Y:S06]  /*211e0*/  ENDCOLLECTIVE ;  /* 0x000000000000791b */ /* 0x001fec0003800000 */
.L_x_1462:
[----:B------:R-:W-:Y:S05]  /*211f0*/  BSYNC B0 ;  /* 0x0000000000007941 */ /* 0x000fea0003800000 */
.L_x_1461:
        /* <DEDUP_REMOVED lines=9> */
.L_x_1463:
[----:B------:R-:W-:Y:S01]  /*21290*/  IMAD.MOV.U32 R25, RZ, RZ, R14 ;  /* 0x000000ffff197224 */ /* 0x000fe200078e000e */
[----:B------:R-:W-:Y:S06]  /*212a0*/  BRA `(.L_x_1464) ;  /* 0xffffffdc00447947 */ /* 0x000fec000383ffff */
.L_x_1371:
[----:B------:R-:W-:Y:S01]  /*212b0*/  BSSY B0, `(.L_x_1465) ;  /* 0x0000007000007945 */ /* 0x000fe20003800000 */
[----:B------:R-:W-:Y:S02]  /*212c0*/  IMAD.MOV.U32 R13, RZ, RZ, R3 ;  /* 0x000000ffff0d7224 */ /* 0x000fe400078e0003 */
[----:B------:R-:W-:Y:S02]  /*212d0*/  IMAD.MOV.U32 R11, RZ, RZ, 0x1f ;  /* 0x0000001fff0b7424 */ /* 0x000fe400078e00ff */
[----:B------:R-:W-:-:S07]  /*212e0*/  IMAD.MOV.U32 R15, RZ, RZ, -0x1 ;  /* 0xffffffffff0f7424 */ /* 0x000fce00078e00ff */
[----:B012---:R-:W-:Y:S05]  /*212f0*/  WARPSYNC.COLLECTIVE R15, `(.L_x_1466) ;  /* 0x000000000f087348 */ /* 0x007fea0003c00000 */
[----:B------:R3:W4:Y:S02]  /*21300*/  SHFL.IDX P6, R14, R13, R12, R11 ;  /* 0x0000000c0d0e7389 */ /* 0x00072400000c000b */
[----:B01234-:R-:W-:Y:S01]  /*21310*/  ENDCOLLECTIVE ;  /* 0x000000000000791b */ /* 0x01ffe20003800000 */
.L_x_1466:
[----:B------:R-:W-:Y:S05]  /*21320*/  BSYNC B0 ;  /* 0x0000000000007941 */ /* 0x000fea0003800000 */
.L_x_1465:
[----:B------:R-:W-:Y:S05]  /*21330*/  BRA `(.L_x_1370) ;  /* 0xffffffdc003c7947 */ /* 0x000fea000383ffff */
.L_x_1375:
[----:B0-----:R0:W1:Y:S02]  /*21340*/  SYNCS.PHASECHK.TRANS64.TRYWAIT P0, [R8+URZ+0x13220], R0 ;  /* 0x01322000080075a7 */ /* 0x001064000800017f */
[----:B-1----:R-:W-:Y:S05]  /*21350*/  @!P0 NANOSLEEP.SYNCS 0x989680 ;  /* 0x009896800000895d */ /* 0x002fea0003900000 */
[----:B------:R-:W1:Y:S02]  /*21360*/  @!P0 SYNCS.PHASECHK.TRANS64 P0, [R8+URZ+0x13220], R0 ;  /* 0x01322000080085a7 */ /* 0x000e64000800007f */
[----:B-1----:R-:W-:Y:S05]  /*21370*/  @!P0 BRA `(.L_x_1375) ;  /* 0xfffffffc00f08947 */ /* 0x002fea000383ffff */
[----:B------:R-:W-:Y:S05]  /*21380*/  BRA `(.L_x_1467) ;  /* 0xffffffe000b47947 */ /* 0x000fea000383ffff */
.L_x_1376:
        /* <DEDUP_REMOVED lines=11> */
.L_x_1469:
[----:B------:R-:W-:Y:S05]  /*21440*/  BSYNC B0 ;  /* 0x0000000000007941 */ /* 0x000fea0003800000 */
.L_x_1468:
[----:B------:R-:W-:Y:S05]  /*21450*/  BRA `(.L_x_1470) ;  /* 0xffffffe0009c7947 */ /* 0x000fea000383ffff */
.L_x_1377:
[----:B------:R-:W-:Y:S01]  /*21460*/  BSSY B0, `(.L_x_1471) ;  /* 0x0000006000007945 */ /* 0x000fe20003800000 */
[----:B------:R-:W-:-:S07]  /*21470*/  IMAD.MOV.U32 R15, RZ, RZ, -0x1 ;  /* 0xffffffffff0f7424 */ /* 0x000fce00078e00ff */
[----:B0-----:R-:W-:Y:S05]  /*21480*/  WARPSYNC.COLLECTIVE R15, `(.L_x_1472) ;  /* 0x000000000f0c7348 */ /* 0x001fea0003c00000 */
[----:B------:R-:W-:Y:S02]  /*21490*/  ELECT P6, UR62, PT ;  /* 0x00000000003e782f */ /* 0x000fe400038c0000 */
[----:B------:R-:W-:Y:S01]  /*214a0*/  MOV R14, UR62 ;  /* 0x0000003e000e7c02 */ /* 0x000fe20008000f00 */
[----:B0-----:R-:W-:Y:S10]  /*214b0*/  ENDCOLLECTIVE ;  /* 0x000000000000791b */ /* 0x001ff40003800000 */
.L_x_1472:
[----:B------:R-:W-:Y:S05]  /*214c0*/  BSYNC B0 ;  /* 0x0000000000007941 */ /* 0x000fea0003800000 */
.L_x_1471:
[----:B------:R-:W-:Y:S05]  /*214d0*/  BRA `(.L_x_1473) ;  /* 0xffffffe000907947 */ /* 0x000fea000383ffff */
.L_x_1379:
[----:B0-----:R0:W1:Y:S02]  /*214e0*/  SYNCS.PHASECHK.TRANS64.TRYWAIT P1, [R6+URZ], R3 ;  /* 0x00000003060075a7 */ /* 0x001064000802017f */
[----:B-1----:R-:W-:Y:S05]  /*214f0*/  @!P1 NANOSLEEP.SYNCS 0x989680 ;  /* 0x009896800000995d */ /* 0x002fea0003900000 */
[----:B------:R-:W1:Y:S02]  /*21500*/  @!P1 SYNCS.PHASECHK.TRANS64 P1, [R6+URZ], R3 ;  /* 0x00000003060095a7 */ /* 0x000e64000802007f */
[----:B-1----:R-:W-:Y:S05]  /*21510*/  @!P1 BRA `(.L_x_1379) ;  /* 0xfffffffc00f09947 */ /* 0x002fea000383ffff */
[----:B------:R-:W-:Y:S05]  /*21520*/  BRA `(.L_x_1474) ;  /* 0xffffffe000c47947 */ /* 0x000fea000383ffff */
.L_x_1380:
[----:B-1----:R1:W2:Y:S02]  /*21530*/  SYNCS.PHASECHK.TRANS64.TRYWAIT P1, [R7+URZ], R0 ;  /* 0x00000000070075a7 */ /* 0x0022a4000802017f */
[----:B--2---:R-:W-:Y:S05]  /*21540*/  @!P1 NANOSLEEP.SYNCS 0x989680 ;  /* 0x009896800000995d */ /* 0x004fea0003900000 */
[----:B------:R-:W2:Y:S02]  /*21550*/  @!P1 SYNCS.PHASECHK.TRANS64 P1, [R7+URZ], R0 ;  /* 0x00000000070095a7 */ /* 0x000ea4000802007f */
[----:B--2---:R-:W-:Y:S05]  /*21560*/  @!P1 BRA `(.L_x_1380) ;  /* 0xfffffffc00f09947 */ /* 0x004fea000383ffff */
[----:B------:R-:W-:Y:S05]  /*21570*/  BRA `(.L_x_1475) ;  /* 0xffffffe000b87947 */ /* 0x000fea000383ffff */
.L_x_1382:
[----:B--2---:R2:W3:Y:S02]  /*21580*/  SYNCS.PHASECHK.TRANS64.TRYWAIT P1, [R2+URZ+0x13260], R3 ;  /* 0x01326003020075a7 */ /* 0x0044e4000802017f */
[----:B---3--:R-:W-:Y:S05]  /*21590*/  @!P1 NANOSLEEP.SYNCS 0x989680 ;  /* 0x009896800000995d */ /* 0x008fea0003900000 */
[----:B------:R-:W3:Y:S02]  /*215a0*/  @!P1 SYNCS.PHASECHK.TRANS64 P1, [R2+URZ+0x13260], R3 ;  /* 0x01326003020095a7 */ /* 0x000ee4000802007f */
[----:B---3--:R-:W-:Y:S05]  /*215b0*/  @!P1 BRA `(.L_x_1382) ;  /* 0xfffffffc00f09947 */ /* 0x008fea000383ffff */
[----:B------:R-:W-:Y:S05]  /*215c0*/  BRA `(.L_x_1476) ;  /* 0xffffffe000b87947 */ /* 0x000fea000383ffff */
.L_x_1384:
[----:B---3--:R3:W4:Y:S02]  /*215d0*/  SYNCS.PHASECHK.TRANS64.TRYWAIT P1, [R5+URZ+0x13260], R0 ;  /* 0x01326000050075a7 */ /* 0x008724000802017f */
[----:B----4-:R-:W-:Y:S05]  /*215e0*/  @!P1 NANOSLEEP.SYNCS 0x989680 ;  /* 0x009896800000995d */ /* 0x010fea0003900000 */
[----:B------:R-:W4:Y:S02]  /*215f0*/  @!P1 SYNCS.PHASECHK.TRANS64 P1, [R5+URZ+0x13260], R0 ;  /* 0x01326000050095a7 */ /* 0x000f24000802007f */
[----:B----4-:R-:W-:Y:S05]  /*21600*/  @!P1 BRA `(.L_x_1384) ;  /* 0xfffffffc00f09947 */ /* 0x010fea000383ffff */
[----:B------:R-:W-:Y:S05]  /*21610*/  BRA `(.L_x_1477) ;  /* 0xffffffe000b87947 */ /* 0x000fea000383ffff */
.L_x_1386:
[----:B----4-:R4:W0:Y:S02]  /*21620*/  SYNCS.PHASECHK.TRANS64.TRYWAIT P0, [R2+URZ+0x13280], R3 ;  /* 0x01328003020075a7 */ /* 0x010824000800017f */
[----:B0-----:R-:W-:Y:S05]  /*21630*/  @!P0 NANOSLEEP.SYNCS 0x989680 ;  /* 0x009896800000895d */ /* 0x001fea0003900000 */
[----:B------:R-:W0:Y:S02]  /*21640*/  @!P0 SYNCS.PHASECHK.TRANS64 P0, [R2+URZ+0x13280], R3 ;  /* 0x01328003020085a7 */ /* 0x000e24000800007f */
[----:B0-----:R-:W-:Y:S05]  /*21650*/  @!P0 BRA `(.L_x_1386) ;  /* 0xfffffffc00f08947 */ /* 0x001fea000383ffff */
[----:B------:R-:W-:Y:S05]  /*21660*/  BRA `(.L_x_1387) ;  /* 0xffffffe000b47947 */ /* 0x000fea000383ffff */
.L_x_1478:
        /* <DEDUP_REMOVED lines=9> */
.L_x_2168:


//--------------------- .text._ZN7cutlass13device_kernelIN5flash11enable_sm90INS1_16FlashAttnFwdSm90INS1_25CollectiveMainloopFwdSm90ILi2EN4cute5tupleIJNS5_1CILi1EEES8_S8_EEENS6_IJNS7_ILi192EEENS7_ILi160EEENS7_ILi64EEEEEELi64ENS_12float_e4m3_tEfNS_4arch4Sm90ELb1ELb0ELb0ELb0ELb0ELb0ELb0ELb1ELb1ELb0ELb0ELb0EEENS1_21CollectiveEpilogueFwdINS6_IJSA_SC_SB_EEES9_NS_10bfloat16_tESG_Li384ELb0ELb0ELb0ELb1EEENS1_30DynamicPersistentTileSchedulerILi384ELi128ELb0ELb0ELb1EEEEEEEEEvNT_6ParamsE --------------------------
	.section	.text._ZN7cutlass13device_kernelIN5flash11enable_sm90INS1_16FlashAttnFwdSm90INS1_25CollectiveMainloopFwdSm90ILi2EN4cute5tupleIJNS5_1CILi1EEES8_S8_EEENS6_IJNS7_ILi192EEENS7_ILi160EEENS7_ILi64EEEEEELi64ENS_12float_e4m3_tEfNS_4arch4Sm90ELb1ELb0ELb0ELb0ELb0ELb0ELb0ELb1ELb1ELb0ELb0ELb0EEENS1_21CollectiveEpilogueFwdINS6_IJSA_SC_SB_EEES9_NS_10bfloat16_tESG_Li384ELb0ELb0ELb0ELb1EEENS1_30DynamicPersistentTileSchedulerILi384ELi128ELb0ELb0ELb1EEEEEEEEEvNT_6ParamsE,"ax",@progbits
	.align	128
.text._ZN7cutlass13device_kernelIN5flash11enable_sm90INS1_16FlashAttnFwdSm90INS1_25CollectiveMainloopFwdSm90ILi2EN4cute5tupleIJNS5_1CILi1EEES8_S8_EEENS6_IJNS7_ILi192EEENS7_ILi160EEENS7_ILi64EEEEEELi64ENS_12float_e4m3_tEfNS_4arch4Sm90ELb1ELb0ELb0ELb0ELb0ELb0ELb0ELb1ELb1ELb0ELb0ELb0EEENS1_21CollectiveEpilogueFwdINS6_IJSA_SC_SB_EEES9_NS_10bfloat16_tESG_Li384ELb0ELb0ELb0ELb1EEENS1_30DynamicPersistentTileSchedulerILi384ELi128ELb0ELb0ELb1EEEEEEEEEvNT_6ParamsE:
        .type           _ZN7cutlass13device_kernelIN5flash11enable_sm90INS1_16FlashAttnFwdSm90INS1_25CollectiveMainloopFwdSm90ILi2EN4cute5tupleIJNS5_1CILi1EEES8_S8_EEENS6_IJNS7_ILi192EEENS7_ILi160EEENS7_ILi64EEEEEELi64ENS_12float_e4m3_tEfNS_4arch4Sm90ELb1ELb0ELb0ELb0ELb0ELb0ELb0ELb1ELb1ELb0ELb0ELb0EEENS1_21CollectiveEpilogueFwdINS6_IJSA_SC_SB_EEES9_NS_10bfloat16_tESG_Li384ELb0ELb0ELb0ELb1EEENS1_30DynamicPersistentTileSchedulerILi384ELi128ELb0ELb0ELb1EEEEEEEEEvNT_6ParamsE,@function
        .size           _ZN7cutlass13device_kernelIN5flash11enable_sm90INS1_16FlashAttnFwdSm90INS1_25CollectiveMainloopFwdSm90ILi2EN4cute5tupleIJNS5_1CILi1EEES8_S8_EEENS6_IJNS7_ILi192EEENS7_ILi160EEENS7_ILi64EEEEEELi64ENS_12float_e4m3_tEfNS_4arch4Sm90ELb1ELb0ELb0ELb0ELb0ELb0ELb0ELb1ELb1ELb0ELb0ELb0EEENS1_21CollectiveEpilogueFwdINS6_IJSA_SC_SB_EEES9_NS_10bfloat16_tESG_Li384ELb0ELb0ELb0ELb1EEENS1_30DynamicPersistentTileSchedulerILi384ELi128ELb0ELb0ELb1EEEEEEEEEvNT_6ParamsE,(.L_x_2169 - _ZN7cutlass13device_kernelIN5flash11enable_sm90INS1_16FlashAttnFwdSm90INS1_25CollectiveMainloopFwdSm90ILi2EN4cute5tupleIJNS5_1CILi1EEES8_S8_EEENS6_IJNS7_ILi192EEENS7_ILi160EEENS7_ILi64EEEEEELi64ENS_12float_e4m3_tEfNS_4arch4Sm90ELb1ELb0ELb0ELb0ELb0ELb0ELb0ELb1ELb1ELb0ELb0ELb0EEENS1_21CollectiveEpilogueFwdINS6_IJSA_SC_SB_EEES9_NS_10bfloat16_tESG_Li384ELb0ELb0ELb0ELb1EEENS1_30DynamicPersistentTileSchedulerILi384ELi128ELb0ELb0ELb1EEEEEEEEEvNT_6ParamsE)
        .other          _ZN7cutlass13device_kernelIN5flash11enable_sm90INS1_16FlashAttnFwdSm90INS1_25CollectiveMainloopFwdSm90ILi2EN4cute5tupleIJNS5_1CILi1EEES8_S8_EEENS6_IJNS7_ILi192EEENS7_ILi160EEENS7_ILi64EEEEEELi64ENS_12float_e4m3_tEfNS_4arch4Sm90ELb1ELb0ELb0ELb0ELb0ELb0ELb0ELb1ELb1ELb0ELb0ELb0EEENS1_21CollectiveEpilogueFwdINS6_IJSA_SC_SB_EEES9_NS_10bfloat16_tESG_Li384ELb0ELb0ELb0ELb1EEENS1_30DynamicPersistentTileSchedulerILi384ELi128ELb0ELb0ELb1EEEEEEEEEvNT_6ParamsE,@"STO_CUDA_ENTRY STV_DEFAULT"
_ZN7cutlass13device_kernelIN5flash11enable_sm90INS1_16FlashAttnFwdSm90INS1_25CollectiveMainloopFwdSm90ILi2EN4cute5tupleIJNS5_1CILi1EEES8_S8_EEENS6_IJNS7_ILi192EEENS7_ILi160EEENS7_ILi64EEEEEELi64ENS_12float_e4m3_tEfNS_4arch4Sm90ELb1ELb0ELb0ELb0ELb0ELb0ELb0ELb1ELb1ELb0ELb0ELb0EEENS1_21CollectiveEpilogueFwdINS6_IJSA_SC_SB_EEES9_NS_10bfloat16_tESG_Li384ELb0ELb0ELb0ELb1EEENS1_30DynamicPersistentTileSchedulerILi384ELi128ELb0ELb0ELb1EEEEEEEEEvNT_6ParamsE:
[----:B------:R-:W1:Y:S02]  /*0000*/  LDC R1, c[0x0][0x28] ;  /* 0x00000a00ff017b82 */ /* 0x000e640000000800 */
[----:B-1----:R-:W-:Y:S01]  /*0010*/  VIADD R1, R1, 0xfffffff0 ;  /* 0xfffffff001017836 */ /* 0x002fe20000000000 */
[----:B------:R-:W1:Y:S01]  /*0020*/  S2R R3, SR_TID.X ;  /* 0x0000000000037919 */ /* 0x000e620000002100 */
[----:B------:R-:W-:Y:S01]  /*0030*/  ELECT P0, URZ, PT ;  /* 0x00000000003f782f */ /* 0x000fe20003800000 */
[----:B------:R-:W-:Y:S01]  /*0040*/  BSSY B0, `(.L_x_1479) ;  /* 0x0000013000007945 */ /* 0x000fe20003800000 */
[----:B-1----:R-:W-:-:S05]  /*0050*/  SHF.R.U32.HI R0, RZ, 0x5, R3 ;  /* 0x00000005ff007819 */ /* 0x002fca0000011603 */
[----:B------:R-:W1:Y:S02]  /*0060*/  SHFL.IDX PT, R2, R0, RZ, 0x1f ;  /* 0x00001fff00027589 */ /* 0x000e6400000e0000 */
[----:B-1----:R-:W-:-:S13]  /*0070*/  ISETP.EQ.AND P0, PT, R2, RZ, P0 ;  /* 0x000000ff0200720c */ /* 0x002fda0000702270 */
        /* <DEDUP_REMOVED lines=15> */
.L_x_1480:
[----:B------:R-:W-:Y:S05]  /*0170*/  BSYNC B0 ;  /* 0x0000000000007941 */ /* 0x000fea0003800000 */
.L_x_1479:
[----:B------:R-:W-:Y:S01]  /*0180*/  VOTEU.ANY UP0, P0 ;  /* 0x00000000003f7886 */ /* 0x000fe20000000100 */
[----:B------:R-:W1:Y:S01]  /*0190*/  SHFL.IDX PT, R2, R0, RZ, 0x1f ;  /* 0x00001fff00027589 */ /* 0x000e6200000e0000 */
[----:B------:R-:W-:Y:S01]  /*01a0*/  UMOV UR4, 0x1 ;  /* 0x0000000100047882 */ /* 0x000fe20000000000 */
[----:B------:R-:W-:Y:S02]  /*01b0*/  VOTEU.ANY UP1, P0 ;  /* 0x00000000003f7886 */ /* 0x000fe40000020100 */
[----:B------:R-:W2:Y:S01]  /*01c0*/  @UP0 S2UR UR7, SR_CgaCtaId ;  /* 0x00000000000709c3 */ /* 0x000ea20000008800 */
[----:B------:R-:W-:Y:S01]  /*01d0*/  @UP0 UMOV UR6, 0x400 ;  /* 0x0000040000060882 */ /* 0x000fe20000000000 */
[----:B------:R-:W-:-:S04]  /*01e0*/  @UP0 UIADD3 UR4, -UR4, 0x100000, URZ ;  /* 0x0010000004040890 */ /* 0x000fc8000fffe13f */
[----:B------:R-:W-:Y:S02]  /*01f0*/  @UP0 USHF.L.U32 UR5, UR4, 0xb, URZ ;  /* 0x0000000b04050899 */ /* 0x000fe4000800063f */
[----:B------:R-:W-:Y:S01]  /*0200*/  @UP0 USHF.L.U32 UR4, UR4, 0x1, URZ ;  /* 0x0000000104040899 */ /* 0x000fe2000800063f */
[----:B-1----:R-:W-:Y:S02]  /*0210*/  ISETP.NE.AND P1, PT, R2, RZ, PT ;  /* 0x000000ff0200720c */ /* 0x002fe40003f25270 */
[----:B------:R-:W-:Y:S01]  /*0220*/  SHF.R.U32.HI R2, RZ, 0x7, R3 ;  /* 0x00000007ff027819 */ /* 0x000fe20000011603 */
[----:B--2---:R-:W-:Y:S01]  /*0230*/  @UP0 ULEA UR6, UR7, UR6, 0x18 ;  /* 0x0000000607060291 */ /* 0x004fe2000f8ec03f */
[----:B------:R-:W-:-:S04]  /*0240*/  VOTEU.ANY UP0, P0 ;  /* 0x00000000003f7886 */ /* 0x000fc80000000100 */
[----:B------:R-:W1:Y:S04]  /*0250*/  SHFL.IDX PT, R2, R2, RZ, 0x1f ;  /* 0x00001fff02027589 */ /* 0x000e6800000e0000 */
[----:B------:R-:W2:Y:S03]  /*0260*/  FENCE.VIEW.ASYNC.S ;  /* 0x00000000000073c6 */ /* 0x000ea60000000000 */
[----:B--2---:R2:W3:Y:S01]  /*0270*/  @UP0 SYNCS.EXCH.64 URZ, [UR6+0x13200], UR4 ;  /* 0x01320004063f05b2 */ /* 0x0044e20008000100 */
[----:B------:R2:W4:Y:S01]  /*0280*/  @UP1 SYNCS.EXCH.64 URZ, [UR6+0x13220], UR4 ;  /* 0x01322004063f15b2 */ /* 0x0005220008000100 */
[----:B------:R-:W-:Y:S05]  /*0290*/  @P1 BRA `(.L_x_1481) ;  /* 0x0000000000481947 */ /* 0x000fea0003800000 */
[----:B--2---:R-:W2:Y:S01]  /*02a0*/  S2UR UR5, SR_CgaCtaId ;  /* 0x00000000000579c3 */ /* 0x004ea20000008800 */
[----:B------:R-:W-:Y:S01]  /*02b0*/  UMOV UR4, 0x400 ;  /* 0x0000040000047882 */ /* 0x000fe20000000000 */
[----:B------:R-:W-:Y:S01]  /*02c0*/  UMOV UR6, 0x1 ;  /* 0x0000000100067882 */ /* 0x000fe20000000000 */
[----:B------:R-:W-:Y:S01]  /*02d0*/  UMOV UR9, 0x3 ;  /* 0x0000000300097882 */ /* 0x000fe20000000000 */
[----:B------:R-:W-:-:S04]  /*02e0*/  UIADD3 UR6, -UR6, 0x100000, URZ ;  /* 0x0010000006067890 */ /* 0x000fc8000fffe13f */
[----:B------:R-:W-:Y:S02]  /*02f0*/  USHF.L.U32 UR7, UR6, 0xb, URZ ;  /* 0x0000000b06077899 */ /* 0x000fe4000800063f */
[----:B------:R-:W-:Y:S01]  /*0300*/  USHF.L.U32 UR6, UR6, 0x1, URZ ;  /* 0x0000000106067899 */ /* 0x000fe2000800063f */
[----:B------:R-:W-:Y:S01]  /*0310*/  ELECT P0, URZ, PT ;  /* 0x00000000003f782f */ /* 0x000fe20003800000 */
[----:B--2---:R-:W-:Y:S02]  /*0320*/  ULEA UR8, UR5, UR4, 0x18 ;  /* 0x0000000405087291 */ /* 0x004fe4000f8ec03f */
[----:B------:R-:W-:-:S04]  /*0330*/  UIADD3 UR4, -UR9, 0x100000, URZ ;  /* 0x0010000009047890 */ /* 0x000fc8000fffe13f */
[----:B------:R-:W-:Y:S02]  /*0340*/  USHF.L.U32 UR5, UR4, 0xb, URZ ;  /* 0x0000000b04057899 */ /* 0x000fe4000800063f */
[----:B------:R-:W-:Y:S01]  /*0350*/  USHF.L.U32 UR4, UR4, 0x1, URZ ;  /* 0x0000000104047899 */ /* 0x000fe2000800063f */
[----:B------:R-:W2:Y:S03]  /*0360*/  FENCE.VIEW.ASYNC.S ;  /* 0x00000000000073c6 */ /* 0x000ea60000000000 */
[----:B--2---:R2:W1:Y:S08]  /*0370*/  SYNCS.EXCH.64 URZ, [UR8+0x13230], UR6 ;  /* 0x01323006083f75b2 */ /* 0x0044700008000100 */
[----:B------:R2:W1:Y:S01]  /*0380*/  SYNCS.EXCH.64 URZ, [UR8+0x13240], UR4 ;  /* 0x01324004083f75b2 */ /* 0x0004620008000100 */
[----:B------:R2:W1:Y:S01]  /*0390*/  SYNCS.EXCH.64 URZ, [UR8+0x13238], UR6 ;  /* 0x01323806083f75b2 */ /* 0x0004620008000100 */
[----:B------:R2:W1:Y:S01]  /*03a0*/  SYNCS.EXCH.64 URZ, [UR8+0x13248], UR4 ;  /* 0x01324804083f75b2 */ /* 0x0004620008000100 */
[----:B------:R-:W-:Y:S01]  /*03b0*/  NOP ;  /* 0x0000000000007918 */ /* 0x000fe20000000000 */
.L_x_1481:
[----:B------:R-:W5:Y:S01]  /*03c0*/  SHFL.IDX PT, R3, R0, RZ, 0x1f ;  /* 0x00001fff00037589 */ /* 0x000f6200000e0000 */
[----:B------:R-:W-:Y:S01]  /*03d0*/  NOP ;  /* 0x0000000000007918 */ /* 0x000fe20000000000 */
[----:B-----5:R-:W-:-:S13]  /*03e0*/  ISETP.NE.AND P0, PT, R3, RZ, PT ;  /* 0x000000ff0300720c */ /* 0x020fda0003f05270 */
[----:B------:R-:W-:Y:S05]  /*03f0*/  @P0 BRA `(.L_x_1482) ;  /* 0x0000000000480947 */ /* 0x000fea0003800000 */
[----:B--2---:R-:W2:Y:S01]  /*0400*/  S2UR UR5, SR_CgaCtaId ;  /* 0x00000000000579c3 */ /* 0x004ea20000008800 */
[----:B------:R-:W-:Y:S01]  /*0410*/  UMOV UR4, 0x400 ;  /* 0x0000040000047882 */ /* 0x000fe20000000000 */
[----:B------:R-:W-:Y:S01]  /*0420*/  UMOV UR6, 0x80 ;  /* 0x0000008000067882 */ /* 0x000fe20000000000 */
[----:B------:R-:W-:Y:S01]  /*0430*/  UMOV UR7, 0x180 ;  /* 0x0000018000077882 */ /* 0x000fe20000000000 */
[----:B------:R-:W-:Y:S01]  /*0440*/  ELECT P0, URZ, PT ;  /* 0x00000000003f782f */ /* 0x000fe20003800000 */
[----:B--2---:R-:W-:Y:S02]  /*0450*/  ULEA UR8, UR5, UR4, 0x18 ;  /* 0x0000000405087291 */ /* 0x004fe4000f8ec03f */
[----:B------:R-:W-:-:S04]  /*0460*/  UIADD3 UR4, -UR6, 0x100000, URZ ;  /* 0x0010000006047890 */ /* 0x000fc8000fffe13f */
[----:B------:R-:W-:Y:S02]  /*0470*/  USHF.L.U32 UR5, UR4, 0xb, URZ ;  /* 0x0000000b04057899 */ /* 0x000fe4000800063f */
[----:B------:R-:W-:Y:S02]  /*0480*/  USHF.L.U32 UR4, UR4, 0x1, URZ ;  /* 0x0000000104047899 */ /* 0x000fe4000800063f */
        /* <DEDUP_REMOVED lines=9> */
.L_x_1482:
[----:B------:R-:W5:Y:S01]  /*0520*/  SHFL.IDX PT, R3, R0, RZ, 0x1f ;  /* 0x00001fff00037589 */ /* 0x000f6200000e0000 */
[----:B------:R-:W-:Y:S01]  /*0530*/  NOP ;  /* 0x0000000000007918 */ /* 0x000fe20000000000 */
[----:B-----5:R-:W-:-:S13]  /*0540*/  ISETP.NE.AND P0, PT, R3, RZ, PT ;  /* 0x000000ff0300720c */ /* 0x020fda0003f05270 */
[----:B------:R-:W-:Y:S05]  /*0550*/  @P0 BRA `(.L_x_1483) ;  /* 0x0000000000380947 */ /* 0x000fea0003800000 */
[----:B--2---:R-:W2:Y:S01]  /*0560*/  S2UR UR5, SR_CgaCtaId ;  /* 0x00000000000579c3 */ /* 0x004ea20000008800 */
[----:B------:R-:W-:Y:S01]  /*0570*/  UMOV UR4, 0x400 ;  /* 0x0000040000047882 */ /* 0x000fe20000000000 */
[----:B------:R-:W-:Y:S01]  /*0580*/  UMOV UR7, 0x1 ;  /* 0x0000000100077882 */ /* 0x000fe20000000000 */
[----:B------:R-:W-:Y:S01]  /*0590*/  ELECT P0, URZ, PT ;  /* 0x00000000003f782f */ /* 0x000fe20003800000 */
[----:B--2---:R-:W-:Y:S02]  /*05a0*/  ULEA UR6, UR5, UR4, 0x18 ;  /* 0x0000000405067291 */ /* 0x004fe4000f8ec03f */
[----:B------:R-:W-:-:S04]  /*05b0*/  UIADD3 UR4, -UR7, 0x100000, URZ ;  /* 0x0010000007047890 */ /* 0x000fc8000fffe13f */
[----:B------:R-:W-:Y:S02]  /*05c0*/  USHF.L.U32 UR5, UR4, 0xb, URZ ;  /* 0x0000000b04057899 */ /* 0x000fe4000800063f */
[----:B------:R-:W-:Y:S01]  /*05d0*/  USHF.L.U32 UR4, UR4, 0x1, URZ ;  /* 0x0000000104047899 */ /* 0x000fe2000800063f */
[----:B------:R-:W2:Y:S11]  /*05e0*/  FENCE.VIEW.ASYNC.S ;  /* 0x00000000000073c6 */ /* 0x000eb60000000000 */
[----:B--2---:R2:W1:Y:S01]  /*05f0*/  SYNCS.EXCH.64 URZ, [UR6+0x13270], UR4 ;  /* 0x01327004063f75b2 */ /* 0x0044620008000100 */
[----:B------:R2:W1:Y:S01]  /*0600*/  SYNCS.EXCH.64 URZ, [UR6+0x13280], UR4 ;  /* 0x01328004063f75b2 */ /* 0x0004620008000100 */
[----:B------:R2:W1:Y:S01]  /*0610*/  SYNCS.EXCH.64 URZ, [UR6+0x13278], UR4 ;  /* 0x01327804063f75b2 */ /* 0x0004620008000100 */
[----:B------:R2:W1:Y:S01]  /*0620*/  SYNCS.EXCH.64 URZ, [UR6+0x13288], UR4 ;  /* 0x01328804063f75b2 */ /* 0x0004620008000100 */
[----:B------:R-:W-:Y:S01]  /*0630*/  NOP ;  /* 0x0000000000007918 */ /* 0x000fe20000000000 */
.L_x_1483:
        /* <DEDUP_REMOVED lines=22> */
.L_x_1484:
        /* <DEDUP_REMOVED lines=22> */
.L_x_1485:
[----:B-1----:R-:W-:Y:S01]  /*0900*/  ISETP.NE.AND P0, PT, R2, RZ, PT ;  /* 0x000000ff0200720c */ /* 0x002fe20003f05270 */
[----:B------:R-:W-:Y:S01]  /*0910*/  IMAD.MOV.U32 R26, RZ, RZ, 0x1 ;  /* 0x00000001ff1a7424 */ /* 0x000fe200078e00ff */
[----:B------:R-:W-:Y:S01]  /*0920*/  NOP ;  /* 0x0000000000007918 */ /* 0x000fe20000000000 */
[----:B------:R-:W-:-:S03]  /*0930*/  ULDC.64 UR46, c[0x0][0x208] ;  /* 0x00008200002e7ab9 */ /* 0x000fc60000000a00 */
[----:B------:R-:W-:Y:S01]  /*0940*/  SEL R26, R26, 0x2, !P0 ;  /* 0x000000021a1a7807 */ /* 0x000fe20004000000 */
[----:B---34-:R-:W-:Y:S06]  /*0950*/  BAR.SYNC.DEFER_BLOCKING 0x0 ;  /* 0x0000000000007b1d */ /* 0x018fec0000010000 */
[----:B------:R-:W-:Y:S05]  /*0960*/  @!P0 BRA `(.L_x_1486) ;  /* 0x000000a4003c8947 */ /* 0x000fea0003800000 */
.L_x_1487:
[----:B------:R-:W-:-:S08]  /*0970*/  NOP ;  /* 0x0000000000007918 */ /* 0x000fd00000000000 */
[----:B------:R-:W1:Y:S02]  /*0980*/  USETMAXREG.TRY_ALLOC.CTAPOOL UP0, 0xa0 ;  /* 0x000000a0000079c8 */ /* 0x000e640008000600 */
[----:B-1----:R-:W-:-:S13]  /*0990*/  PLOP3.LUT P0, PT, PT, PT, UP0, 0x80, 0x0 ;  /* 0x000000000000781c */ /* 0x002fda0003f0f008 */
[----:B------:R-:W-:Y:S05]  /*09a0*/  @!P0 BRA `(.L_x_1487) ;  /* 0xfffffffc00f08947 */ /* 0x000fea000383ffff */
[----:B--2---:R-:W1:Y:S08]  /*09b0*/  S2UR UR7, SR_CTAID.X ;  /* 0x00000000000779c3 */ /* 0x004e700000002500 */
        /* <DEDUP_REMOVED lines=8> */
[----:B------:R-:W-:Y:S01]  /*0a40*/  LOP3.LUT R17, R26, 0x1, RZ, 0xfc, !PT ;  /* 0x000000011a117812 */ /* 0x000fe200078efcff */
[----:B------:R3:W-:Y:S01]  /*0a50*/  STL [R1+0x4], RZ ;  /* 0x000004ff01007387 */ /* 0x0007e20000100800 */
[----:B------:R-:W-:Y:S01]  /*0a60*/  IMAD.MOV.U32 R16, RZ, RZ, RZ ;  /* 0x000000ffff107224 */ /* 0x000fe200078e00ff */
[----:B------:R-:W-:Y:S01]  /*0a70*/  ULDC.64 UR36, c[0x0][0x198] ;  /* 0x0000660000247ab9 */ /* 0x000fe20000000a00 */
[----:B------:R-:W-:Y:S02]  /*0a80*/  UMOV UR38, URZ ;  /* 0x0000003f00267c82 */ /* 0x000fe40008000000 */
[----:B------:R-:W4:Y:S01]  /*0a90*/  S2UR UR6, SR_SWINHI ;  /* 0x00000000000679c3 */ /* 0x000f220000002f00 */
[----:B--2---:R-:W-:Y:S01]  /*0aa0*/  ULEA UR40, UR39, UR40, 0x18 ;  /* 0x0000002827287291 */ /* 0x004fe2000f8ec03f */
[----:B-1----:R-:W-:-:S06]  /*0ab0*/  VIADD R11, R2, 0xffffff80 ;  /* 0xffffff80020b7836 */ /* 0x002fcc0000000000 */
[----:B------:R-:W-:Y:S01]  /*0ac0*/  UMOV UR4, UR40 ;  /* 0x0000002800047c82 */ /* 0x000fe20008000000 */
[----:B----4-:R-:W-:Y:S01]  /*0ad0*/  UMOV UR5, UR6 ;  /* 0x0000000600057c82 */ /* 0x010fe20008000000 */
[----:B------:R-:W-:Y:S01]  /*0ae0*/  IMAD.U32 R22, RZ, RZ, UR4 ;  /* 0x00000004ff167e24 */ /* 0x000fe2000f8e00ff */
[----:B------:R-:W-:Y:S01]  /*0af0*/  UMOV UR4, UR7 ;  /* 0x0000000700047c82 */ /* 0x000fe20008000000 */
[----:B------:R-:W-:Y:S01]  /*0b00*/  SHF.R.S32.HI R0, RZ, 0x1f, R11 ;  /* 0x0000001fff007819 */ /* 0x000fe2000001140b */
[----:B------:R-:W-:-:S03]  /*0b10*/  IMAD.U32 R23, RZ, RZ, UR5 ;  /* 0x00000005ff177e24 */ /* 0x000fc6000f8e00ff */
[CC--:B------:R-:W-:Y:S02]  /*0b20*/  LEA.HI R3, R0.reuse, R11.reuse, RZ, 0x4 ;  /* 0x0000000b00037211 */ /* 0x0c0fe400078f20ff */
[----:B------:R-:W-:Y:S02]  /*0b30*/  LEA.HI R2, R0, R11, RZ, 0x7 ;  /* 0x0000000b00027211 */ /* 0x000fe400078f38ff */
[----:B------:R-:W-:Y:S02]  /*0b40*/  SHF.R.S32.HI R4, RZ, 0x4, R3 ;  /* 0x00000004ff047819 */ /* 0x000fe40000011403 */
[----:B------:R-:W-:Y:S02]  /*0b50*/  LOP3.LUT R6, R2, 0xffffff80, RZ, 0xc0, !PT ;  /* 0xffffff8002067812 */ /* 0x000fe400078ec0ff */
[C---:B------:R-:W-:Y:S02]  /*0b60*/  LEA.HI R5, R3.reuse, R4, RZ, 0x1 ;  /* 0x0000000403057211 */ /* 0x040fe400078f08ff */
[----:B------:R-:W-:Y:S01]  /*0b70*/  LOP3.LUT R3, R3, 0x3fffff0, RZ, 0xc0, !PT ;  /* 0x03fffff003037812 */ /* 0x000fe200078ec0ff */
[----:B------:R-:W-:Y:S01]  /*0b80*/  IMAD.IADD R10, R11, 0x1, -R6 ;  /* 0x000000010b0a7824 */ /* 0x000fe200078e0a06 */
[----:B------:R-:W-:-:S02]  /*0b90*/  LOP3.LUT R5, R5, 0x1ffffffe, RZ, 0xc0, !PT ;  /* 0x1ffffffe05057812 */ /* 0x000fc400078ec0ff */
[----:B------:R-:W-:Y:S01]  /*0ba0*/  SHF.R.S32.HI R12, RZ, 0x7, R2 ;  /* 0x00000007ff0c7819 */ /* 0x000fe20000011402 */
[----:B------:R-:W-:Y:S01]  /*0bb0*/  IMAD.IADD R3, R11, 0x1, -R3 ;  /* 0x000000010b037824 */ /* 0x000fe200078e0a03 */
[----:B------:R-:W-:Y:S01]  /*0bc0*/  SHF.R.S32.HI R6, RZ, 0x1f, R10 ;  /* 0x0000001fff067819 */ /* 0x000fe2000001140a */
[----:B------:R-:W-:Y:S01]  /*0bd0*/  IMAD.IADD R5, R4, 0x1, -R5 ;  /* 0x0000000104057824 */ /* 0x000fe200078e0a05 */
[CC--:B------:R-:W-:Y:S02]  /*0be0*/  LEA.HI R4, R0.reuse, R11.reuse, RZ, 0x5 ;  /* 0x0000000b00047211 */ /* 0x0c0fe400078f28ff */
[----:B------:R-:W-:Y:S02]  /*0bf0*/  LEA.HI R0, R0, R11, RZ, 0x3 ;  /* 0x0000000b00007211 */ /* 0x000fe400078f18ff */
[----:B------:R-:W-:Y:S02]  /*0c00*/  SHF.R.S32.HI R13, RZ, 0x5, R4 ;  /* 0x00000005ff0d7819 */ /* 0x000fe40000011404 */
[----:B------:R-:W-:-:S02]  /*0c10*/  LEA.HI R7, R6, R10, RZ, 0x2 ;  /* 0x0000000a06077211 */ /* 0x000fc400078f10ff */
[----:B------:R-:W-:Y:S01]  /*0c20*/  LEA.HI R6, R6, R10, RZ, 0x5 ;  /* 0x0000000a06067211 */ /* 0x000fe200078f28ff */
[----:B------:R-:W-:Y:S01]  /*0c30*/  IMAD R2, R13, 0x10, R3 ;  /* 0x000000100d027824 */ /* 0x000fe200078e0203 */
[--C-:B------:R-:W-:Y:S02]  /*0c40*/  SHF.R.S32.HI R8, RZ, 0x2, R7.reuse ;  /* 0x00000002ff087819 */ /* 0x100fe40000011407 */
[----:B------:R-:W-:Y:S01]  /*0c50*/  SHF.R.S32.HI R9, RZ, 0x1f, R7 ;  /* 0x0000001fff097819 */ /* 0x000fe20000011407 */
[----:B------:R-:W-:Y:S01]  /*0c60*/  IMAD R3, R2, 0x8, R5 ;  /* 0x0000000802037824 */ /* 0x000fe200078e0205 */
[----:B------:R-:W-:Y:S01]  /*0c70*/  SHF.R.S32.HI R6, RZ, 0x5, R6 ;  /* 0x00000005ff067819 */ /* 0x000fe20000011406 */
[----:B------:R-:W-:Y:S01]  /*0c80*/  IMAD.HI R2, R12, 0x55555556, RZ ;  /* 0x555555560c027827 */ /* 0x000fe200078e02ff */
[----:B------:R-:W-:Y:S02]  /*0c90*/  LEA.HI R9, R9, R8, RZ, 0x3 ;  /* 0x0000000809097211 */ /* 0x000fe400078f18ff */
[----:B------:R-:W-:Y:S01]  /*0ca0*/  LOP3.LUT R18, R7, 0x7ffffffc, RZ, 0xc0, !PT ;  /* 0x7ffffffc07127812 */ /* 0x000fe200078ec0ff */
[----:B------:R-:W-:Y:S01]  /*0cb0*/  IMAD.SHL.U32 R3, R3, 0x8, RZ ;  /* 0x0000000803037824 */ /* 0x000fe200078e00ff */
[----:B------:R-:W-:-:S02]  /*0cc0*/  LEA.HI R4, R2, R2, RZ, 0x1 ;  /* 0x0000000202047211 */ /* 0x000fc400078f08ff */
[----:B------:R-:W-:Y:S01]  /*0cd0*/  LOP3.LUT R2, R0, 0x1ffffff8, RZ, 0xc0, !PT ;  /* 0x1ffffff800027812 */ /* 0x000fe200078ec0ff */
[----:B------:R-:W-:Y:S01]  /*0ce0*/  IMAD.WIDE R22, R3, 0x2, R22 ;  /* 0x0000000203167825 */ /* 0x000fe200078e0216 */
[----:B------:R-:W-:Y:S02]  /*0cf0*/  LOP3.LUT R9, R9, 0xfffffff8, RZ, 0xc0, !PT ;  /* 0xfffffff809097812 */ /* 0x000fe400078ec0ff */
[----:B------:R-:W-:Y:S01]  /*0d00*/  SHF.R.S32.HI R156, RZ, 0x3, R0 ;  /* 0x00000003ff9c7819 */ /* 0x000fe20000011400 */
[----:B------:R-:W-:Y:S02]  /*0d10*/  IMAD.IADD R2, R11, 0x1, -R2 ;  /* 0x000000010b027824 */ /* 0x000fe400078e0a02 */
[----:B------:R-:W-:Y:S02]  /*0d20*/  IMAD.IADD R9, R8, 0x1, -R9 ;  /* 0x0000000108097824 */ /* 0x000fe400078e0a09 */
[----:B------:R-:W-:Y:S02]  /*0d30*/  IMAD.SHL.U32 R2, R2, 0x8, RZ ;  /* 0x0000000802027824 */ /* 0x000fe400078e00ff */
[----:B------:R-:W-:-:S02]  /*0d40*/  IMAD R4, R4, -0x3, R12 ;  /* 0xfffffffd04047824 */ /* 0x000fc400078e020c */
[----:B------:R-:W-:Y:S01]  /*0d50*/  IMAD R9, R6, 0x10, R9 ;  /* 0x0000001006097824 */ /* 0x000fe200078e0209 */
[----:B------:R-:W-:Y:S01]  /*0d60*/  SHF.R.S32.HI R3, RZ, 0x1f, R2 ;  /* 0x0000001fff037819 */ /* 0x000fe20000011402 */
[----:B------:R-:W-:Y:S02]  /*0d70*/  IMAD.IADD R18, R10, 0x1, -R18 ;  /* 0x000000010a127824 */ /* 0x000fe400078e0a12 */
[----:B------:R-:W-:Y:S02]  /*0d80*/  IMAD R19, R4, 0x40, R9 ;  /* 0x0000004004137824 */ /* 0x000fe400078e0209 */
[----:B------:R3:W-:Y:S05]  /*0d90*/  STL.64 [R1+0x8], R2 ;  /* 0x0000080201007387 */ /* 0x0007ea0000100a00 */
.L_x_1537:
        /* <DEDUP_REMOVED lines=11> */
[----:B---34-:R-:W-:Y:S05]  /*0e50*/  @!P0 BRA `(.L_x_1488) ;  /* 0x0000000000208947 */ /* 0x018fea0003800000 */
        /* <DEDUP_REMOVED lines=8> */
.L_x_1488:
[----:B------:R-:W-:Y:S01]  /*0ee0*/  ULDC UR6, c[0x0][0xdc4] ;  /* 0x0003710000067ab9 */ /* 0x000fe20000000800 */
[----:B------:R-:W-:Y:S01]  /*0ef0*/  UMOV UR41, UR7 ;  /* 0x0000000700297c82 */ /* 0x000fe20008000000 */
[----:B------:R-:W-:-:S11]  /*0f00*/  UISETP.NE.AND UP0, UPT, UR6, 0x1, UPT ;  /* 0x000000010600788c */ /* 0x000fd6000bf05270 */
[----:B------:R-:W-:Y:S02]  /*0f10*/  @UP0 ULDC.64 UR10, c[0x0][0xdc8] ;  /* 0x00037200000a0ab9 */ /* 0x000fe40000000a00 */
[----:B------:R-:W-:-:S04]  /*0f20*/  UIMAD.WIDE.U32 UR4, UR7, UR10, URZ ;  /* 0x0000000a070472a5 */ /* 0x000fc8000f8e003f */
[----:B------:R-:W-:-:S04]  /*0f30*/  @UP0 USHF.R.U32.HI UR41, URZ, UR11, UR5 ;  /* 0x0000000b3f290299 */ /* 0x000fc80008011605 */
[----:B------:R-:W-:-:S12]  /*0f40*/  UIMAD UR4, UR41, UR6, URZ ;  /* 0x00000006290472a4 */ /* 0x000fd8000f8e023f */
.L_x_1489:
[----:B------:R-:W1:Y:S01]  /*0f50*/  LDC.64 R14, c[0x0][0x990] ;  /* 0x00026400ff0e7b82 */ /* 0x000e620000000a00 */
[----:B------:R-:W-:Y:S01]  /*0f60*/  ULDC UR43, c[0x0][0xdb8] ;  /* 0x00036e00002b7ab9 */ /* 0x000fe20000000800 */
[----:B------:R-:W-:Y:S02]  /*0f70*/  UIADD3 UR4, UR7, -UR4, URZ ;  /* 0x8000000407047290 */ /* 0x000fe4000fffe03f */
[----:B------:R-:W-:Y:S01]  /*0f80*/  UISETP.NE.AND UP0, UPT, UR43, 0x1, UPT ;  /* 0x000000012b00788c */ /* 0x000fe2000bf05270 */
[----:B------:R-:W-:-:S03]  /*0f90*/  ULDC UR5, c[0x0][0xdc4] ;  /* 0x0003710000057ab9 */ /* 0x000fc60000000800 */
[----:B------:R-:W2:Y:S01]  /*0fa0*/  LDC R0, c[0x0][0x428] ;  /* 0x00010a00ff007b82 */ /* 0x000ea20000000800 */
[----:B------:R-:W-:-:S06]  /*0fb0*/  UIMAD UR8, UR8, UR5, UR4 ;  /* 0x00000005080872a4 */ /* 0x000fcc000f8e0204 */
[----:B------:R-:W-:Y:S01]  /*0fc0*/  @UP0 ULDC UR4, c[0x0][0xdbc] ;  /* 0x00036f0000040ab9 */ /* 0x000fe20000000800 */
[----:B------:R-:W4:Y:S01]  /*0fd0*/  LDC.64 R24, c[0x0][0x998] ;  /* 0x00026600ff187b82 */ /* 0x000f220000000a00 */
[----:B------:R-:W-:Y:S01]  /*0fe0*/  UIMAD.WIDE.U32 UR4, UR8, UR4, URZ ;  /* 0x00000004080472a5 */ /* 0x000fe2000f8e003f */
[----:B------:R-:W-:Y:S01]  /*0ff0*/  @UP0 ULDC UR6, c[0x0][0xdc0] ;  /* 0x0003700000060ab9 */ /* 0x000fe20000000800 */
[----:B------:R-:W-:Y:S02]  /*1000*/  UMOV UR44, UR8 ;  /* 0x00000008002c7c82 */ /* 0x000fe40008000000 */
[----:B------:R-:W-:Y:S01]  /*1010*/  @UP0 USHF.R.U32.HI UR44, URZ, UR6, UR5 ;  /* 0x000000063f2c0299 */ /* 0x000fe20008011605 */
[----:B-1----:R-:W-:-:S03]  /*1020*/  ISETP.NE.U32.AND P0, PT, R14, RZ, PT ;  /* 0x000000ff0e00720c */ /* 0x002fc60003f05070 */
[----:B------:R-:W-:Y:S01]  /*1030*/  UIADD3 UR4, -UR44, URZ, URZ ;  /* 0x0000003f2c047290 */ /* 0x000fe2000fffe13f */
[----:B------:R-:W1:Y:S01]  /*1040*/  LDC R41, c[0x0][0x2e0] ;  /* 0x0000b800ff297b82 */ /* 0x000e620000000800 */
[----:B------:R-:W-:Y:S01]  /*1050*/  IMAD.U32 R7, RZ, RZ, UR44 ;  /* 0x0000002cff077e24 */ /* 0x000fe2000f8e00ff */
[----:B------:R-:W-:Y:S01]  /*1060*/  ISETP.NE.AND.EX P0, PT, R15, RZ, PT, P0 ;  /* 0x000000ff0f00720c */ /* 0x000fe20003f05300 */
[----:B------:R-:W-:Y:S01]  /*1070*/  UIMAD UR43, UR43, UR4, UR8 ;  /* 0x000000042b2b72a4 */ /* 0x000fe2000f8e0208 */
[----:B------:R-:W-:Y:S01]  /*1080*/  ULDC UR6, c[0x0][0xdac] ;  /* 0x00036b0000067ab9 */ /* 0x000fe20000000800 */
[----:B--2---:R-:W-:Y:S01]  /*1090*/  ISETP.NE.AND P2, PT, R0, 0x1, PT ;  /* 0x000000010000780c */ /* 0x004fe20003f45270 */
[----:B------:R-:W-:-:S03]  /*10a0*/  ULDC.64 UR4, c[0x0][0x3f8] ;  /* 0x0000fe0000047ab9 */ /* 0x000fc60000000a00 */
[----:B------:R-:W-:Y:S01]  /*10b0*/  IMAD.U32 R9, RZ, RZ, UR43 ;  /* 0x0000002bff097e24 */ /* 0x000fe2000f8e00ff */
[----:B----4-:R-:W-:-:S05]  /*10c0*/  ISETP.NE.U32.AND P1, PT, R24, RZ, PT ;  /* 0x000000ff1800720c */ /* 0x010fca0003f25070 */
[----:B------:R-:W2:Y:S01]  /*10d0*/  @P0 LDC.64 R10, c[0x0][0x9a8] ;  /* 0x00026a00ff0a0b82 */ /* 0x000ea20000000a00 */
[----:B---3--:R-:W-:Y:S02]  /*10e0*/  @P0 SHF.R.S32.HI R3, RZ, 0x1f, R7 ;  /* 0x0000001fff030819 */ /* 0x008fe40000011407 */
[----:B------:R-:W-:-:S05]  /*10f0*/  ISETP.NE.AND.EX P1, PT, R25, RZ, PT, P1 ;  /* 0x000000ff1900720c */ /* 0x000fca0003f25310 */
[----:B------:R-:W3:Y:S08]  /*1100*/  @P2 LDC R0, c[0x0][0x42c] ;  /* 0x00010b00ff002b82 */ /* 0x000ef00000000800 */
[----:B------:R-:W4:Y:S01]  /*1110*/  @P2 LDC R5, c[0x0][0x430] ;  /* 0x00010c00ff052b82 */ /* 0x000f220000000800 */
[----:B------:R-:W-:-:S07]  /*1120*/  @P1 SHF.R.S32.HI R7, RZ, 0x1f, R7 ;  /* 0x0000001fff071819 */ /* 0x000fce0000011407 */
[----:B------:R-:W5:Y:S01]  /*1130*/  @P1 LDC.64 R12, c[0x0][0x9b8] ;  /* 0x00026e00ff0c1b82 */ /* 0x000f620000000a00 */
[----:B--2---:R-:W-:-:S04]  /*1140*/  @P0 IMAD R2, R3, R10, RZ ;  /* 0x0000000a03020224 */ /* 0x004fc800078e02ff */
[----:B------:R-:W-:Y:S02]  /*1150*/  @P0 IMAD R11, R11, UR44, R2 ;  /* 0x0000002c0b0b0c24 */ /* 0x000fe4000f8e0202 */
[----:B------:R-:W-:Y:S01]  /*1160*/  @P0 IMAD.WIDE.U32 R2, R10, UR44, RZ ;  /* 0x0000002c0a020c25 */ /* 0x000fe2000f8e00ff */
[----:B------:R-:W2:Y:S03]  /*1170*/  @P0 LDC.64 R20, c[0x0][0x9b0] ;  /* 0x00026c00ff140b82 */ /* 0x000ea60000000a00 */
[----:B---3--:R-:W-:-:S04]  /*1180*/  @P2 IMAD.HI.U32 R0, R0, UR43, RZ ;  /* 0x0000002b00002c27 */ /* 0x008fc8000f8e00ff */
[----:B------:R-:W-:Y:S01]  /*1190*/  @P0 IMAD.IADD R3, R3, 0x1, R11 ;  /* 0x0000000103030824 */ /* 0x000fe200078e020b */
[----:B------:R-:W3:Y:S01]  /*11a0*/  @P1 LDC.64 R26, c[0x0][0x9c0] ;  /* 0x00027000ff1a1b82 */ /* 0x000ee20000000a00 */
[----:B----4-:R-:W-:-:S04]  /*11b0*/  @P2 SHF.R.U32.HI R9, RZ, R5, R0 ;  /* 0x00000005ff092219 */ /* 0x010fc80000011600 */
[--C-:B------:R-:W-:Y:S01]  /*11c0*/  @P1 SHF.R.S32.HI R11, RZ, 0x1f, R9.reuse ;  /* 0x0000001fff0b1819 */ /* 0x100fe20000011409 */
[----:B-----5:R-:W-:Y:S01]  /*11d0*/  @P1 IMAD R4, R7, R12, RZ ;  /* 0x0000000c07041224 */ /* 0x020fe200078e02ff */
[----:B------:R-:W-:-:S03]  /*11e0*/  @P0 SHF.R.S32.HI R7, RZ, 0x1f, R9 ;  /* 0x0000001fff070819 */ /* 0x000fc60000011409 */
[----:B------:R-:W-:Y:S02]  /*11f0*/  @P1 IMAD R13, R13, UR44, R4 ;  /* 0x0000002c0d0d1c24 */ /* 0x000fe4000f8e0204 */
[----:B------:R-:W-:-:S04]  /*1200*/  @P1 IMAD.WIDE.U32 R4, R12, UR44, RZ ;  /* 0x0000002c0c041c25 */ /* 0x000fc8000f8e00ff */
[----:B------:R-:W-:Y:S02]  /*1210*/  @P1 IMAD.IADD R5, R5, 0x1, R13 ;  /* 0x0000000105051824 */ /* 0x000fe400078e020d */
[-C--:B--2---:R-:W-:Y:S02]  /*1220*/  @P0 IMAD R0, R7, R20.reuse, RZ ;  /* 0x0000001407000224 */ /* 0x084fe400078e02ff */
[----:B------:R-:W-:-:S04]  /*1230*/  @P0 IMAD.WIDE.U32 R2, R9, R20, R2 ;  /* 0x0000001409020225 */ /* 0x000fc800078e0002 */
[-C--:B---3--:R-:W-:Y:S02]  /*1240*/  @P1 IMAD R8, R11, R26.reuse, RZ ;  /* 0x0000001a0b081224 */ /* 0x088fe400078e02ff */
[C---:B------:R-:W-:Y:S02]  /*1250*/  @P0 IMAD R11, R9.reuse, R21, R0 ;  /* 0x00000015090b0224 */ /* 0x040fe400078e0200 */
[----:B------:R-:W-:Y:S01]  /*1260*/  @P1 IMAD.WIDE.U32 R6, R9, R26, R4 ;  /* 0x0000001a09061225 */ /* 0x000fe200078e0004 */
[----:B------:R-:W-:-:S03]  /*1270*/  @P0 LEA R4, P3, R2, R14, 0x2 ;  /* 0x0000000e02040211 */ /* 0x000fc600078610ff */
[----:B------:R-:W-:Y:S01]  /*1280*/  @P1 IMAD R9, R9, R27, R8 ;  /* 0x0000001b09091224 */ /* 0x000fe200078e0208 */
[----:B------:R-:W-:Y:S01]  /*1290*/  @P1 LEA R8, P4, R6, R24, 0x2 ;  /* 0x0000001806081211 */ /* 0x000fe200078810ff */
[----:B------:R-:W-:Y:S02]  /*12a0*/  @P0 IMAD.IADD R3, R3, 0x1, R11 ;  /* 0x0000000103030824 */ /* 0x000fe400078e020b */
[----:B------:R-:W-:-:S03]  /*12b0*/  @P1 IMAD.IADD R0, R7, 0x1, R9 ;  /* 0x0000000107001824 */ /* 0x000fc600078e0209 */
[----:B------:R-:W-:Y:S01]  /*12c0*/  @P0 LEA.HI.X R5, R2, R15, R3, 0x2, P3 ;  /* 0x0000000f02050211 */ /* 0x000fe200018f1403 */
[----:B------:R-:W-:Y:S01]  /*12d0*/  IMAD.MOV.U32 R3, RZ, RZ, 0x3f800000 ;  /* 0x3f800000ff037424 */ /* 0x000fe200078e00ff */
[----:B------:R-:W-:Y:S01]  /*12e0*/  @P1 LEA.HI.X R9, R6, R25, R0, 0x2, P4 ;  /* 0x0000001906091211 */ /* 0x000fe200020f1400 */
[----:B------:R-:W-:Y:S01]  /*12f0*/  IMAD.MOV.U32 R0, RZ, RZ, 0x3f800000 ;  /* 0x3f800000ff007424 */ /* 0x000fe200078e00ff */
[----:B------:R-:W2:Y:S03]  /*1300*/  LDC R2, c[0x0][0x288] ;  /* 0x0000a200ff027b82 */ /* 0x000ea60000000800 */
[----:B------:R-:W3:Y:S04]  /*1310*/  @P0 LDG.E R3, desc[UR46][R4.64] ;  /* 0x0000002e04030981 */ /* 0x000ee8000c1e1900 */
[----:B------:R4:W3:Y:S01]  /*1320*/  @P1 LDG.E R0, desc[UR46][R8.64] ;  /* 0x0000002e08001981 */ /* 0x0008e2000c1e1900 */
[----:B------:R-:W-:Y:S01]  /*1330*/  UISETP.NE.U32.AND UP0, UPT, UR4, URZ, UPT ;  /* 0x0000003f0400728c */ /* 0x000fe2000bf05070 */
[----:B------:R-:W5:Y:S01]  /*1340*/  @P2 LDC R6, c[0x0][0x42c] ;  /* 0x00010b00ff062b82 */ /* 0x000f620000000800 */
[----:B------:R-:W-:Y:S01]  /*1350*/  ULOP3.LUT UR4, URZ, UR41, URZ, 0x33, !UPT ;  /* 0x000000293f047292 */ /* 0x000fe2000f8e333f */
[----:B------:R-:W-:Y:S01]  /*1360*/  IMAD.U32 R28, RZ, RZ, UR43 ;  /* 0x0000002bff1c7e24 */ /* 0x000fe2000f8e00ff */
[----:B------:R-:W-:Y:S01]  /*1370*/  UISETP.NE.AND.EX UP0, UPT, UR5, URZ, UPT, UP0 ;  /* 0x0000003f0500728c */ /* 0x000fe2000bf05300 */
[----:B------:R-:W-:Y:S01]  /*1380*/  PLOP3.LUT P0, PT, PT, PT, PT, 0x80, 0x0 ;  /* 0x000000000000781c */ /* 0x000fe20003f0f070 */
[----:B------:R-:W-:Y:S01]  /*1390*/  UIADD3 UR4, UR4, UR6, URZ ;  /* 0x0000000604047290 */ /* 0x000fe2000fffe03f */
[----:B------:R-:W-:Y:S01]  /*13a0*/  IMAD.MOV.U32 R55, RZ, RZ, RZ ;  /* 0x000000ffff377224 */ /* 0x000fe200078e00ff */
[----:B------:R-:W-:Y:S01]  /*13b0*/  ULDC UR5, c[0x0][0x404] ;  /* 0x0001010000057ab9 */ /* 0x000fe20000000800 */
[----:B----4-:R-:W4:Y:S01]  /*13c0*/  @P2 LDC R9, c[0x0][0x430] ;  /* 0x00010c00ff092b82 */ /* 0x010f220000000800 */
[----:B------:R-:W-:Y:S01]  /*13d0*/  USEL UR5, UR5, 0x1, UP0 ;  /* 0x0000000105057887 */ /* 0x000fe20008000000 */
[----:B------:R-:W-:Y:S01]  /*13e0*/  CS2R R10, SRZ ;  /* 0x00000000000a7805 */ /* 0x000fe2000001ff00 */
[----:B------:R-:W-:Y:S01]  /*13f0*/  UIMAD UR42, UR4, 0xc0, URZ ;  /* 0x000000c0042a78a4 */ /* 0x000fe2000f8e023f */
[----:B------:R-:W-:-:S02]  /*1400*/  CS2R R12, SRZ ;  /* 0x00000000000c7805 */ /* 0x000fc4000001ff00 */
[----:B------:R-:W-:Y:S01]  /*1410*/  CS2R R14, SRZ ;  /* 0x00000000000e7805 */ /* 0x000fe2000001ff00 */
[----:B------:R-:W-:Y:S01]  /*1420*/  ULDC UR4, c[0x0][0x988] ;  /* 0x0002620000047ab9 */ /* 0x000fe20000000800 */
[----:B-1----:R-:W-:Y:S01]  /*1430*/  IMAD R41, R41, UR5, RZ ;  /* 0x0000000529297c24 */ /* 0x002fe2000f8e02ff */
[----:B------:R-:W-:Y:S02]  /*1440*/  CS2R R20, SRZ ;  /* 0x0000000000147805 */ /* 0x000fe4000001ff00 */
[----:B------:R-:W-:Y:S02]  /*1450*/  CS2R R24, SRZ ;  /* 0x0000000000187805 */ /* 0x000fe4000001ff00 */
[----:B------:R-:W-:Y:S02]  /*1460*/  CS2R R26, SRZ ;  /* 0x00000000001a7805 */ /* 0x000fe4000001ff00 */
[----:B------:R-:W-:Y:S02]  /*1470*/  CS2R R32, SRZ ;  /* 0x0000000000207805 */ /* 0x000fe4000001ff00 */
[C---:B--2---:R-:W-:Y:S01]  /*1480*/  IADD3 R4, R41.reuse, 0x15f, -R2 ;  /* 0x0000015f29047810 */ /* 0x044fe20007ffe802 */
[----:B------:R-:W-:Y:S01]  /*1490*/  VIADD R2, R41, 0x9f ;  /* 0x0000009f29027836 */ /* 0x000fe20000000000 */
[----:B------:R-:W-:-:S02]  /*14a0*/  CS2R R30, SRZ ;  /* 0x00000000001e7805 */ /* 0x000fc4000001ff00 */
[----:B------:R-:W-:Y:S01]  /*14b0*/  CS2R R56, SRZ ;  /* 0x0000000000387805 */ /* 0x000fe2000001ff00 */
[----:B-----5:R-:W-:Y:S01]  /*14c0*/  @P2 IMAD.HI.U32 R6, R6, UR43, RZ ;  /* 0x0000002b06062c27 */ /* 0x020fe2000f8e00ff */
[----:B------:R-:W-:Y:S02]  /*14d0*/  CS2R R36, SRZ ;  /* 0x0000000000247805 */ /* 0x000fe4000001ff00 */
[----:B------:R-:W-:Y:S02]  /*14e0*/  CS2R R58, SRZ ;  /* 0x00000000003a7805 */ /* 0x000fe4000001ff00 */
[----:B------:R-:W-:Y:S01]  /*14f0*/  CS2R R44, SRZ ;  /* 0x00000000002c7805 */ /* 0x000fe2000001ff00 */
[----:B------:R-:W-:Y:S02]  /*1500*/  VIADD R4, R4, UR42 ;  /* 0x0000002a04047c36 */ /* 0x000fe40008000000 */
[----:B------:R-:W-:Y:S01]  /*1510*/  IMAD.HI R2, R2, 0x66666667, RZ ;  /* 0x6666666702027827 */ /* 0x000fe200078e02ff */
[----:B----4-:R-:W-:-:S02]  /*1520*/  @P2 SHF.R.U32.HI R28, RZ, R9, R6 ;  /* 0x00000009ff1c2219 */ /* 0x010fc40000011606 */
[----:B------:R-:W-:Y:S01]  /*1530*/  CS2R R8, SRZ ;  /* 0x0000000000087805 */ /* 0x000fe2000001ff00 */
[----:B------:R-:W-:Y:S01]  /*1540*/  IMAD.HI R4, R4, 0x66666667, RZ ;  /* 0x6666666704047827 */ /* 0x000fe200078e02ff */
[----:B------:R-:W-:Y:S01]  /*1550*/  SHF.R.U32.HI R5, RZ, 0x1f, R2 ;  /* 0x0000001fff057819 */ /* 0x000fe20000011602 */
[----:B------:R1:W-:Y:S02]  /*1560*/  STL [R1], R28 ;  /* 0x0000001c01007387 */ /* 0x0003e40000100800 */
[----:B------:R-:W-:Y:S01]  /*1570*/  IMAD.MOV.U32 R60, RZ, RZ, RZ ;  /* 0x000000ffff3c7224 */ /* 0x000fe200078e00ff */
[----:B------:R-:W-:Y:S02]  /*1580*/  SHF.R.U32.HI R7, RZ, 0x1f, R4 ;  /* 0x0000001fff077819 */ /* 0x000fe40000011604 */
[----:B------:R-:W-:Y:S02]  /*1590*/  LEA.HI.SX32 R5, R2, R5, 0x1a ;  /* 0x0000000502057211 */ /* 0x000fe400078fd2ff */
[----:B------:R-:W-:-:S02]  /*15a0*/  LEA.HI.SX32 R40, R4, R7, 0x1a ;  /* 0x0000000704287211 */ /* 0x000fc400078fd2ff */
[----:B------:R-:W-:Y:S02]  /*15b0*/  CS2R R6, SRZ ;  /* 0x0000000000067805 */ /* 0x000fe4000001ff00 */
[----:B------:R-:W-:Y:S02]  /*15c0*/  VIMNMX R40, R5, R40, PT ;  /* 0x0000002805287248 */ /* 0x000fe40003fe0100 */
[----:B------:R-:W-:Y:S02]  /*15d0*/  CS2R R4, SRZ ;  /* 0x0000000000047805 */ /* 0x000fe4000001ff00 */
[----:B-1----:R-:W-:Y:S02]  /*15e0*/  CS2R R28, SRZ ;  /* 0x00000000001c7805 */ /* 0x002fe4000001ff00 */
[----:B------:R-:W-:Y:S01]  /*15f0*/  ISETP.GE.AND P1, PT, R40, 0x1, PT ;  /* 0x000000012800780c */ /* 0x000fe20003f26270 */
[----:B---3--:R-:W-:-:S04]  /*1600*/  FMUL.FTZ R0, R3, R0 ;  /* 0x0000000003007220 */ /* 0x008fc80000410000 */
[----:B------:R-:W-:-:S08]  /*1610*/  FMUL.FTZ R2, R0, UR4 ;  /* 0x0000000400027c20 */ /* 0x000fd00008410000 */
[----:B------:R-:W-:Y:S05]  /*1620*/  @!P1 BRA `(.L_x_1490) ;  /* 0x00000084007c9947 */ /* 0x000fea0003800000 */
[----:B------:R-:W1:Y:S02]  /*1630*/  S2R R34, SR_TID.X ;  /* 0x0000000000227919 */ /* 0x000e640000002100 */
[----:B-1----:R-:W-:-:S05]  /*1640*/  VIADD R35, R34, 0xffffff80 ;  /* 0xffffff8022237836 */ /* 0x002fca0000000000 */
[----:B------:R-:W-:-:S04]  /*1650*/  SHF.R.S32.HI R34, RZ, 0x1f, R35 ;  /* 0x0000001fff227819 */ /* 0x000fc80000011423 */
[----:B------:R-:W-:-:S04]  /*1660*/  LEA.HI R34, R34, R35, RZ, 0x7 ;  /* 0x0000002322227211 */ /* 0x000fc800078f38ff */
[----:B------:R-:W-:-:S05]  /*1670*/  SHF.R.S32.HI R34, RZ, 0x7, R34 ;  /* 0x00000007ff227819 */ /* 0x000fca0000011422 */
        /* <DEDUP_REMOVED lines=28> */
.L_x_1491:
[----:B------:R-:W2:Y:S01]  /*1840*/  LDL R20, [R1+0x4] ;  /* 0x0000040001147983 */ /* 0x000ea20000100800 */
[----:B------:R-:W-:Y:S02]  /*1850*/  ISETP.NE.AND P1, PT, R17, 0x3, PT ;  /* 0x000000031100780c */ /* 0x000fe40003f25270 */
[----:B--2---:R-:W-:-:S04]  /*1860*/  LEA.HI R0, R20, R20, RZ, 0x1 ;  /* 0x0000001414007211 */ /* 0x004fc800078f08ff */
[----:B------:R-:W-:-:S05]  /*1870*/  LOP3.LUT R0, R0, 0xfffffffe, RZ, 0xc0, !PT ;  /* 0xfffffffe00007812 */ /* 0x000fca00078ec0ff */
[----:B------:R-:W-:-:S05]  /*1880*/  IMAD.IADD R0, R20, 0x1, -R0 ;  /* 0x0000000114007824 */ /* 0x000fca00078e0a00 */
[----:B------:R-:W-:-:S04]  /*1890*/  SHF.L.U32 R0, R0, 0x1f, RZ ;  /* 0x0000001f00007819 */ /* 0x000fc800000006ff */
[----:B------:R-:W1:Y:S02]  /*18a0*/  SYNCS.PHASECHK.TRANS64.TRYWAIT P0, [UR40+0x13200], R0 ;  /* 0x01320000ff0075a7 */ /* 0x000e640008000168 */
[----:B-1----:R-:W-:Y:S05]  /*18b0*/  @!P0 BRA `(.L_x_1492) ;  /* 0x000000c000408947 */ /* 0x002fea0003800000 */
.L_x_1607:
[----:B------:R-:W-:Y:S05]  /*18c0*/  @!P1 BRA `(.L_x_1493) ;  /* 0x0000000000049947 */ /* 0x000fea0003800000 */
[----:B------:R-:W-:Y:S01]  /*18d0*/  BPT.TRAP 0x1 ;  /* 0x000000040000795c */ /* 0x000fe20000300000 */
.L_x_1493:
[----:B------:R-:W-:Y:S01]  /*18e0*/  IMAD.U32 R4, RZ, RZ, UR38 ;  /* 0x00000026ff047e24 */ /* 0x000fe2000f8e00ff */
[----:B-1----:R-:W-:-:S04]  /*18f0*/  SHF.L.U32 R3, R16, 0x1f, RZ ;  /* 0x0000001f10037819 */ /* 0x002fc800000006ff */
[----:B------:R-:W-:-:S04]  /*1900*/  LEA R4, R4, UR40, 0x3 ;  /* 0x0000002804047c11 */ /* 0x000fc8000f8e18ff */
[----:B------:R1:W2:Y:S01]  /*1910*/  SYNCS.PHASECHK.TRANS64.TRYWAIT P0, [R4+URZ+0x13230], R3 ;  /* 0x01323003040075a7 */ /* 0x0002a2000800017f */
[----:B------:R-:W-:Y:S05]  /*1920*/  @!P1 BRA `(.L_x_1494) ;  /* 0x0000000000049947 */ /* 0x000fea0003800000 */
[----:B------:R-:W-:Y:S01]  /*1930*/  BPT.TRAP 0x1 ;  /* 0x000000040000795c */ /* 0x000fe20000300000 */
.L_x_1494:
[----:B--2---:R-:W-:Y:S05]  /*1940*/  @P0 BRA `(.L_x_1495) ;  /* 0x0000000000080947 */ /* 0x004fea0003800000 */
[----:B------:R-:W2:Y:S02]  /*1950*/  SYNCS.PHASECHK.TRANS64.TRYWAIT P0, [R4+URZ+0x13230], R3 ;  /* 0x01323003040075a7 */ /* 0x000ea4000800017f */
[----:B--2---:R-:W-:Y:S05]  /*1960*/  @!P0 BRA `(.L_x_1496) ;  /* 0x000000c0002c8947 */ /* 0x004fea0003800000 */
.L_x_1495:
[----:B------:R-:W3:Y:S01]  /*1970*/  S2R R0, SR_TID.X ;  /* 0x0000000000007919 */ /* 0x000ee20000002100 */
[----:B------:R-:W-:Y:S01]  /*1980*/  UIADD3 UR4, UR40, 0xe000, URZ ;  /* 0x0000e00028047890 */ /* 0x000fe2000fffe03f */
[----:B------:R-:W-:-:S03]  /*1990*/  IMAD.MOV.U32 R55, RZ, RZ, RZ ;  /* 0x000000ffff377224 */ /* 0x000fc600078e00ff */
[----:B------:R-:W-:-:S04]  /*19a0*/  USHF.R.U32.HI UR4, URZ, 0x4, UR4 ;  /* 0x000000043f047899 */ /* 0x000fc80008011604 */
[----:B------:R-:W-:-:S06]  /*19b0*/  ULOP3.LUT UR4, UR4, 0x3fff, URZ, 0xc0, !UPT ;  /* 0x00003fff04047892 */ /* 0x000fcc000f8ec03f */
[----:B------:R-:W-:Y:S01]  /*19c0*/  IMAD.U32 R6, RZ, RZ, UR4 ;  /* 0x00000004ff067e24 */ /* 0x000fe2000f8e00ff */
[----:B------:R-:W-:Y:S05]  /*19d0*/  WARPSYNC.ALL ;  /* 0x0000000000007948 */ /* 0x000fea0003800000 */
[----:B------:R-:W-:Y:S02]  /*19e0*/  LOP3.LUT R6, R6, 0x10000, RZ, 0xfc, !PT ;  /* 0x0001000006067812 */ /* 0x000fe400078efcff */
[----:B---3--:R-:W-:Y:S02]  /*19f0*/  LOP3.LUT P0, RZ, R0, 0x7f, RZ, 0xc0, !PT ;  /* 0x0000007f00ff7812 */ /* 0x008fe4000780c0ff */
[----:B------:R-:W-:Y:S01]  /*1a00*/  R2UR UR4, R6 ;  /* 0x00000000060472ca */ /* 0x000fe200000e0000 */
[----:B------:R-:W-:Y:S01]  /*1a10*/  ULOP3.LUT UR45, UR45, 0x10000, URZ, 0xfc, !UPT ;  /* 0x000100002d2d7892 */ /* 0x000fe2000f8efc3f */
[----:B------:R-:W-:Y:S01]  /*1a20*/  WARPGROUP.ARRIVE ;  /* 0x00000000000079c5 */ /* 0x000fe20000000000 */
[----:B------:R-:W-:Y:S01]  /*1a30*/  UMOV UR13, 0x80000020 ;  /* 0x80000020000d7882 */ /* 0x000fe20000000000 */
[----:B------:R-:W-:Y:S01]  /*1a40*/  UMOV UR15, 0x80000020 ;  /* 0x80000020000f7882 */ /* 0x000fe20000000000 */
[----:B------:R-:W-:Y:S01]  /*1a50*/  UIADD3 UR8, UR45, 0x2, URZ ;  /* 0x000000022d087890 */ /* 0x000fe2000fffe03f */
[----:B------:R-:W3:Y:S01]  /*1a60*/  LDC R8, c[0x0][0x288] ;  /* 0x0000a200ff087b82 */ /* 0x000ee20000000800 */
[----:B------:R-:W-:Y:S01]  /*1a70*/  UMOV UR9, 0x80000020 ;  /* 0x8000002000097882 */ /* 0x000fe20000000000 */
[----:B------:R-:W-:Y:S01]  /*1a80*/  UMOV UR12, UR45 ;  /* 0x0000002d000c7c82 */ /* 0x000fe20008000000 */
[----:B------:R-:W-:Y:S01]  /*1a90*/  UMOV UR11, 0x80000020 ;  /* 0x80000020000b7882 */ /* 0x000fe20000000000 */
[----:B-12---:R-:W-:-:S02]  /*1aa0*/  IMAD R3, R40, -0xa0, R41 ;  /* 0xffffff6028037824 */ /* 0x006fc400078e0229 */
[----:B------:R-:W-:Y:S01]  /*1ab0*/  VIADD R121, R19, UR42 ;  /* 0x0000002a13797c36 */ /* 0x000fe20008000000 */
[----:B------:R-:W-:Y:S01]  /*1ac0*/  UIMAD UR4, UR38, 0x280, UR4 ;  /* 0x00000280260478a4 */ /* 0x000fe2000f8e0204 */
[----:B------:R-:W-:-:S03]  /*1ad0*/  @!P0 VIADD R4, R4, 0x13240 ;  /* 0x0001324004048836 */ /* 0x000fc60000000000 */
[----:B------:R-:W-:Y:S02]  /*1ae0*/  UIADD3 UR5, UR4, 0x180, URZ ;  /* 0x0000018004057890 */ /* 0x000fe4000fffe03f */
[----:B------:R-:W-:Y:S01]  /*1af0*/  UIADD3 UR6, UR4, 0x200, URZ ;  /* 0x0000020004067890 */ /* 0x000fe2000fffe03f */
[----:B------:R-:W-:Y:S01]  /*1b00*/  @!P0 PRMT R4, RZ, 0x654, R4 ;  /* 0x00000654ff048816 */ /* 0x000fe20000000004 */
[----:B------:R-:W-:Y:S01]  /*1b10*/  UMOV UR14, UR4 ;  /* 0x00000004000e7c82 */ /* 0x000fe20008000000 */
[----:B------:R-:W-:Y:S01]  /*1b20*/  UIADD3 UR10, UR4, 0x2, URZ ;  /* 0x00000002040a7890 */ /* 0x000fe2000fffe03f */
[----:B------:R-:W-:Y:S01]  /*1b30*/  QGMMA.64x32x32.F32.E4M3.E4M3 R104, gdesc[UR12], RZ, !UPT, gsb0 ;  /* 0x006000000c6879f3 */ /* 0x000fe2000c0008ff */
[----:B------:R-:W-:Y:S01]  /*1b40*/  UIADD3 UR14, UR4, 0x80, URZ ;  /* 0x00000080040e7890 */ /* 0x000fe2000fffe03f */
[----:B------:R-:W-:Y:S01]  /*1b50*/  UMOV UR15, 0x80000020 ;  /* 0x80000020000f7882 */ /* 0x000fe20000000000 */
[C---:B---3--:R-:W-:Y:S01]  /*1b60*/  IADD3 R5, -R8.reuse, 0xa1, R3 ;  /* 0x000000a108057810 */ /* 0x048fe20007ffe103 */
[----:B------:R-:W-:Y:S01]  /*1b70*/  VIADD R3, R3, 0xa0 ;  /* 0x000000a003037836 */ /* 0x000fe20000000000 */
[----:B------:R-:W-:-:S03]  /*1b80*/  IADD3 R41, -R8, UR42, R41 ;  /* 0x0000002a08297c10 */ /* 0x000fc6000fffe129 */
[C---:B------:R-:W-:Y:S02]  /*1b90*/  IMAD R12, R18.reuse, -0x2, R5 ;  /* 0xfffffffe120c7824 */ /* 0x040fe400078e0205 */
[----:B------:R-:W-:-:S03]  /*1ba0*/  IMAD R20, R18, -0x2, R3 ;  /* 0xfffffffe12147824 */ /* 0x000fc600078e0203 */
[----:B------:R-:W-:-:S04]  /*1bb0*/  IADD3 R3, R12, 0x8, R121 ;  /* 0x000000080c037810 */ /* 0x000fc80007ffe079 */
[----:B------:R-:W-:-:S04]  /*1bc0*/  VIMNMX R0, R20, R3, PT ;  /* 0x0000000314007248 */ /* 0x000fc80003fe0100 */
[C---:B------:R-:W-:Y:S02]  /*1bd0*/  ISETP.GT.AND P2, PT, R0.reuse, RZ, PT ;  /* 0x000000ff0000720c */ /* 0x040fe40003f44270 */
        /* <DEDUP_REMOVED lines=29> */
[----:B------:R-:W-:Y:S01]  /*1db0*/  ISETP.GT.AND P2, PT, R0, 0x9, PT ;  /* 0x000000090000780c */ /* 0x000fe20003f44270 */
[----:B------:R-:W-:Y:S01]  /*1dc0*/  QGMMA.64x32x32.F32.E4M3.E4M3 R88, gdesc[UR8], R88, gsb0 ;  /* 0x00600000085879f3 */ /* 0x000fe20008000858 */
[----:B------:R-:W-:Y:S01]  /*1dd0*/  UIADD3 UR10, UR4, 0x102, URZ ;  /* 0x00000102040a7890 */ /* 0x000fe2000fffe03f */
[----:B------:R-:W-:Y:S01]  /*1de0*/  FSEL R110, R110, -INF , P4 ;  /* 0xff8000006e6e7808 */ /* 0x000fe20002000000 */
[----:B------:R-:W-:Y:S01]  /*1df0*/  UMOV UR11, 0x80000020 ;  /* 0x80000020000b7882 */ /* 0x000fe20000000000 */
[----:B------:R-:W-:-:S02]  /*1e00*/  FMNMX.FTZ R3, R106, R10, !PT ;  /* 0x0000000a6a037209 */ /* 0x000fc40007810000 */
[----:B------:R-:W-:Y:S02]  /*1e10*/  ISETP.GT.AND P3, PT, R0, 0x10, PT ;  /* 0x000000100000780c */ /* 0x000fe40003f64270 */
[----:B------:R-:W-:Y:S02]  /*1e20*/  FSEL R50, R111, -INF , P2 ;  /* 0xff8000006f327808 */ /* 0x000fe40001000000 */
[----:B------:R-:W-:Y:S02]  /*1e30*/  FMNMX.FTZ R3, R110, R3, !PT ;  /* 0x000000036e037209 */ /* 0x000fe40007810000 */
[----:B------:R-:W-:Y:S02]  /*1e40*/  ISETP.GT.AND P2, PT, R0, 0x11, PT ;  /* 0x000000110000780c */ /* 0x000fe40003f44270 */
[----:B------:R-:W-:Y:S02]  /*1e50*/  FSEL R114, R114, -INF , P3 ;  /* 0xff80000072727808 */ /* 0x000fe40001800000 */
        /* <DEDUP_REMOVED lines=11> */
[----:B------:R-:W-:Y:S01]  /*1f10*/  FMNMX.FTZ R3, R119, R14, !PT ;  /* 0x0000000e77037209 */ /* 0x000fe20007810000 */
[----:B------:R-:W-:Y:S02]  /*1f20*/  WARPGROUP.DEPBAR.LE gsb0, 0x0 ;  /* 0x00008000000079c5 */ /* 0x000fe40000010000 */
[----:B------:R-:W-:Y:S01]  /*1f30*/  WARPGROUP.ARRIVE ;  /* 0x00000000000079c5 */ /* 0x000fe20000000000 */
[----:B------:R-:W-:-:S02]  /*1f40*/  FSEL R90, R90, -INF , P3 ;  /* 0xff8000005a5a7808 */ /* 0x000fc40001800000 */
[----:B------:R-:W-:Y:S02]  /*1f50*/  ISETP.GT.AND P3, PT, R0, 0x28, PT ;  /* 0x000000280000780c */ /* 0x000fe40003f64270 */
[----:B------:R-:W-:Y:S01]  /*1f60*/  FSEL R48, R91, -INF , P2 ;  /* 0xff8000005b307808 */ /* 0x000fe20001000000 */
[----:B------:R-:W-:Y:S01]  /*1f70*/  QGMMA.64x32x32.F32.E4M3.E4M3 R72, gdesc[UR8], R72, gsb0 ;  /* 0x00600000084879f3 */ /* 0x000fe20008000848 */
[----:B------:R-:W-:Y:S01]  /*1f80*/  UIADD3 UR10, UR4, 0x182, URZ ;  /* 0x00000182040a7890 */ /* 0x000fe2000fffe03f */
[----:B------:R-:W-:Y:S01]  /*1f90*/  FMNMX.FTZ R3, R90, R3, !PT ;  /* 0x000000035a037209 */ /* 0x000fe20007810000 */
[----:B------:R-:W-:Y:S01]  /*1fa0*/  UMOV UR11, 0x80000020 ;  /* 0x80000020000b7882 */ /* 0x000fe20000000000 */
        /* <DEDUP_REMOVED lines=32> */
[C---:B------:R-:W-:Y:S02]  /*21b0*/  ISETP.GT.AND P3, PT, R0.reuse, 0x50, PT ;  /* 0x000000500000780c */ /* 0x040fe40003f64270 */
[----:B------:R-:W-:Y:S02]  /*21c0*/  FSEL R79, R79, -INF , P2 ;  /* 0xff8000004f4f7808 */ /* 0x000fe40001000000 */
[----:B------:R-:W-:Y:S02]  /*21d0*/  FMNMX.FTZ R14, R3, R14, !PT ;  /* 0x0000000e030e7209 */ /* 0x000fe40007810000 */
[----:B------:R-:W-:Y:S02]  /*21e0*/  ISETP.GT.AND P2, PT, R0, 0x51, PT ;  /* 0x000000510000780c */ /* 0x000fe40003f44270 */
[----:B------:R-:W-:Y:S01]  /*21f0*/  FSEL R5, R82, -INF , P3 ;  /* 0xff80000052057808 */ /* 0x000fe20001800000 */
[----:B------:R-:W-:Y:S01]  /*2200*/  IMAD.HI R82, R41, 0x66666667, RZ ;  /* 0x6666666729527827 */ /* 0x000fe200078e02ff */
[----:B------:R-:W-:-:S02]  /*2210*/  FMNMX.FTZ R14, R79, R14, !PT ;  /* 0x0000000e4f0e7209 */ /* 0x000fc40007810000 */
[C---:B------:R-:W-:Y:S02]  /*2220*/  ISETP.GT.AND P3, PT, R0.reuse, 0x58, PT ;  /* 0x000000580000780c */ /* 0x040fe40003f64270 */
[----:B------:R-:W-:Y:S02]  /*2230*/  FSEL R83, R83, -INF , P2 ;  /* 0xff80000053537808 */ /* 0x000fe40001000000 */
[----:B------:R-:W-:Y:S02]  /*2240*/  FMNMX.FTZ R14, R5, R14, !PT ;  /* 0x0000000e050e7209 */ /* 0x000fe40007810000 */
[----:B------:R-:W-:Y:S02]  /*2250*/  ISETP.GT.AND P2, PT, R0, 0x59, PT ;  /* 0x000000590000780c */ /* 0x000fe40003f44270 */
[----:B------:R-:W-:Y:S02]  /*2260*/  FSEL R7, R86, -INF , P3 ;  /* 0xff80000056077808 */ /* 0x000fe40001800000 */
[----:B------:R-:W-:-:S02]  /*2270*/  FMNMX.FTZ R14, R83, R14, !PT ;  /* 0x0000000e530e7209 */ /* 0x000fc40007810000 */
[C---:B------:R-:W-:Y:S02]  /*2280*/  ISETP.GT.AND P3, PT, R0.reuse, 0x60, PT ;  /* 0x000000600000780c */ /* 0x040fe40003f64270 */
[----:B------:R-:W-:Y:S02]  /*2290*/  FSEL R87, R87, -INF , P2 ;  /* 0xff80000057577808 */ /* 0x000fe40001000000 */
[----:B------:R-:W-:Y:S02]  /*22a0*/  FMNMX.FTZ R14, R7, R14, !PT ;  /* 0x0000000e070e7209 */ /* 0x000fe40007810000 */
[----:B------:R-:W-:Y:S02]  /*22b0*/  ISETP.GT.AND P2, PT, R0, 0x61, PT ;  /* 0x000000610000780c */ /* 0x000fe40003f44270 */
[----:B------:R-:W-:Y:S01]  /*22c0*/  FMNMX.FTZ R14, R87, R14, !PT ;  /* 0x0000000e570e7209 */ /* 0x000fe20007810000 */
[----:B------:R-:W-:Y:S02]  /*22d0*/  WARPGROUP.DEPBAR.LE gsb0, 0x0 ;  /* 0x00008000000079c5 */ /* 0x000fe40000010000 */
[----:B------:R-:W-:Y:S01]  /*22e0*/  WARPGROUP.ARRIVE ;  /* 0x00000000000079c5 */ /* 0x000fe20000000000 */
[----:B------:R-:W-:-:S02]  /*22f0*/  FSEL R9, R58, -INF , P3 ;  /* 0xff8000003a097808 */ /* 0x000fc40001800000 */
[C---:B------:R-:W-:Y:S02]  /*2300*/  ISETP.GT.AND P3, PT, R0.reuse, 0x68, PT ;  /* 0x000000680000780c */ /* 0x040fe40003f64270 */
[----:B------:R-:W-:Y:S01]  /*2310*/  FSEL R59, R59, -INF , P2 ;  /* 0xff8000003b3b7808 */ /* 0x000fe20001000000 */
[----:B------:R-:W-:Y:S01]  /*2320*/  QGMMA.64x32x32.F32.E4M3.E4M3 R24, gdesc[UR8], R24, gsb0 ;  /* 0x00600000081879f3 */ /* 0x000fe20008000818 */
        /* <DEDUP_REMOVED lines=22> */
[----:B------:R-:W-:Y:S01]  /*2490*/  FSEL R21, R26, -INF , P3 ;  /* 0xff8000001a157808 */ /* 0x000fe20001800000 */
[----:B------:R1:W-:Y:S01]  /*24a0*/  @!P0 SYNCS.ARRIVE.TRANS64.RED.A1T0 RZ, [R4+URZ], RZ ;  /* 0x000000ff04ff89a7 */ /* 0x0003e2000810043f */
[----:B------:R-:W-:-:S02]  /*24b0*/  ISETP.GT.AND P3, PT, R0, 0x88, PT ;  /* 0x000000880000780c */ /* 0x000fc40003f64270 */
[----:B------:R-:W-:Y:S02]  /*24c0*/  FSEL R27, R27, -INF , P2 ;  /* 0xff8000001b1b7808 */ /* 0x000fe40001000000 */
[----:B------:R-:W-:Y:S02]  /*24d0*/  FMNMX.FTZ R14, R21, R14, !PT ;  /* 0x0000000e150e7209 */ /* 0x000fe40007810000 */
[----:B------:R-:W-:Y:S02]  /*24e0*/  ISETP.GT.AND P2, PT, R0, 0x89, PT ;  /* 0x000000890000780c */ /* 0x000fe40003f44270 */
[----:B------:R-:W-:Y:S02]  /*24f0*/  FSEL R43, R30, -INF , P3 ;  /* 0xff8000001e2b7808 */ /* 0x000fe40001800000 */
[----:B------:R-:W-:Y:S02]  /*2500*/  FMNMX.FTZ R14, R27, R14, !PT ;  /* 0x0000000e1b0e7209 */ /* 0x000fe40007810000 */
        /* <DEDUP_REMOVED lines=12> */
[----:B------:R-:W-:-:S02]  /*25d0*/  FSEL R26, R39, -INF , P2 ;  /* 0xff800000271a7808 */ /* 0x000fc40001000000 */
[----:B------:R-:W-:-:S04]  /*25e0*/  FMNMX.FTZ R39, R35, R14, !PT ;  /* 0x0000000e23277209 */ /* 0x000fc80007810000 */
[----:B------:R-:W-:-:S05]  /*25f0*/  FMNMX.FTZ R39, R26, R39, !PT ;  /* 0x000000271a277209 */ /* 0x000fca0007810000 */
[----:B------:R-:W2:Y:S02]  /*2600*/  SHFL.BFLY PT, R0, R39, 0x2, 0x1f ;  /* 0x0c401f0027007f89 */ /* 0x000ea400000e0000 */
[----:B--2---:R-:W-:-:S05]  /*2610*/  FMNMX.FTZ R30, R39, R0, !PT ;  /* 0x00000000271e7209 */ /* 0x004fca0007810000 */
[----:B------:R-:W2:Y:S02]  /*2620*/  SHFL.BFLY PT, R49, R30, 0x1, 0x1f ;  /* 0x0c201f001e317f89 */ /* 0x000ea400000e0000 */
[----:B--2---:R-:W-:Y:S02]  /*2630*/  FMNMX.FTZ R0, R30, R49, !PT ;  /* 0x000000311e007209 */ /* 0x004fe40007810000 */
[----:B------:R-:W-:Y:S02]  /*2640*/  VIADDMNMX R30, R121, R12, R20, PT ;  /* 0x0000000c791e7246 */ /* 0x000fe40003800114 */
[----:B------:R-:W-:Y:S01]  /*2650*/  FSETP.NEU.FTZ.AND P2, PT, R0, -INF , PT ;  /* 0xff8000000000780b */ /* 0x000fe20003f5d000 */
[----:B------:R-:W-:-:S01]  /*2660*/  FFMA.FTZ R53, R2, R0, -8 ;  /* 0xc100000002357423 */ /* 0x000fc20000010000 */
[C---:B------:R-:W-:Y:S02]  /*2670*/  ISETP.GT.AND P3, PT, R30.reuse, 0x1, PT ;  /* 0x000000011e00780c */ /* 0x040fe40003f64270 */
[----:B------:R-:W-:-:S02]  /*2680*/  ISETP.GT.AND P4, PT, R30, 0x8, PT ;  /* 0x000000081e00780c */ /* 0x000fc40003f84270 */
[----:B------:R-:W-:Y:S02]  /*2690*/  FSEL R53, R53, RZ, P2 ;  /* 0x000000ff35357208 */ /* 0x000fe40001000000 */
[----:B------:R-:W-:Y:S02]  /*26a0*/  ISETP.GT.AND P2, PT, R30, RZ, PT ;  /* 0x000000ff1e00720c */ /* 0x000fe40003f44270 */
[----:B------:R-:W-:Y:S01]  /*26b0*/  FSEL R105, R105, -INF , P3 ;  /* 0xff80000069697808 */ /* 0x000fe20001800000 */
[----:B------:R-:W-:-:S01]  /*26c0*/  FFMA.FTZ R111, R2, R48, -R53 ;  /* 0x00000030026f7223 */ /* 0x000fc20000010835 */
[----:B------:R-:W-:Y:S01]  /*26d0*/  FSEL R91, R104, -INF , P2 ;  /* 0xff800000685b7808 */ /* 0x000fe20001000000 */
[----:B------:R-:W-:-:S01]  /*26e0*/  FFMA.FTZ R99, R2, R119, -R53 ;  /* 0x0000007702637223 */ /* 0x000fc20000010835 */
[----:B------:R-:W-:Y:S01]  /*26f0*/  ISETP.GT.AND P2, PT, R30, 0x9, PT ;  /* 0x000000091e00780c */ /* 0x000fe20003f44270 */
[----:B------:R-:W-:-:S01]  /*2700*/  FFMA.FTZ R51, R2, R50, -R53 ;  /* 0x0000003202337223 */ /* 0x000fc20000010835 */
[----:B------:R-:W-:Y:S01]  /*2710*/  FSEL R95, R108, -INF , P4 ;  /* 0xff8000006c5f7808 */ /* 0x000fe20002000000 */
[----:B------:R-:W-:-:S01]  /*2720*/  FFMA.FTZ R50, R2, R42, -R53 ;  /* 0x0000002a02327223 */ /* 0x000fc20000010835 */
[----:B------:R-:W-:Y:S01]  /*2730*/  FMNMX.FTZ R34, R91, R105, !PT ;  /* 0x000000695b227209 */ /* 0x000fe20007810000 */
[----:B------:R-:W-:-:S01]  /*2740*/  FFMA.FTZ R52, R2, R52, -R53 ;  /* 0x0000003402347223 */ /* 0x000fc20000010835 */
[----:B------:R-:W-:Y:S01]  /*2750*/  ISETP.GT.AND P3, PT, R30, 0x10, PT ;  /* 0x000000101e00780c */ /* 0x000fe20003f64270 */
[----:B------:R-:W-:-:S01]  /*2760*/  FFMA.FTZ R3, R2, R3, -R53 ;  /* 0x0000000302037223 */ /* 0x000fc20000010835 */
[----:B------:R-:W-:Y:S01]  /*2770*/  FSEL R109, R109, -INF , P2 ;  /* 0xff8000006d6d7808 */ /* 0x000fe20001000000 */
[----:B------:R-:W-:Y:S01]  /*2780*/  MUFU.EX2 R12, R52 ;  /* 0x00000034000c7308 */ /* 0x000fe20000000800 */
[----:B------:R-:W-:Y:S01]  /*2790*/  FMNMX.FTZ R34, R95, R34, !PT ;  /* 0x000000225f227209 */ /* 0x000fe20007810000 */
[--C-:B------:R-:W-:Y:S01]  /*27a0*/  FFMA.FTZ R49, R2, R106, -R53.reuse ;  /* 0x0000006a02317223 */ /* 0x100fe20000010835 */
[----:B------:R-:W-:Y:S01]  /*27b0*/  ISETP.GT.AND P2, PT, R30, 0x11, PT ;  /* 0x000000111e00780c */ /* 0x000fe20003f44270 */
[--C-:B------:R-:W-:Y:S01]  /*27c0*/  FFMA.FTZ R14, R2, R10, -R53.reuse ;  /* 0x0000000a020e7223 */ /* 0x100fe20000010835 */
[----:B------:R-:W-:Y:S01]  /*27d0*/  FSEL R103, R112, -INF , P3 ;  /* 0xff80000070677808 */ /* 0x000fe20001800000 */
[C-C-:B------:R-:W-:Y:S01]  /*27e0*/  FFMA.FTZ R47, R2.reuse, R47, -R53.reuse ;  /* 0x0000002f022f7223 */ /* 0x140fe20000010835 */
[----:B------:R-:W-:Y:S01]  /*27f0*/  FMNMX.FTZ R38, R109, R34, !PT ;  /* 0x000000226d267209 */ /* 0x000fe20007810000 */
[--C-:B------:R-:W-:Y:S01]  /*2800*/  FFMA.FTZ R10, R2, R110, -R53.reuse ;  /* 0x0000006e020a7223 */ /* 0x100fe20000010835 */
[----:B------:R-:W-:Y:S01]  /*2810*/  ISETP.GT.AND P3, PT, R30, 0x18, PT ;  /* 0x000000181e00780c */ /* 0x000fe20003f64270 */
[----:B------:R-:W-:Y:S01]  /*2820*/  MUFU.EX2 R49, R49 ;  /* 0x0000003100317308 */ /* 0x000fe20000000800 */
[----:B------:R-:W-:Y:S01]  /*2830*/  FSEL R113, R113, -INF , P2 ;  /* 0xff80000071717808 */ /* 0x000fe20001000000 */
[C-C-:B------:R-:W-:Y:S01]  /*2840*/  FFMA.FTZ R54, R2.reuse, R31, -R53.reuse ;  /* 0x0000001f02367223 */ /* 0x140fe20000010835 */
[----:B------:R-:W-:Y:S01]  /*2850*/  FMNMX.FTZ R38, R103, R38, !PT ;  /* 0x0000002667267209 */ /* 0x000fe20007810000 */
[--C-:B------:R-:W-:Y:S01]  /*2860*/  FFMA.FTZ R39, R2, R114, -R53.reuse ;  /* 0x0000007202277223 */ /* 0x100fe20000010835 */
[----:B------:R-:W-:Y:S01]  /*2870*/  ISETP.GT.AND P2, PT, R30, 0x19, PT ;  /* 0x000000191e00780c */ /* 0x000fe20003f44270 */
[--C-:B------:R-:W-:Y:S01]  /*2880*/  FFMA.FTZ R31, R2, R45, -R53.reuse ;  /* 0x0000002d021f7223 */ /* 0x100fe20000010835 */
[----:B------:R-:W-:Y:S01]  /*2890*/  FSEL R107, R116, -INF , P3 ;  /* 0xff800000746b7808 */ /* 0x000fe20001800000 */
[----:B------:R-:W-:Y:S01]  /*28a0*/  MUFU.EX2 R14, R14 ;  /* 0x0000000e000e7308 */ /* 0x000fe20000000800 */
[----:B------:R-:W-:Y:S01]  /*28b0*/  FMNMX.FTZ R38, R113, R38, !PT ;  /* 0x0000002671267209 */ /* 0x000fe20007810000 */
[C-C-:B------:R-:W-:Y:S01]  /*28c0*/  FFMA.FTZ R20, R2.reuse, R118, -R53.reuse ;  /* 0x0000007602147223 */ /* 0x140fe20000010835 */
[----:B------:R-:W-:Y:S01]  /*28d0*/  FSEL R117, R117, -INF , P2 ;  /* 0xff80000075757808 */ /* 0x000fe20001000000 */
[--C-:B------:R-:W-:Y:S01]  /*28e0*/  FFMA.FTZ R90, R2, R90, -R53.reuse ;  /* 0x0000005a025a7223 */ /* 0x100fe20000010835 */
[----:B------:R-:W-:Y:S01]  /*28f0*/  ISETP.GT.AND P2, PT, R30, 0x20, PT ;  /* 0x000000201e00780c */ /* 0x000fe20003f44270 */
[--C-:B------:R-:W-:Y:S01]  /*2900*/  FFMA.FTZ R94, R2, R94, -R53.reuse ;  /* 0x0000005e025e7223 */ /* 0x100fe20000010835 */
[----:B------:R-:W-:Y:S01]  /*2910*/  FMNMX.FTZ R38, R107, R38, !PT ;  /* 0x000000266b267209 */ /* 0x000fe20007810000 */
[----:B------:R-:W-:Y:S01]  /*2920*/  MUFU.EX2 R10, R10 ;  /* 0x0000000a000a7308 */ /* 0x000fe20000000800 */
[----:B------:R-:W-:Y:S01]  /*2930*/  ISETP.GT.AND P3, PT, R30, 0x21, PT ;  /* 0x000000211e00780c */ /* 0x000fe20003f64270 */
[--C-:B------:R-:W-:Y:S01]  /*2940*/  FFMA.FTZ R42, R2, R98, -R53.reuse ;  /* 0x00000062022a7223 */ /* 0x100fe20000010835 */
[----:B------:R-:W-:Y:S01]  /*2950*/  FSEL R115, R88, -INF , P2 ;  /* 0xff80000058737808 */ /* 0x000fe20001000000 */
[C-C-:B------:R-:W-:Y:S01]  /*2960*/  FFMA.FTZ R75, R2.reuse, R75, -R53.reuse ;  /* 0x0000004b024b7223 */ /* 0x140fe20000010835 */
[----:B------:R-:W-:Y:S01]  /*2970*/  FMNMX.FTZ R48, R117, R38, !PT ;  /* 0x0000002675307209 */ /* 0x000fe20007810000 */
[--C-:B------:R-:W-:Y:S01]  /*2980*/  FFMA.FTZ R79, R2, R79, -R53.reuse ;  /* 0x0000004f024f7223 */ /* 0x100fe20000010835 */
[----:B------:R-:W-:Y:S01]  /*2990*/  ISETP.GT.AND P2, PT, R30, 0x28, PT ;  /* 0x000000281e00780c */ /* 0x000fe20003f44270 */
[----:B------:R-:W2:Y:S01]  /*29a0*/  MUFU.EX2 R51, R51 ;  /* 0x0000003300337308 */ /* 0x000ea20000000800 */
        /* <DEDUP_REMOVED lines=9> */
[--C-:B------:R-:W-:Y:S01]  /*2a40*/  FFMA.FTZ R11, R2, R11, -R53.reuse ;  /* 0x0000000b020b7223 */ /* 0x100fe20000010835 */
[----:B------:R-:W-:Y:S01]  /*2a50*/  ISETP.GT.AND P2, PT, R30, 0x30, PT ;  /* 0x000000301e00780c */ /* 0x000fe20003f44270 */
[C-C-:B------:R-:W-:Y:S01]  /*2a60*/  FFMA.FTZ R13, R2.reuse, R13, -R53.reuse ;  /* 0x0000000d020d7223 */ /* 0x140fe20000010835 */
[----:B------:R-:W-:Y:S01]  /*2a70*/  FSEL R121, R93, -INF , P3 ;  /* 0xff8000005d797808 */ /* 0x000fe20001800000 */
[--C-:B------:R-:W-:Y:S01]  /*2a80*/  FFMA.FTZ R15, R2, R15, -R53.reuse ;  /* 0x0000000f020f7223 */ /* 0x100fe20000010835 */
[----:B------:R-:W-:Y:S01]  /*2a90*/  FMNMX.FTZ R48, R119, R48, !PT ;  /* 0x0000003077307209 */ /* 0x000fe20007810000 */
[----:B------:R3:W-:Y:S01]  /*2aa0*/  MUFU.EX2 R93, R50 ;  /* 0x00000032005d7308 */ /* 0x0007e20000000800 */
        /* <DEDUP_REMOVED lines=9> */
[C-C-:B---3--:R-:W-:Y:S01]  /*2b40*/  FFMA.FTZ R50, R2.reuse, R46, -R53.reuse ;  /* 0x0000002e02327223 */ /* 0x148fe20000010835 */
[----:B------:R-:W-:Y:S01]  /*2b50*/  FMNMX.FTZ R48, R123, R48, !PT ;  /* 0x000000307b307209 */ /* 0x000fe20007810000 */
[----:B------:R-:W-:Y:S01]  /*2b60*/  FFMA.FTZ R46, R2, R102, -R53 ;  /* 0x00000066022e7223 */ /* 0x000fe20000010835 */
[----:B------:R-:W-:-:S02]  /*2b70*/  ISETP.GT.AND P3, PT, R30, 0x39, PT ;  /* 0x000000391e00780c */ /* 0x000fc40003f64270 */
[----:B------:R-:W-:Y:S01]  /*2b80*/  FSEL R125, R100, -INF , P2 ;  /* 0xff800000647d7808 */ /* 0x000fe20001000000 */
[----:B------:R-:W3:Y:S01]  /*2b90*/  MUFU.EX2 R99, R99 ;  /* 0x0000006300637308 */ /* 0x000ee20000000800 */
[----:B------:R-:W-:Y:S02]  /*2ba0*/  FMNMX.FTZ R48, R97, R48, !PT ;  /* 0x0000003061307209 */ /* 0x000fe40007810000 */
[----:B------:R-:W-:Y:S02]  /*2bb0*/  FSEL R127, R101, -INF , P3 ;  /* 0xff800000657f7808 */ /* 0x000fe40001800000 */
[C---:B------:R-:W-:Y:S02]  /*2bc0*/  ISETP.GT.AND P2, PT, R30.reuse, 0x40, PT ;  /* 0x000000401e00780c */ /* 0x040fe40003f44270 */
[----:B------:R-:W-:Y:S01]  /*2bd0*/  FMNMX.FTZ R48, R125, R48, !PT ;  /* 0x000000307d307209 */ /* 0x000fe20007810000 */
[----:B------:R4:W-:Y:S01]  /*2be0*/  MUFU.EX2 R101, R50 ;  /* 0x0000003200657308 */ /* 0x0009e20000000800 */
[----:B------:R-:W-:-:S02]  /*2bf0*/  ISETP.GT.AND P3, PT, R30, 0x41, PT ;  /* 0x000000411e00780c */ /* 0x000fc40003f64270 */
[----:B------:R-:W-:Y:S02]  /*2c00*/  FSEL R129, R72, -INF , P2 ;  /* 0xff80000048817808 */ /* 0x000fe40001000000 */
[----:B------:R-:W-:Y:S02]  /*2c10*/  FMNMX.FTZ R48, R127, R48, !PT ;  /* 0x000000307f307209 */ /* 0x000fe40007810000 */
[----:B------:R-:W-:Y:S01]  /*2c20*/  ISETP.GT.AND P2, PT, R30, 0x48, PT ;  /* 0x000000481e00780c */ /* 0x000fe20003f44270 */
[----:B------:R-:W-:Y:S01]  /*2c30*/  MUFU.EX2 R34, R90 ;  /* 0x0000005a00227308 */ /* 0x000fe20000000800 */
[----:B------:R-:W-:Y:S01]  /*2c40*/  FSEL R73, R73, -INF , P3 ;  /* 0xff80000049497808 */ /* 0x000fe20001800000 */
[C-C-:B----4-:R-:W-:Y:S01]  /*2c50*/  FFMA.FTZ R50, R2.reuse, R44, -R53.reuse ;  /* 0x0000002c02327223 */ /* 0x150fe20000010835 */
[----:B------:R-:W-:Y:S01]  /*2c60*/  FMNMX.FTZ R48, R129, R48, !PT ;  /* 0x0000003081307209 */ /* 0x000fe20007810000 */
[----:B------:R-:W-:Y:S01]  /*2c70*/  FFMA.FTZ R44, R2, R74, -R53 ;  /* 0x0000004a022c7223 */ /* 0x000fe20000010835 */
[----:B------:R-:W-:-:S02]  /*2c80*/  ISETP.GT.AND P3, PT, R30, 0x49, PT ;  /* 0x000000491e00780c */ /* 0x000fc40003f64270 */
[----:B------:R-:W-:Y:S01]  /*2c90*/  FSEL R131, R76, -INF , P2 ;  /* 0xff8000004c837808 */ /* 0x000fe20001000000 */
[----:B------:R-:W-:Y:S01]  /*2ca0*/  MUFU.EX2 R111, R111 ;  /* 0x0000006f006f7308 */ /* 0x000fe20000000800 */
[----:B------:R-:W-:Y:S02]  /*2cb0*/  FMNMX.FTZ R48, R73, R48, !PT ;  /* 0x0000003049307209 */ /* 0x000fe40007810000 */
[C---:B------:R-:W-:Y:S02]  /*2cc0*/  ISETP.GT.AND P2, PT, R30.reuse, 0x50, PT ;  /* 0x000000501e00780c */ /* 0x040fe40003f44270 */
[----:B------:R-:W-:Y:S02]  /*2cd0*/  FSEL R133, R77, -INF , P3 ;  /* 0xff8000004d857808 */ /* 0x000fe40001800000 */
[----:B------:R-:W-:Y:S01]  /*2ce0*/  FMNMX.FTZ R48, R131, R48, !PT ;  /* 0x0000003083307209 */ /* 0x000fe20007810000 */
[----:B------:R4:W-:Y:S01]  /*2cf0*/  MUFU.EX2 R77, R50 ;  /* 0x00000032004d7308 */ /* 0x0009e20000000800 */
[----:B------:R-:W-:-:S02]  /*2d00*/  ISETP.GT.AND P3, PT, R30, 0x51, PT ;  /* 0x000000511e00780c */ /* 0x000fc40003f64270 */
[----:B------:R-:W-:Y:S02]  /*2d10*/  FSEL R135, R80, -INF , P2 ;  /* 0xff80000050877808 */ /* 0x000fe40001000000 */
[----:B------:R-:W-:Y:S02]  /*2d20*/  FMNMX.FTZ R48, R133, R48, !PT ;  /* 0x0000003085307209 */ /* 0x000fe40007810000 */
[C---:B------:R-:W-:Y:S01]  /*2d30*/  ISETP.GT.AND P2, PT, R30.reuse, 0x58, PT ;  /* 0x000000581e00780c */ /* 0x040fe20003f44270 */
[----:B------:R-:W-:Y:S01]  /*2d40*/  MUFU.EX2 R38, R94 ;  /* 0x0000005e00267308 */ /* 0x000fe20000000800 */
[----:B------:R-:W-:Y:S02]  /*2d50*/  FSEL R81, R81, -INF , P3 ;  /* 0xff80000051517808 */ /* 0x000fe40001800000 */
[----:B------:R-:W-:Y:S02]  /*2d60*/  FMNMX.FTZ R48, R135, R48, !PT ;  /* 0x0000003087307209 */ /* 0x000fe40007810000 */
[----:B------:R-:W-:-:S02]  /*2d70*/  ISETP.GT.AND P3, PT, R30, 0x59, PT ;  /* 0x000000591e00780c */ /* 0x000fc40003f64270 */
[----:B------:R-:W-:Y:S01]  /*2d80*/  FSEL R137, R84, -INF , P2 ;  /* 0xff80000054897808 */ /* 0x000fe20001000000 */
[----:B------:R-:W-:Y:S01]  /*2d90*/  VIADD R84, R40, 0xfffffffe ;  /* 0xfffffffe28547836 */ /* 0x000fe20000000000 */
[----:B------:R-:W-:Y:S01]  /*2da0*/  FMNMX.FTZ R48, R81, R48, !PT ;  /* 0x0000003051307209 */ /* 0x000fe20007810000 */
[----:B------:R-:W-:Y:S01]  /*2db0*/  MUFU.EX2 R42, R42 ;  /* 0x0000002a002a7308 */ /* 0x000fe20000000800 */
[----:B------:R-:W-:Y:S02]  /*2dc0*/  FSEL R85, R85, -INF , P3 ;  /* 0xff80000055557808 */ /* 0x000fe40001800000 */
[C---:B------:R-:W-:Y:S02]  /*2dd0*/  ISETP.GT.AND P2, PT, R30.reuse, 0x60, PT ;  /* 0x000000601e00780c */ /* 0x040fe40003f44270 */
[----:B------:R-:W-:Y:S02]  /*2de0*/  FMNMX.FTZ R48, R137, R48, !PT ;  /* 0x0000003089307209 */ /* 0x000fe40007810000 */
[----:B------:R-:W-:Y:S01]  /*2df0*/  ISETP.GT.AND P3, PT, R30, 0x61, PT ;  /* 0x000000611e00780c */ /* 0x000fe20003f64270 */
[----:B------:R-:W-:Y:S01]  /*2e00*/  MUFU.EX2 R46, R46 ;  /* 0x0000002e002e7308 */ /* 0x000fe20000000800 */
[----:B------:R-:W-:-:S02]  /*2e10*/  FSEL R139, R56, -INF , P2 ;  /* 0xff800000388b7808 */ /* 0x000fc40001000000 */
[----:B----4-:R-:W-:Y:S02]  /*2e20*/  FMNMX.FTZ R50, R85, R48, !PT ;  /* 0x0000003055327209 */ /* 0x010fe40007810000 */
[C---:B------:R-:W-:Y:S02]  /*2e30*/  ISETP.GT.AND P2, PT, R30.reuse, 0x68, PT ;  /* 0x000000681e00780c */ /* 0x040fe40003f44270 */
[----:B------:R-:W-:Y:S01]  /*2e40*/  FSEL R57, R57, -INF , P3 ;  /* 0xff80000039397808 */ /* 0x000fe20001800000 */
[----:B------:R4:W-:Y:S01]  /*2e50*/  MUFU.EX2 R48, R3 ;  /* 0x0000000300307308 */ /* 0x0009e20000000800 */
[----:B------:R-:W-:Y:S02]  /*2e60*/  FMNMX.FTZ R50, R139, R50, !PT ;  /* 0x000000328b327209 */ /* 0x000fe40007810000 */
[----:B------:R-:W-:Y:S02]  /*2e70*/  ISETP.GT.AND P3, PT, R30, 0x69, PT ;  /* 0x000000691e00780c */ /* 0x000fe40003f64270 */
[----:B------:R-:W-:-:S02]  /*2e80*/  FSEL R141, R60, -INF , P2 ;  /* 0xff8000003c8d7808 */ /* 0x000fc40001000000 */
[----:B------:R-:W-:Y:S01]  /*2e90*/  FMNMX.FTZ R50, R57, R50, !PT ;  /* 0x0000003239327209 */ /* 0x000fe20007810000 */
[----:B------:R-:W-:Y:S01]  /*2ea0*/  MUFU.EX2 R44, R44 ;  /* 0x0000002c002c7308 */ /* 0x000fe20000000800 */
[----:B------:R-:W-:Y:S01]  /*2eb0*/  ISETP.GT.AND P2, PT, R30, 0x70, PT ;  /* 0x000000701e00780c */ /* 0x000fe20003f44270 */
[----:B----4-:R-:W-:Y:S01]  /*2ec0*/  FFMA.FTZ R3, R2, R83, -R53 ;  /* 0x0000005302037223 */ /* 0x010fe20000010835 */
[----:B------:R-:W-:Y:S02]  /*2ed0*/  FSEL R61, R61, -INF , P3 ;  /* 0xff8000003d3d7808 */ /* 0x000fe40001800000 */
[----:B------:R-:W-:Y:S02]  /*2ee0*/  FMNMX.FTZ R50, R141, R50, !PT ;  /* 0x000000328d327209 */ /* 0x000fe40007810000 */
[----:B------:R-:W-:Y:S01]  /*2ef0*/  ISETP.GT.AND P3, PT, R30, 0x71, PT ;  /* 0x000000711e00780c */ /* 0x000fe20003f64270 */
[----:B------:R-:W-:Y:S01]  /*2f00*/  MUFU.EX2 R75, R75 ;  /* 0x0000004b004b7308 */ /* 0x000fe20000000800 */
[----:B------:R-:W-:-:S02]  /*2f10*/  FSEL R143, R64, -INF , P2 ;  /* 0xff800000408f7808 */ /* 0x000fc40001000000 */
[----:B------:R-:W-:Y:S02]  /*2f20*/  FMNMX.FTZ R50, R61, R50, !PT ;  /* 0x000000323d327209 */ /* 0x000fe40007810000 */
[C---:B------:R-:W-:Y:S02]  /*2f30*/  ISETP.GT.AND P2, PT, R30.reuse, 0x78, PT ;  /* 0x000000781e00780c */ /* 0x040fe40003f44270 */
[----:B------:R-:W-:Y:S01]  /*2f40*/  FSEL R65, R65, -INF , P3 ;  /* 0xff80000041417808 */ /* 0x000fe20001800000 */
[----:B------:R-:W-:Y:S01]  /*2f50*/  MUFU.EX2 R79, R79 ;  /* 0x0000004f004f7308 */ /* 0x000fe20000000800 */
[----:B------:R-:W-:Y:S02]  /*2f60*/  FMNMX.FTZ R50, R143, R50, !PT ;  /* 0x000000328f327209 */ /* 0x000fe40007810000 */
[----:B------:R-:W-:Y:S02]  /*2f70*/  ISETP.GT.AND P3, PT, R30, 0x79, PT ;  /* 0x000000791e00780c */ /* 0x000fe40003f64270 */
[----:B------:R-:W-:-:S02]  /*2f80*/  FSEL R145, R68, -INF , P2 ;  /* 0xff80000044917808 */ /* 0x000fc40001000000 */
[----:B------:R-:W-:Y:S01]  /*2f90*/  FMNMX.FTZ R52, R65, R50, !PT ;  /* 0x0000003241347209 */ /* 0x000fe20007810000 */
[----:B------:R-:W-:Y:S01]  /*2fa0*/  MUFU.EX2 R5, R5 ;  /* 0x0000000500057308 */ /* 0x000fe20000000800 */
[----:B------:R-:W-:Y:S02]  /*2fb0*/  FSEL R69, R69, -INF , P3 ;  /* 0xff80000045457808 */ /* 0x000fe40001800000 */
[C---:B------:R-:W-:Y:S02]  /*2fc0*/  ISETP.GT.AND P2, PT, R30.reuse, 0x80, PT ;  /* 0x000000801e00780c */ /* 0x040fe40003f44270 */
[----:B------:R-:W-:Y:S02]  /*2fd0*/  FMNMX.FTZ R52, R145, R52, !PT ;  /* 0x0000003491347209 */ /* 0x000fe40007810000 */
[----:B------:R-:W-:Y:S01]  /*2fe0*/  ISETP.GT.AND P3, PT, R30, 0x81, PT ;  /* 0x000000811e00780c */ /* 0x000fe20003f64270 */
[----:B------:R4:W-:Y:S01]  /*2ff0*/  MUFU.EX2 R50, R3 ;  /* 0x0000000300327308 */ /* 0x0009e20000000800 */
[----:B------:R-:W-:Y:S01]  /*3000*/  FSEL R83, R24, -INF , P2 ;  /* 0xff80000018537808 */ /* 0x000fe20001000000 */
[----:B------:R-:W-:Y:S01]  /*3010*/  FFMA.FTZ R24, R2, R7, -R53 ;  /* 0x0000000702187223 */ /* 0x000fe20000010835 */
[----:B------:R-:W-:-:S02]  /*3020*/  FMNMX.FTZ R52, R69, R52, !PT ;  /* 0x0000003445347209 */ /* 0x000fc40007810000 */
[C---:B------:R-:W-:Y:S02]  /*3030*/  ISETP.GT.AND P2, PT, R30.reuse, 0x88, PT ;  /* 0x000000881e00780c */ /* 0x040fe40003f44270 */
[----:B------:R-:W-:Y:S01]  /*3040*/  FSEL R25, R25, -INF , P3 ;  /* 0xff80000019197808 */ /* 0x000fe20001800000 */
[----:B------:R-:W-:Y:S01]  /*3050*/  MUFU.EX2 R24, R24 ;  /* 0x0000001800187308 */ /* 0x000fe20000000800 */
[----:B------:R-:W-:Y:S02]  /*3060*/  FMNMX.FTZ R52, R83, R52, !PT ;  /* 0x0000003453347209 */ /* 0x000fe40007810000 */
[----:B------:R-:W-:Y:S02]  /*3070*/  ISETP.GT.AND P3, PT, R30, 0x89, PT ;  /* 0x000000891e00780c */ /* 0x000fe40003f64270 */
[----:B------:R-:W-:Y:S01]  /*3080*/  FSEL R147, R28, -INF , P2 ;  /* 0xff8000001c937808 */ /* 0x000fe20001000000 */
[----:B------:R-:W-:Y:S01]  /*3090*/  FFMA.FTZ R28, R2, R59, -R53 ;  /* 0x0000003b021c7223 */ /* 0x000fe20000010835 */
[----:B------:R-:W-:Y:S01]  /*30a0*/  FMNMX.FTZ R52, R25, R52, !PT ;  /* 0x0000003419347209 */ /* 0x000fe20007810000 */
[----:B------:R-:W-:Y:S01]  /*30b0*/  MUFU.EX2 R87, R87 ;  /* 0x0000005700577308 */ /* 0x000fe20000000800 */
[----:B------:R-:W-:-:S02]  /*30c0*/  ISETP.GT.AND P2, PT, R30, 0x90, PT ;  /* 0x000000901e00780c */ /* 0x000fc40003f44270 */
[----:B------:R-:W-:Y:S02]  /*30d0*/  FSEL R29, R29, -INF , P3 ;  /* 0xff8000001d1d7808 */ /* 0x000fe40001800000 */
[----:B------:R-:W-:Y:S02]  /*30e0*/  FMNMX.FTZ R52, R147, R52, !PT ;  /* 0x0000003493347209 */ /* 0x000fe40007810000 */
[----:B------:R-:W-:Y:S01]  /*30f0*/  ISETP.GT.AND P3, PT, R30, 0x91, PT ;  /* 0x000000911e00780c */ /* 0x000fe20003f64270 */
[----:B------:R-:W-:Y:S01]  /*3100*/  MUFU.EX2 R9, R9 ;  /* 0x0000000900097308 */ /* 0x000fe20000000800 */
[----:B------:R-:W-:Y:S01]  /*3110*/  FSEL R149, R32, -INF , P2 ;  /* 0xff80000020957808 */ /* 0x000fe20001000000 */
[----:B------:R-:W-:Y:S01]  /*3120*/  FFMA.FTZ R32, R2, R67, -R53 ;  /* 0x0000004302207223 */ /* 0x000fe20000010835 */
[----:B------:R-:W-:Y:S02]  /*3130*/  FMNMX.FTZ R52, R29, R52, !PT ;  /* 0x000000341d347209 */ /* 0x000fe40007810000 */
[----:B------:R-:W-:-:S02]  /*3140*/  ISETP.GT.AND P2, PT, R30, 0x98, PT ;  /* 0x000000981e00780c */ /* 0x000fc40003f44270 */
[----:B------:R-:W-:Y:S01]  /*3150*/  FSEL R151, R33, -INF , P3 ;  /* 0xff80000021977808 */ /* 0x000fe20001800000 */
[----:B------:R-:W-:Y:S01]  /*3160*/  MUFU.EX2 R28, R28 ;  /* 0x0000001c001c7308 */ /* 0x000fe20000000800 */
[----:B------:R-:W-:Y:S02]  /*3170*/  FMNMX.FTZ R52, R149, R52, !PT ;  /* 0x0000003495347209 */ /* 0x000fe40007810000 */
[----:B------:R-:W-:Y:S01]  /*3180*/  ISETP.GT.AND P3, PT, R30, 0x99, PT ;  /* 0x000000991e00780c */ /* 0x000fe20003f64270 */
[----:B------:R-:W-:-:S01]  /*3190*/  FFMA.FTZ R30, R2, R63, -R53 ;  /* 0x0000003f021e7223 */ /* 0x000fc20000010835 */
[----:B------:R-:W-:Y:S01]  /*31a0*/  FSEL R33, R36, -INF , P2 ;  /* 0xff80000024217808 */ /* 0x000fe20001000000 */
[----:B------:R-:W-:-:S01]  /*31b0*/  FFMA.FTZ R36, R2, R71, -R53 ;  /* 0x0000004702247223 */ /* 0x000fc20000010835 */
[----:B------:R-:W-:Y:S01]  /*31c0*/  FMNMX.FTZ R52, R151, R52, !PT ;  /* 0x0000003497347209 */ /* 0x000fe20007810000 */
[----:B------:R-:W-:Y:S01]  /*31d0*/  MUFU.EX2 R11, R11 ;  /* 0x0000000b000b7308 */ /* 0x000fe20000000800 */
[----:B------:R-:W-:-:S02]  /*31e0*/  FSEL R37, R37, -INF , P3 ;  /* 0xff80000025257808 */ /* 0x000fc40001800000 */
[----:B------:R-:W-:Y:S02]  /*31f0*/  FMNMX.FTZ R52, R33, R52, !PT ;  /* 0x0000003421347209 */ /* 0x000fe40007810000 */
[----:B------:R-:W-:Y:S02]  /*3200*/  R2UR UR26, R84 ;  /* 0x00000000541a72ca */ /* 0x000fe400000e0000 */
[----:B------:R-:W-:Y:S01]  /*3210*/  FMNMX.FTZ R52, R37, R52, !PT ;  /* 0x0000003425347209 */ /* 0x000fe20007810000 */
[----:B------:R-:W-:Y:S01]  /*3220*/  MUFU.EX2 R30, R30 ;  /* 0x0000001e001e7308 */ /* 0x000fe20000000800 */
[----:B--2---:R-:W-:Y:S02]  /*3230*/  F2FP.SATFINITE.E4M3.F32.PACK_AB_MERGE_C R153, R51, R10, RZ ;  /* 0x0000000a3399723e */ /* 0x004fe400048070ff */
[----:B---3--:R-:W-:Y:S01]  /*3240*/  F2FP.SATFINITE.E4M3.F32.PACK_AB_MERGE_C R155, R99, R20, RZ ;  /* 0x00000014639b723e */ /* 0x008fe200048070ff */
[----:B----4-:R-:W2:Y:S01]  /*3250*/  SHFL.BFLY PT, R3, R52, 0x2, 0x1f ;  /* 0x0c401f0034037f89 */ /* 0x010ea200000e0000 */
[----:B------:R-:W-:-:S02]  /*3260*/  F2FP.SATFINITE.E4M3.F32.PACK_AB_MERGE_C R153, R14, R49, R153 ;  /* 0x000000310e99723e */ /* 0x000fc40004807099 */
[----:B------:R-:W-:Y:S01]  /*3270*/  F2FP.SATFINITE.E4M3.F32.PACK_AB_MERGE_C R155, R12, R39, R155 ;  /* 0x000000270c9b723e */ /* 0x000fe2000480709b */
[----:B------:R-:W-:Y:S08]  /*3280*/  MUFU.EX2 R13, R13 ;  /* 0x0000000d000d7308 */ /* 0x000ff00000000800 */
[----:B------:R-:W-:Y:S08]  /*3290*/  MUFU.EX2 R32, R32 ;  /* 0x0000002000207308 */ /* 0x000ff00000000800 */
[----:B------:R-:W-:Y:S01]  /*32a0*/  MUFU.EX2 R15, R15 ;  /* 0x0000000f000f7308 */ /* 0x000fe20000000800 */
[----:B--2---:R-:W-:Y:S01]  /*32b0*/  FMNMX.FTZ R7, R52, R3, !PT ;  /* 0x0000000334077209 */ /* 0x004fe20007810000 */
[C-C-:B------:R-:W-:Y:S01]  /*32c0*/  FFMA.FTZ R52, R2.reuse, R27, -R53.reuse ;  /* 0x0000001b02347223 */ /* 0x140fe20000010835 */
[----:B------:R-:W-:-:S05]  /*32d0*/  FFMA.FTZ R27, R2, R43, -R53 ;  /* 0x0000002b021b7223 */ /* 0x000fca0000010835 */
[----:B------:R-:W-:Y:S01]  /*32e0*/  MUFU.EX2 R36, R36 ;  /* 0x0000002400247308 */ /* 0x000fe20000000800 */
[----:B------:R-:W2:Y:S07]  /*32f0*/  SHFL.BFLY PT, R56, R7, 0x1, 0x1f ;  /* 0x0c201f0007387f89 */ /* 0x000eae00000e0000 */
[----:B------:R-:W-:Y:S08]  /*3300*/  MUFU.EX2 R27, R27 ;  /* 0x0000001b001b7308 */ /* 0x000ff00000000800 */
[----:B------:R-:W-:Y:S08]  /*3310*/  MUFU.EX2 R54, R54 ;  /* 0x0000003600367308 */ /* 0x000ff00000000800 */
[----:B------:R-:W-:Y:S01]  /*3320*/  MUFU.EX2 R21, R21 ;  /* 0x0000001500157308 */ /* 0x000fe20000000800 */
[----:B--2---:R-:W-:Y:S01]  /*3330*/  FMNMX.FTZ R3, R7, R56, !PT ;  /* 0x0000003807037209 */ /* 0x004fe20007810000 */
[----:B------:R-:W-:-:S03]  /*3340*/  FADD.FTZ R7, R49, R14 ;  /* 0x0000000e31077221 */ /* 0x000fc60000010000 */
[----:B------:R-:W-:Y:S01]  /*3350*/  FSETP.NEU.FTZ.AND P2, PT, R3, -INF , PT ;  /* 0xff8000000300780b */ /* 0x000fe20003f5d000 */
[----:B------:R-:W-:-:S02]  /*3360*/  FFMA.FTZ R60, R2, R3, -8 ;  /* 0xc1000000023c7423 */ /* 0x000fc40000010003 */
[----:B------:R2:W-:Y:S03]  /*3370*/  MUFU.EX2 R56, R47 ;  /* 0x0000002f00387308 */ /* 0x0005e60000000800 */
[----:B------:R-:W-:-:S05]  /*3380*/  FSEL R60, R60, RZ, P2 ;  /* 0x000000ff3c3c7208 */ /* 0x000fca0001000000 */
[C-C-:B------:R-:W-:Y:S01]  /*3390*/  FFMA.FTZ R43, R2.reuse, R91, -R60.reuse ;  /* 0x0000005b022b7223 */ /* 0x140fe2000001083c */
[----:B------:R-:W-:-:S01]  /*33a0*/  FFMA.FTZ R58, R2, R105, -R60 ;  /* 0x00000069023a7223 */ /* 0x000fc2000001083c */
[C-C-:B--2---:R-:W-:Y:S01]  /*33b0*/  FFMA.FTZ R47, R2.reuse, R95, -R60.reuse ;  /* 0x0000005f022f7223 */ /* 0x144fe2000001083c */
[----:B------:R-:W-:-:S01]  /*33c0*/  FFMA.FTZ R64, R2, R109, -R60 ;  /* 0x0000006d02407223 */ /* 0x000fc2000001083c */
[C-C-:B------:R-:W-:Y:S01]  /*33d0*/  FFMA.FTZ R45, R2.reuse, R103, -R60.reuse ;  /* 0x00000067022d7223 */ /* 0x140fe2000001083c */
[----:B------:R-:W-:-:S01]  /*33e0*/  FFMA.FTZ R62, R2, R113, -R60 ;  /* 0x00000071023e7223 */ /* 0x000fc2000001083c */
[----:B------:R-:W-:Y:S01]  /*33f0*/  MUFU.EX2 R43, R43 ;  /* 0x0000002b002b7308 */ /* 0x000fe20000000800 */
[----:B------:R-:W-:-:S01]  /*3400*/  FFMA.FTZ R59, R2, R107, -R60 ;  /* 0x0000006b023b7223 */ /* 0x000fc2000001083c */
[----:B------:R-:W-:Y:S01]  /*3410*/  SHF.R.U32.HI R95, RZ, 0x1f, R82 ;  /* 0x0000001fff5f7819 */ /* 0x000fe20000011652 */
[----:B------:R-:W-:-:S01]  /*3420*/  FFMA.FTZ R68, R2, R117, -R60 ;  /* 0x0000007502447223 */ /* 0x000fc2000001083c */
[C-C-:B------:R-:W-:Y:S01]  /*3430*/  FFMA.FTZ R53, R2.reuse, R115, -R60.reuse ;  /* 0x0000007302357223 */ /* 0x140fe2000001083c */
[----:B------:R-:W-:-:S01]  /*3440*/  FFMA.FTZ R81, R2, R81, -R60 ;  /* 0x0000005102517223 */ /* 0x000fc2000001083c */
[----:B------:R-:W-:Y:S01]  /*3450*/  LEA.HI.SX32 R95, R82, R95, 0x1a ;  /* 0x0000005f525f7211 */ /* 0x000fe200078fd2ff */
[----:B------:R-:W-:-:S01]  /*3460*/  FADD.FTZ R82, R10, R7 ;  /* 0x000000070a527221 */ /* 0x000fc20000010000 */
[----:B------:R-:W1:Y:S01]  /*3470*/  MUFU.EX2 R58, R58 ;  /* 0x0000003a003a7308 */ /* 0x000e620000000800 */
[----:B------:R-:W-:-:S01]  /*3480*/  FFMA.FTZ R66, R2, R89, -R60 ;  /* 0x0000005902427223 */ /* 0x000fc2000001083c */
[----:B------:R-:W-:Y:S01]  /*3490*/  FFMA.FTZ R80, R2, R85, -R60 ;  /* 0x0000005502507223 */ /* 0x000fe2000001083c */
[----:B------:R-:W-:-:S01]  /*34a0*/  FADD.FTZ R82, R51, R82 ;  /* 0x0000005233527221 */ /* 0x000fc20000010000 */
[C-C-:B------:R-:W-:Y:S01]  /*34b0*/  FFMA.FTZ R67, R2.reuse, R119, -R60.reuse ;  /* 0x0000007702437223 */ /* 0x140fe2000001083c */
[----:B------:R-:W-:-:S01]  /*34c0*/  FFMA.FTZ R72, R2, R121, -R60 ;  /* 0x0000007902487223 */ /* 0x000fc2000001083c */
[----:B------:R-:W-:Y:S01]  /*34d0*/  FFMA.FTZ R63, R2, R123, -R60 ;  /* 0x0000007b023f7223 */ /* 0x000fe2000001083c */
[----:B------:R-:W-:-:S01]  /*34e0*/  FADD.FTZ R85, R39, R82 ;  /* 0x0000005227557221 */ /* 0x000fc20000010000 */
[----:B------:R-:W2:Y:S01]  /*34f0*/  MUFU.EX2 R47, R47 ;  /* 0x0000002f002f7308 */ /* 0x000ea20000000800 */
[----:B------:R-:W-:-:S01]  /*3500*/  FFMA.FTZ R70, R2, R97, -R60 ;  /* 0x0000006102467223 */ /* 0x000fc2000001083c */
[----:B------:R-:W-:Y:S01]  /*3510*/  FFMA.FTZ R76, R2, R125, -R60 ;  /* 0x0000007d024c7223 */ /* 0x000fe2000001083c */
[----:B------:R-:W-:-:S01]  /*3520*/  FADD.FTZ R85, R12, R85 ;  /* 0x000000550c557221 */ /* 0x000fc20000010000 */
[C-C-:B------:R-:W-:Y:S01]  /*3530*/  FFMA.FTZ R89, R2.reuse, R127, -R60.reuse ;  /* 0x0000007f02597223 */ /* 0x140fe2000001083c */
[----:B------:R-:W-:-:S01]  /*3540*/  FFMA.FTZ R71, R2, R129, -R60 ;  /* 0x0000008102477223 */ /* 0x000fc2000001083c */
[C-C-:B------:R-:W-:Y:S01]  /*3550*/  FFMA.FTZ R74, R2.reuse, R73, -R60.reuse ;  /* 0x00000049024a7223 */ /* 0x140fe2000001083c */
[----:B------:R-:W-:-:S01]  /*3560*/  FFMA.FTZ R78, R2, R131, -R60 ;  /* 0x00000083024e7223 */ /* 0x000fc2000001083c */
[----:B------:R-:W3:Y:S01]  /*3570*/  MUFU.EX2 R64, R64 ;  /* 0x0000004000407308 */ /* 0x000ee20000000800 */
        /* <DEDUP_REMOVED lines=11> */
[C-C-:B------:R-:W-:Y:S01]  /*3630*/  FFMA.FTZ R69, R2.reuse, R69, -R60.reuse ;  /* 0x0000004502457223 */ /* 0x140fe2000001083c */
[----:B------:R-:W-:-:S01]  /*3640*/  FFMA.FTZ R83, R2, R83, -R60 ;  /* 0x0000005302537223 */ /* 0x000fc2000001083c */
[C-C-:B------:R-:W-:Y:S01]  /*3650*/  FFMA.FTZ R147, R2.reuse, R147, -R60.reuse ;  /* 0x0000009302937223 */ /* 0x140fe2000001083c */
[----:B------:R-:W-:-:S01]  /*3660*/  FFMA.FTZ R29, R2, R29, -R60 ;  /* 0x0000001d021d7223 */ /* 0x000fc2000001083c */
[----:B------:R-:W2:Y:S01]  /*3670*/  MUFU.EX2 R62, R62 ;  /* 0x0000003e003e7308 */ /* 0x000ea20000000800 */
[----:B---3--:R-:W-:-:S01]  /*3680*/  FADD.FTZ R40, R64, R7 ;  /* 0x0000000740287221 */ /* 0x008fc20000010000 */
[----:B------:R-:W-:Y:S01]  /*3690*/  VIMNMX R7, RZ, R95, !PT ;  /* 0x0000005fff077248 */ /* 0x000fe20007fe0100 */
[----:B------:R-:W-:-:S01]  /*36a0*/  FFMA.FTZ R149, R2, R149, -R60 ;  /* 0x0000009502957223 */ /* 0x000fc2000001083c */
[C-C-:B------:R-:W-:Y:S01]  /*36b0*/  FFMA.FTZ R151, R2.reuse, R151, -R60.reuse ;  /* 0x0000009702977223 */ /* 0x140fe2000001083c */
[----:B------:R-:W-:-:S01]  /*36c0*/  FFMA.FTZ R33, R2, R33, -R60 ;  /* 0x0000002102217223 */ /* 0x000fc2000001083c */
[----:B------:R-:W-:Y:S01]  /*36d0*/  ISETP.GE.AND P2, PT, R84, R7, PT ;  /* 0x000000075400720c */ /* 0x000fe20003f46270 */
[----:B------:R-:W-:-:S01]  /*36e0*/  FADD.FTZ R84, R20, R85 ;  /* 0x0000005514547221 */ /* 0x000fc20000010000 */
[----:B------:R-:W3:Y:S01]  /*36f0*/  MUFU.EX2 R59, R59 ;  /* 0x0000003b003b7308 */ /* 0x000ee20000000800 */
[----:B------:R-:W-:-:S01]  /*3700*/  FFMA.FTZ R37, R2, R37, -R60 ;  /* 0x0000002502257223 */ /* 0x000fc2000001083c */
[----:B------:R-:W-:Y:S01]  /*3710*/  F2FP.SATFINITE.E4M3.F32.PACK_AB_MERGE_C R64, R64, R47, RZ ;  /* 0x0000002f4040723e */ /* 0x000fe200048070ff */
[----:B------:R-:W-:-:S03]  /*3720*/  FADD.FTZ R85, R99, R84 ;  /* 0x0000005463557221 */ /* 0x000fc60000010000 */
[----:B------:R-:W-:Y:S01]  /*3730*/  F2FP.SATFINITE.E4M3.F32.PACK_AB_MERGE_C R152, R58, R43, R64 ;  /* 0x0000002b3a98723e */ /* 0x000fe20004807040 */
[----:B------:R-:W-:-:S01]  /*3740*/  FADD.FTZ R86, R34, R85 ;  /* 0x0000005522567221 */ /* 0x000fc20000010000 */
[----:B------:R-:W4:Y:S01]  /*3750*/  MUFU.EX2 R68, R68 ;  /* 0x0000004400447308 */ /* 0x000f220000000800 */
[----:B------:R-:W-:-:S07]  /*3760*/  IMAD.MOV.U32 R43, RZ, RZ, R55 ;  /* 0x000000ffff2b7224 */ /* 0x000fce00078e0037 */
[----:B------:R-:W5:Y:S08]  /*3770*/  MUFU.EX2 R53, R53 ;  /* 0x0000003500357308 */ /* 0x000f700000000800 */
[----:B------:R1:W-:Y:S08]  /*3780*/  MUFU.EX2 R8, R81 ;  /* 0x0000005100087308 */ /* 0x0003f00000000800 */
[----:B------:R-:W5:Y:S01]  /*3790*/  MUFU.EX2 R66, R66 ;  /* 0x0000004200427308 */ /* 0x000f620000000800 */
[----:B-1----:R-:W-:-:S01]  /*37a0*/  FADD.FTZ R81, R45, R40 ;  /* 0x000000282d517221 */ /* 0x002fc20000010000 */
[----:B------:R-:W-:Y:S01]  /*37b0*/  FFMA.FTZ R40, R2, R141, -R60 ;  /* 0x0000008d02287223 */ /* 0x000fe2000001083c */
[----:B------:R-:W-:-:S02]  /*37c0*/  F2FP.SATFINITE.E4M3.F32.PACK_AB_MERGE_C R141, R30, R11, RZ ;  /* 0x0000000b1e8d723e */ /* 0x000fc400048070ff */
[----:B--2---:R-:W-:Y:S02]  /*37d0*/  FADD.FTZ R82, R62, R81 ;  /* 0x000000513e527221 */ /* 0x004fe40000010000 */
[----:B------:R-:W-:Y:S01]  /*37e0*/  F2FP.SATFINITE.E4M3.F32.PACK_AB_MERGE_C R141, R28, R9, R141 ;  /* 0x000000091c8d723e */ /* 0x000fe2000480708d */
[----:B------:R-:W1:Y:S01]  /*37f0*/  MUFU.EX2 R67, R67 ;  /* 0x0000004300437308 */ /* 0x000e620000000800 */
[----:B---3--:R-:W-:-:S01]  /*3800*/  FADD.FTZ R81, R59, R82 ;  /* 0x000000523b517221 */ /* 0x008fc20000010000 */
[----:B------:R-:W-:Y:S01]  /*3810*/  FFMA.FTZ R82, R2, R65, -R60 ;  /* 0x0000004102527223 */ /* 0x000fe2000001083c */
[C---:B----4-:R-:W-:Y:S02]  /*3820*/  F2FP.SATFINITE.E4M3.F32.PACK_AB_MERGE_C R59, R68.reuse, R59, RZ ;  /* 0x0000003b443b723e */ /* 0x050fe400048070ff */
[----:B------:R-:W-:Y:S01]  /*3830*/  FADD.FTZ R84, R68, R81 ;  /* 0x0000005144547221 */ /* 0x000fe20000010000 */
[----:B------:R-:W-:-:S01]  /*3840*/  FADD.FTZ R81, R111, R86 ;  /* 0x000000566f517221 */ /* 0x000fc20000010000 */
[----:B------:R-:W-:Y:S01]  /*3850*/  F2FP.SATFINITE.E4M3.F32.PACK_AB_MERGE_C R154, R62, R45, R59 ;  /* 0x0000002d3e9a723e */ /* 0x000fe2000480703b */
[----:B------:R-:W2:Y:S01]  /*3860*/  MUFU.EX2 R72, R72 ;  /* 0x0000004800487308 */ /* 0x000ea20000000800 */
[----:B-----5:R-:W-:-:S01]  /*3870*/  FADD.FTZ R65, R53, R84 ;  /* 0x0000005435417221 */ /* 0x020fc20000010000 */
[----:B------:R-:W-:Y:S01]  /*3880*/  FADD.FTZ R86, R38, R81 ;  /* 0x0000005126567221 */ /* 0x000fe20000010000 */
[----:B------:R-:W-:-:S02]  /*3890*/  IMAD.MOV.U32 R45, RZ, RZ, R55 ;  /* 0x000000ffff2d7224 */ /* 0x000fc400078e0037 */
[----:B------:R-:W-:Y:S01]  /*38a0*/  FADD.FTZ R84, R66, R65 ;  /* 0x0000004142547221 */ /* 0x000fe20000010000 */
[----:B------:R-:W-:-:S01]  /*38b0*/  FADD.FTZ R85, R93, R86 ;  /* 0x000000565d557221 */ /* 0x000fc20000010000 */
[----:B------:R-:W-:Y:S01]  /*38c0*/  FFMA.FTZ R65, R2, R25, -R60 ;  /* 0x0000001902417223 */ /* 0x000fe2000001083c */
[----:B------:R-:W3:Y:S01]  /*38d0*/  MUFU.EX2 R63, R63 ;  /* 0x0000003f003f7308 */ /* 0x000ee20000000800 */
[----:B-1----:R-:W-:-:S01]  /*38e0*/  FADD.FTZ R81, R67, R84 ;  /* 0x0000005443517221 */ /* 0x002fc20000010000 */
[----:B------:R-:W-:Y:S01]  /*38f0*/  FADD.FTZ R86, R42, R85 ;  /* 0x000000552a567221 */ /* 0x000fe20000010000 */
[----:B------:R-:W-:-:S03]  /*3900*/  F2FP.SATFINITE.E4M3.F32.PACK_AB_MERGE_C R93, R93, R38, RZ ;  /* 0x000000265d5d723e */ /* 0x000fc600048070ff */
[----:B------:R-:W-:Y:S01]  /*3910*/  FADD.FTZ R85, R101, R86 ;  /* 0x0000005665557221 */ /* 0x000fe20000010000 */
[----:B------:R-:W-:Y:S01]  /*3920*/  F2FP.SATFINITE.E4M3.F32.PACK_AB_MERGE_C R111, R111, R34, R93 ;  /* 0x000000226f6f723e */ /* 0x000fe2000480705d */
[----:B------:R-:W1:Y:S01]  /*3930*/  MUFU.EX2 R70, R70 ;  /* 0x0000004600467308 */ /* 0x000e620000000800 */
[----:B--2---:R-:W-:-:S01]  /*3940*/  FADD.FTZ R84, R72, R81 ;  /* 0x0000005148547221 */ /* 0x004fc20000010000 */
[----:B------:R-:W-:Y:S01]  /*3950*/  FADD.FTZ R86, R46, R85 ;  /* 0x000000552e567221 */ /* 0x000fe20000010000 */
[----:B------:R-:W-:Y:S01]  /*3960*/  F2FP.SATFINITE.E4M3.F32.PACK_AB_MERGE_C R67, R72, R67, RZ ;  /* 0x000000434843723e */ /* 0x000fe200048070ff */
[----:B------:R-:W-:-:S03]  /*3970*/  IMAD.MOV.U32 R34, RZ, RZ, R55 ;  /* 0x000000ffff227224 */ /* 0x000fc600078e0037 */
[----:B------:R-:W-:Y:S01]  /*3980*/  F2FP.SATFINITE.E4M3.F32.PACK_AB_MERGE_C R148, R66, R53, R67 ;  /* 0x000000354294723e */ /* 0x000fe20004807043 */
[----:B------:R-:W2:Y:S01]  /*3990*/  MUFU.EX2 R76, R76 ;  /* 0x0000004c004c7308 */ /* 0x000ea20000000800 */
[----:B---3--:R-:W-:-:S01]  /*39a0*/  FADD.FTZ R81, R63, R84 ;  /* 0x000000543f517221 */ /* 0x008fc20000010000 */
[----:B------:R-:W-:-:S06]  /*39b0*/  IMAD.MOV.U32 R53, RZ, RZ, R55 ;  /* 0x000000ffff357224 */ /* 0x000fcc00078e0037 */
[----:B------:R-:W3:Y:S01]  /*39c0*/  MUFU.EX2 R89, R89 ;  /* 0x0000005900597308 */ /* 0x000ee20000000800 */
[----:B-1----:R-:W-:-:S07]  /*39d0*/  FADD.FTZ R81, R70, R81 ;  /* 0x0000005146517221 */ /* 0x002fce0000010000 */
[----:B------:R-:W1:Y:S01]  /*39e0*/  MUFU.EX2 R71, R71 ;  /* 0x0000004700477308 */ /* 0x000e620000000800 */
[----:B--2---:R-:W-:-:S01]  /*39f0*/  FADD.FTZ R84, R76, R81 ;  /* 0x000000514c547221 */ /* 0x004fc20000010000 */
[C---:B------:R-:W-:Y:S01]  /*3a00*/  FADD.FTZ R81, R77.reuse, R86 ;  /* 0x000000564d517221 */ /* 0x040fe20000010000 */
[----:B------:R-:W-:-:S03]  /*3a10*/  F2FP.SATFINITE.E4M3.F32.PACK_AB_MERGE_C R77, R77, R46, RZ ;  /* 0x0000002e4d4d723e */ /* 0x000fc600048070ff */
[----:B------:R-:W-:Y:S01]  /*3a20*/  FADD.FTZ R60, R44, R81 ;  /* 0x000000512c3c7221 */ /* 0x000fe20000010000 */
[----:B------:R-:W-:Y:S01]  /*3a30*/  F2FP.SATFINITE.E4M3.F32.PACK_AB_MERGE_C R101, R101, R42, R77 ;  /* 0x0000002a6565723e */ /* 0x000fe2000480704d */
[----:B------:R-:W2:Y:S01]  /*3a40*/  MUFU.EX2 R74, R74 ;  /* 0x0000004a004a7308 */ /* 0x000ea20000000800 */
[----:B---3--:R-:W-:-:S01]  /*3a50*/  FADD.FTZ R84, R89, R84 ;  /* 0x0000005459547221 */ /* 0x008fc20000010000 */
[----:B------:R-:W-:Y:S01]  /*3a60*/  FADD.FTZ R81, R75, R60 ;  /* 0x0000003c4b517221 */ /* 0x000fe20000010000 */
[----:B------:R-:W-:Y:S01]  /*3a70*/  F2FP.SATFINITE.E4M3.F32.PACK_AB_MERGE_C R76, R89, R76, RZ ;  /* 0x0000004c594c723e */ /* 0x000fe200048070ff */
[----:B------:R-:W-:Y:S02]  /*3a80*/  IMAD.MOV.U32 R42, RZ, RZ, R55 ;  /* 0x000000ffff2a7224 */ /* 0x000fe400078e0037 */
[----:B------:R-:W-:-:S01]  /*3a90*/  FADD.FTZ R38, R48, R81 ;  /* 0x0000005130267221 */ /* 0x000fc20000010000 */
[----:B------:R-:W-:Y:S01]  /*3aa0*/  F2FP.SATFINITE.E4M3.F32.PACK_AB_MERGE_C R150, R70, R63, R76 ;  /* 0x0000003f4696723e */ /* 0x000fe2000480704c */
[----:B------:R-:W3:Y:S01]  /*3ab0*/  MUFU.EX2 R78, R78 ;  /* 0x0000004e004e7308 */ /* 0x000ee20000000800 */
[----:B-1----:R-:W-:-:S01]  /*3ac0*/  FADD.FTZ R51, R71, R84 ;  /* 0x0000005447337221 */ /* 0x002fc20000010000 */
[----:B------:R-:W-:-:S06]  /*3ad0*/  FADD.FTZ R46, R79, R38 ;  /* 0x000000264f2e7221 */ /* 0x000fcc0000010000 */
[----:B------:R-:W1:Y:S01]  /*3ae0*/  MUFU.EX2 R91, R91 ;  /* 0x0000005b005b7308 */ /* 0x000e620000000800 */
[----:B--2---:R-:W-:-:S07]  /*3af0*/  FADD.FTZ R51, R74, R51 ;  /* 0x000000334a337221 */ /* 0x004fce0000010000 */
[----:B------:R-:W2:Y:S01]  /*3b00*/  MUFU.EX2 R73, R73 ;  /* 0x0000004900497308 */ /* 0x000ea20000000800 */
[----:B---3--:R-:W-:-:S01]  /*3b10*/  FADD.FTZ R20, R78, R51 ;  /* 0x000000334e147221 */ /* 0x008fc20000010000 */
[----:B------:R-:W-:-:S04]  /*3b20*/  FADD.FTZ R51, R5, R46 ;  /* 0x0000002e05337221 */ /* 0x000fc80000010000 */
[----:B------:R-:W-:Y:S02]  /*3b30*/  FADD.FTZ R51, R50, R51 ;  /* 0x0000003332337221 */ /* 0x000fe40000010000 */
[----:B------:R-:W3:Y:S01]  /*3b40*/  MUFU.EX2 R41, R41 ;  /* 0x0000002900297308 */ /* 0x000ee20000000800 */
[----:B-1----:R-:W-:-:S01]  /*3b50*/  FADD.FTZ R38, R91, R20 ;  /* 0x000000145b267221 */ /* 0x002fc20000010000 */
[----:B------:R-:W-:Y:S01]  /*3b60*/  FADD.FTZ R46, R24, R51 ;  /* 0x00000033182e7221 */ /* 0x000fe20000010000 */
[----:B------:R-:W-:Y:S01]  /*3b70*/  F2FP.SATFINITE.E4M3.F32.PACK_AB_MERGE_C R78, R91, R78, RZ ;  /* 0x0000004e5b4e723e */ /* 0x000fe200048070ff */
[----:B------:R-:W-:Y:S02]  /*3b80*/  IMAD.MOV.U32 R51, RZ, RZ, R55 ;  /* 0x000000ffff337224 */ /* 0x000fe400078e0037 */
[----:B------:R-:W-:-:S01]  /*3b90*/  FADD.FTZ R46, R87, R46 ;  /* 0x0000002e572e7221 */ /* 0x000fc20000010000 */
[----:B------:R-:W-:Y:S01]  /*3ba0*/  F2FP.SATFINITE.E4M3.F32.PACK_AB_MERGE_C R144, R74, R71, R78 ;  /* 0x000000474a90723e */ /* 0x000fe2000480704e */
[----:B------:R-:W1:Y:S01]  /*3bb0*/  MUFU.EX2 R80, R80 ;  /* 0x0000005000507308 */ /* 0x000e620000000800 */
[----:B--2---:R-:W-:-:S04]  /*3bc0*/  FADD.FTZ R47, R73, R38 ;  /* 0x00000026492f7221 */ /* 0x004fc80000010000 */
[----:B------:R-:W-:-:S03]  /*3bd0*/  FADD.FTZ R38, R8, R47 ;  /* 0x0000002f08267221 */ /* 0x000fc60000010000 */
[----:B------:R-:W2:Y:S01]  /*3be0*/  MUFU.EX2 R4, R4 ;  /* 0x0000000400047308 */ /* 0x000ea20000000800 */
[----:B---3--:R-:W-:-:S07]  /*3bf0*/  FADD.FTZ R49, R41, R38 ;  /* 0x0000002629317221 */ /* 0x008fce0000010000 */
[----:B------:R-:W3:Y:S01]  /*3c00*/  MUFU.EX2 R57, R57 ;  /* 0x0000003900397308 */ /* 0x000ee20000000800 */
[----:B-1----:R-:W-:-:S01]  /*3c10*/  FADD.FTZ R49, R80, R49 ;  /* 0x0000003150317221 */ /* 0x002fc20000010000 */
[----:B------:R-:W-:Y:S01]  /*3c20*/  F2FP.SATFINITE.E4M3.F32.PACK_AB_MERGE_C R38, R80, R41, RZ ;  /* 0x000000295026723e */ /* 0x000fe200048070ff */
[----:B------:R-:W-:-:S01]  /*3c30*/  FADD.FTZ R41, R9, R46 ;  /* 0x0000002e09297221 */ /* 0x000fc20000010000 */
[----:B------:R-:W-:Y:S01]  /*3c40*/  F2FP.SATFINITE.E4M3.F32.PACK_AB_MERGE_C R9, R36, R15, RZ ;  /* 0x0000000f2409723e */ /* 0x000fe200048070ff */
[--C-:B------:R-:W-:Y:S01]  /*3c50*/  IMAD.MOV.U32 R46, RZ, RZ, R55.reuse ;  /* 0x000000ffff2e7224 */ /* 0x100fe200078e0037 */
[----:B------:R-:W-:Y:S01]  /*3c60*/  F2FP.SATFINITE.E4M3.F32.PACK_AB_MERGE_C R146, R8, R73, R38 ;  /* 0x000000490892723e */ /* 0x000fe20004807026 */
[----:B------:R-:W-:Y:S01]  /*3c70*/  IMAD.MOV.U32 R38, RZ, RZ, R55 ;  /* 0x000000ffff267224 */ /* 0x000fe200078e0037 */
[----:B------:R-:W1:Y:S01]  /*3c80*/  MUFU.EX2 R40, R40 ;  /* 0x0000002800287308 */ /* 0x000e620000000800 */
[----:B--2---:R-:W-:-:S01]  /*3c90*/  FADD.FTZ R12, R4, R49 ;  /* 0x00000031040c7221 */ /* 0x004fc20000010000 */
[----:B------:R-:W-:-:S06]  /*3ca0*/  IMAD.MOV.U32 R49, RZ, RZ, R55 ;  /* 0x000000ffff317224 */ /* 0x000fcc00078e0037 */
[----:B------:R-:W2:Y:S01]  /*3cb0*/  MUFU.EX2 R61, R61 ;  /* 0x0000003d003d7308 */ /* 0x000ea20000000800 */
[----:B---3--:R-:W-:-:S07]  /*3cc0*/  FADD.FTZ R39, R57, R12 ;  /* 0x0000000c39277221 */ /* 0x008fce0000010000 */
[----:B------:R3:W4:Y:S01]  /*3cd0*/  MUFU.EX2 R25, R143 ;  /* 0x0000008f00197308 */ /* 0x0007220000000800 */
[----:B-1----:R-:W-:-:S01]  /*3ce0*/  FADD.FTZ R12, R40, R39 ;  /* 0x00000027280c7221 */ /* 0x002fc20000010000 */
[----:B------:R-:W-:-:S06]  /*3cf0*/  IMAD.MOV.U32 R39, RZ, RZ, R55 ;  /* 0x000000ffff277224 */ /* 0x000fcc00078e0037 */
[----:B------:R1:W-:Y:S01]  /*3d00*/  MUFU.EX2 R10, R145 ;  /* 0x00000091000a7308 */ /* 0x0003e20000000800 */
[----:B--2---:R-:W-:-:S01]  /*3d10*/  FADD.FTZ R12, R61, R12 ;  /* 0x0000000c3d0c7221 */ /* 0x004fc20000010000 */
[----:B---3--:R-:W-:Y:S02]  /*3d20*/  F2FP.SATFINITE.E4M3.F32.PACK_AB_MERGE_C R143, R32, R13, R9 ;  /* 0x0000000d208f723e */ /* 0x008fe40004807009 */
[----:B------:R-:W-:Y:S02]  /*3d30*/  F2FP.SATFINITE.E4M3.F32.PACK_AB_MERGE_C R9, R54, R27, RZ ;  /* 0x0000001b3609723e */ /* 0x000fe400048070ff */
[----:B------:R-:W-:Y:S02]  /*3d40*/  F2FP.SATFINITE.E4M3.F32.PACK_AB_MERGE_C R40, R61, R40, RZ ;  /* 0x000000283d28723e */ /* 0x000fe400048070ff */
[----:B------:R-:W-:Y:S01]  /*3d50*/  MUFU.EX2 R82, R82 ;  /* 0x0000005200527308 */ /* 0x000fe20000000800 */
[----:B-1----:R-:W-:Y:S02]  /*3d60*/  F2FP.SATFINITE.E4M3.F32.PACK_AB_MERGE_C R145, R79, R48, RZ ;  /* 0x000000304f91723e */ /* 0x002fe400048070ff */
[----:B------:R-:W-:Y:S01]  /*3d70*/  F2FP.SATFINITE.E4M3.F32.PACK_AB_MERGE_C R48, R87, R24, RZ ;  /* 0x000000185730723e */ /* 0x000fe200048070ff */
[----:B------:R-:W-:-:S01]  /*3d80*/  FADD.FTZ R24, R28, R41 ;  /* 0x000000291c187221 */ /* 0x000fc20000010000 */
[----:B------:R-:W-:Y:S01]  /*3d90*/  F2FP.SATFINITE.E4M3.F32.PACK_AB_MERGE_C R140, R57, R4, R40 ;  /* 0x00000004398c723e */ /* 0x000fe20004807028 */
[----:B------:R-:W-:Y:S01]  /*3da0*/  IMAD.MOV.U32 R40, RZ, RZ, R55 ;  /* 0x000000ffff287224 */ /* 0x000fe200078e0037 */
[----:B------:R-:W-:Y:S01]  /*3db0*/  F2FP.SATFINITE.E4M3.F32.PACK_AB_MERGE_C R145, R75, R44, R145 ;  /* 0x0000002c4b91723e */ /* 0x000fe20004807091 */
[----:B------:R-:W-:-:S01]  /*3dc0*/  FADD.FTZ R41, R11, R24 ;  /* 0x000000180b297221 */ /* 0x000fc20000010000 */
[----:B------:R-:W1:Y:S01]  /*3dd0*/  MUFU.EX2 R69, R69 ;  /* 0x0000004500457308 */ /* 0x000e620000000800 */
[----:B------:R-:W-:-:S02]  /*3de0*/  IMAD.MOV.U32 R44, RZ, RZ, R55 ;  /* 0x000000ffff2c7224 */ /* 0x000fc400078e0037 */
[----:B------:R-:W-:Y:S01]  /*3df0*/  FADD.FTZ R30, R30, R41 ;  /* 0x000000291e1e7221 */ /* 0x000fe20000010000 */
[--C-:B------:R-:W-:Y:S02]  /*3e00*/  IMAD.MOV.U32 R41, RZ, RZ, R55.reuse ;  /* 0x000000ffff297224 */ /* 0x100fe400078e0037 */
[----:B------:R-:W-:Y:S02]  /*3e10*/  IMAD.MOV.U32 R28, RZ, RZ, R55 ;  /* 0x000000ffff1c7224 */ /* 0x000fe400078e0037 */
[----:B------:R-:W-:-:S01]  /*3e20*/  FADD.FTZ R11, R13, R30 ;  /* 0x0000001e0d0b7221 */ /* 0x000fc20000010000 */
[----:B------:R2:W-:Y:S01]  /*3e30*/  MUFU.EX2 R14, R147 ;  /* 0x00000093000e7308 */ /* 0x0005e20000000800 */
[----:B------:R-:W-:Y:S02]  /*3e40*/  IMAD.MOV.U32 R30, RZ, RZ, R55 ;  /* 0x000000ffff1e7224 */ /* 0x000fe400078e0037 */
[----:B------:R-:W-:Y:S01]  /*3e50*/  FADD.FTZ R24, R32, R11 ;  /* 0x0000000b20187221 */ /* 0x000fe20000010000 */
[----:B------:R-:W-:-:S03]  /*3e60*/  IMAD.MOV.U32 R32, RZ, RZ, R55 ;  /* 0x000000ffff207224 */ /* 0x000fc600078e0037 */
[----:B------:R-:W-:Y:S01]  /*3e70*/  FADD.FTZ R15, R15, R24 ;  /* 0x000000180f0f7221 */ /* 0x000fe20000010000 */
[----:B------:R-:W3:Y:S01]  /*3e80*/  MUFU.EX2 R20, R83 ;  /* 0x0000005300147308 */ /* 0x000ee20000000800 */
[----:B--2---:R-:W-:Y:S01]  /*3e90*/  F2FP.SATFINITE.E4M3.F32.PACK_AB_MERGE_C R147, R50, R5, R48 ;  /* 0x000000053293723e */ /* 0x004fe20004807030 */
[----:B----4-:R-:W-:Y:S01]  /*3ea0*/  FADD.FTZ R5, R25, R12 ;  /* 0x0000000c19057221 */ /* 0x010fe20000010000 */
[----:B------:R-:W-:-:S01]  /*3eb0*/  FADD.FTZ R36, R36, R15 ;  /* 0x0000000f24247221 */ /* 0x000fc20000010000 */
[----:B-1----:R-:W-:Y:S01]  /*3ec0*/  F2FP.SATFINITE.E4M3.F32.PACK_AB_MERGE_C R11, R69, R10, RZ ;  /* 0x0000000a450b723e */ /* 0x002fe200048070ff */
[----:B------:R-:W-:Y:S02]  /*3ed0*/  IMAD.MOV.U32 R50, RZ, RZ, R55 ;  /* 0x000000ffff327224 */ /* 0x000fe400078e0037 */
[C---:B------:R-:W-:Y:S01]  /*3ee0*/  FADD.FTZ R5, R82.reuse, R5 ;  /* 0x0000000552057221 */ /* 0x040fe20000010000 */
[----:B------:R-:W-:Y:S01]  /*3ef0*/  IMAD.MOV.U32 R48, RZ, RZ, R55 ;  /* 0x000000ffff307224 */ /* 0x000fe200078e0037 */
[----:B------:R-:W1:Y:S01]  /*3f00*/  MUFU.EX2 R52, R52 ;  /* 0x0000003400347308 */ /* 0x000e620000000800 */
[----:B------:R-:W-:Y:S01]  /*3f10*/  F2FP.SATFINITE.E4M3.F32.PACK_AB_MERGE_C R142, R82, R25, R11 ;  /* 0x00000019528e723e */ /* 0x000fe2000480700b */
[----:B------:R-:W-:Y:S01]  /*3f20*/  FADD.FTZ R24, R10, R5 ;  /* 0x000000050a187221 */ /* 0x000fe20000010000 */
[----:B------:R-:W-:-:S01]  /*3f30*/  FADD.FTZ R5, R21, R36 ;  /* 0x0000002415057221 */ /* 0x000fc20000010000 */
[----:B------:R-:W-:-:S02]  /*3f40*/  IMAD.MOV.U32 R36, RZ, RZ, R55 ;  /* 0x000000ffff247224 */ /* 0x000fc400078e0037 */
[----:B------:R-:W-:-:S01]  /*3f50*/  FADD.FTZ R69, R69, R24 ;  /* 0x0000001845457221 */ /* 0x000fc20000010000 */
[----:B------:R-:W-:Y:S01]  /*3f60*/  IMAD.MOV.U32 R25, RZ, RZ, R55 ;  /* 0x000000ffff197224 */ /* 0x000fe200078e0037 */
[----:B------:R-:W2:Y:S02]  /*3f70*/  MUFU.EX2 R47, R65 ;  /* 0x00000041002f7308 */ /* 0x000ea40000000800 */
[----:B---3--:R-:W-:-:S06]  /*3f80*/  FADD.FTZ R10, R20, R69 ;  /* 0x00000045140a7221 */ /* 0x008fcc0000010000 */
[----:B------:R-:W3:Y:S01]  /*3f90*/  MUFU.EX2 R29, R29 ;  /* 0x0000001d001d7308 */ /* 0x000ee20000000800 */
[C---:B-1----:R-:W-:Y:S01]  /*3fa0*/  F2FP.SATFINITE.E4M3.F32.PACK_AB_MERGE_C R137, R52.reuse, R21, R9 ;  /* 0x000000153489723e */ /* 0x042fe20004807009 */
[----:B------:R-:W-:-:S04]  /*3fb0*/  FADD.FTZ R52, R52, R5 ;  /* 0x0000000534347221 */ /* 0x000fc80000010000 */
[----:B------:R-:W-:Y:S01]  /*3fc0*/  FADD.FTZ R27, R27, R52 ;  /* 0x000000341b1b7221 */ /* 0x000fe20000010000 */
[----:B------:R-:W-:Y:S01]  /*3fd0*/  IMAD.MOV.U32 R52, RZ, RZ, R55 ;  /* 0x000000ffff347224 */ /* 0x000fe200078e0037 */
[----:B------:R-:W-:Y:S01]  /*3fe0*/  MUFU.EX2 R35, R35 ;  /* 0x0000002300237308 */ /* 0x000fe20000000800 */
[----:B--2---:R-:W-:-:S01]  /*3ff0*/  FADD.FTZ R5, R47, R10 ;  /* 0x0000000a2f057221 */ /* 0x004fc20000010000 */
[----:B------:R-:W-:Y:S01]  /*4000*/  FADD.FTZ R54, R54, R27 ;  /* 0x0000001b36367221 */ /* 0x000fe20000010000 */
[----:B------:R-:W-:Y:S02]  /*4010*/  IMAD.MOV.U32 R27, RZ, RZ, R55 ;  /* 0x000000ffff1b7224 */ /* 0x000fe400078e0037 */
[----:B------:R-:W-:-:S03]  /*4020*/  FADD.FTZ R24, R14, R5 ;  /* 0x000000050e187221 */ /* 0x000fc60000010000 */
[----:B------:R-:W1:Y:S01]  /*4030*/  MUFU.EX2 R26, R26 ;  /* 0x0000001a001a7308 */ /* 0x000e620000000800 */
[----:B---3--:R-:W-:-:S01]  /*4040*/  FADD.FTZ R24, R29, R24 ;  /* 0x000000181d187221 */ /* 0x008fc20000010000 */
[----:B------:R-:W-:Y:S01]  /*4050*/  F2FP.SATFINITE.E4M3.F32.PACK_AB_MERGE_C R14, R29, R14, RZ ;  /* 0x0000000e1d0e723e */ /* 0x000fe200048070ff */
[----:B------:R-:W-:-:S03]  /*4060*/  IMAD.MOV.U32 R29, RZ, RZ, R55 ;  /* 0x000000ffff1d7224 */ /* 0x000fc600078e0037 */
[----:B------:R-:W-:Y:S01]  /*4070*/  F2FP.SATFINITE.E4M3.F32.PACK_AB_MERGE_C R136, R47, R20, R14 ;  /* 0x000000142f88723e */ /* 0x000fe2000480700e */
[----:B------:R-:W-:Y:S01]  /*4080*/  IMAD.MOV.U32 R47, RZ, RZ, R55 ;  /* 0x000000ffff2f7224 */ /* 0x000fe200078e0037 */
[----:B------:R-:W2:Y:S08]  /*4090*/  MUFU.EX2 R31, R31 ;  /* 0x0000001f001f7308 */ /* 0x000eb00000000800 */
[----:B------:R-:W3:Y:S01]  /*40a0*/  MUFU.EX2 R149, R149 ;  /* 0x0000009500957308 */ /* 0x000ee20000000800 */
[----:B-1----:R-:W-:-:S07]  /*40b0*/  F2FP.SATFINITE.E4M3.F32.PACK_AB_MERGE_C R8, R26, R35, RZ ;  /* 0x000000231a08723e */ /* 0x002fce00048070ff */
[----:B------:R1:W4:Y:S01]  /*40c0*/  MUFU.EX2 R12, R151 ;  /* 0x00000097000c7308 */ /* 0x0003220000000800 */
[----:B--2---:R-:W-:-:S01]  /*40d0*/  FADD.FTZ R9, R31, R54 ;  /* 0x000000361f097221 */ /* 0x004fc20000010000 */
[C---:B------:R-:W-:Y:S01]  /*40e0*/  F2FP.SATFINITE.E4M3.F32.PACK_AB_MERGE_C R139, R56.reuse, R31, R8 ;  /* 0x0000001f388b723e */ /* 0x040fe20004807008 */
[----:B------:R-:W-:Y:S02]  /*40f0*/  IMAD.MOV.U32 R54, RZ, RZ, R55 ;  /* 0x000000ffff367224 */ /* 0x000fe400078e0037 */
[----:B------:R-:W-:Y:S01]  /*4100*/  FADD.FTZ R56, R56, R9 ;  /* 0x0000000938387221 */ /* 0x000fe20000010000 */
[----:B------:R-:W-:Y:S02]  /*4110*/  IMAD.MOV.U32 R31, RZ, RZ, R55 ;  /* 0x000000ffff1f7224 */ /* 0x000fe400078e0037 */
[----:B------:R-:W2:Y:S01]  /*4120*/  MUFU.EX2 R33, R33 ;  /* 0x0000002100217308 */ /* 0x000ea20000000800 */
[----:B---3--:R-:W-:-:S01]  /*4130*/  FADD.FTZ R5, R149, R24 ;  /* 0x0000001895057221 */ /* 0x008fc20000010000 */
[----:B------:R-:W-:Y:S01]  /*4140*/  FADD.FTZ R35, R35, R56 ;  /* 0x0000003823237221 */ /* 0x000fe20000010000 */
[----:B------:R-:W-:-:S02]  /*4150*/  IMAD.MOV.U32 R24, RZ, RZ, R55 ;  /* 0x000000ffff187224 */ /* 0x000fc400078e0037 */
[----:B-1----:R-:W-:-:S03]  /*4160*/  IMAD.MOV.U32 R151, RZ, RZ, R101 ;  /* 0x000000ffff977224 */ /* 0x002fc600078e0065 */
[----:B------:R1:W3:Y:S01]  /*4170*/  MUFU.EX2 R10, R37 ;  /* 0x00000025000a7308 */ /* 0x0002e20000000800 */
[----:B----4-:R-:W-:-:S04]  /*4180*/  FADD.FTZ R4, R12, R5 ;  /* 0x000000050c047221 */ /* 0x010fc80000010000 */
[----:B--2---:R-:W-:Y:S01]  /*4190*/  FADD.FTZ R5, R33, R4 ;  /* 0x0000000421057221 */ /* 0x004fe20000010000 */
[----:B------:R-:W-:-:S01]  /*41a0*/  FADD.FTZ R4, R26, R35 ;  /* 0x000000231a047221 */ /* 0x000fc20000010000 */
[--C-:B-1----:R-:W-:Y:S02]  /*41b0*/  IMAD.MOV.U32 R37, RZ, RZ, R55.reuse ;  /* 0x000000ffff257224 */ /* 0x102fe400078e0037 */
[--C-:B------:R-:W-:Y:S02]  /*41c0*/  IMAD.MOV.U32 R35, RZ, RZ, R55.reuse ;  /* 0x000000ffff237224 */ /* 0x100fe400078e0037 */
[----:B------:R-:W-:Y:S01]  /*41d0*/  IMAD.MOV.U32 R26, RZ, RZ, R55 ;  /* 0x000000ffff1a7224 */ /* 0x000fe200078e0037 */
[C---:B---3--:R-:W-:Y:S01]  /*41e0*/  F2FP.SATFINITE.E4M3.F32.PACK_AB_MERGE_C R8, R10.reuse, R33, RZ ;  /* 0x000000210a08723e */ /* 0x048fe200048070ff */
[----:B------:R-:W-:Y:S01]  /*41f0*/  FADD.FTZ R5, R10, R5 ;  /* 0x000000050a057221 */ /* 0x000fe20000010000 */
[----:B------:R-:W-:Y:S02]  /*4200*/  IMAD.MOV.U32 R33, RZ, RZ, R55 ;  /* 0x000000ffff217224 */ /* 0x000fe400078e0037 */
[----:B------:R-:W-:Y:S01]  /*4210*/  F2FP.SATFINITE.E4M3.F32.PACK_AB_MERGE_C R138, R12, R149, R8 ;  /* 0x000000950c8a723e */ /* 0x000fe20004807008 */
[----:B------:R-:W-:Y:S01]  /*4220*/  IMAD.MOV.U32 R149, RZ, RZ, R111 ;  /* 0x000000ffff957224 */ /* 0x000fe200078e006f */
[----:B------:R-:W-:Y:S06]  /*4230*/  @!P2 BRA `(.L_x_1497) ;  /* 0x0000002c00b0a947 */ /* 0x000fec0003800000 */
[----:B------:R-:W-:Y:S01]  /*4240*/  IMAD.MOV.U32 R8, RZ, RZ, R0 ;  /* 0x000000ffff087224 */ /* 0x000fe200078e0000 */
[----:B------:R-:W-:Y:S01]  /*4250*/  CS2R R54, SRZ ;  /* 0x0000000000367805 */ /* 0x000fe2000001ff00 */
[----:B------:R-:W-:Y:S01]  /*4260*/  IMAD.MOV.U32 R9, RZ, RZ, R3 ;  /* 0x000000ffff097224 */ /* 0x000fe200078e0003 */
[----:B------:R-:W-:Y:S01]  /*4270*/  CS2R R52, SRZ ;  /* 0x0000000000347805 */ /* 0x000fe2000001ff00 */
[----:B------:R-:W-:Y:S01]  /*4280*/  IMAD.MOV.U32 R10, RZ, RZ, R16 ;  /* 0x000000ffff0a7224 */ /* 0x000fe200078e0010 */
        /* <DEDUP_REMOVED lines=14> */
[----:B------:R-:W-:Y:S01]  /*4370*/  UMOV UR4, UR38 ;  /* 0x0000002600047c82 */ /* 0x000fe20008000000 */
[----:B------:R-:W-:Y:S01]  /*4380*/  ULDC UR5, c[0x0][0x404] ;  /* 0x0001010000057ab9 */ /* 0x000fe20000000800 */
[----:B------:R-:W-:Y:S01]  /*4390*/  ULDC UR6, c[0x0][0x2e0] ;  /* 0x0000b80000067ab9 */ /* 0x000fe20000000800 */
[----:B------:R-:W-:-:S05]  /*43a0*/  ULDC.64 UR24, c[0x0][0x3f8] ;  /* 0x0000fe0000187ab9 */ /* 0x000fca0000000a00 */
.L_x_1507:
[----:B------:R-:W-:-:S04]  /*43b0*/  UISETP.NE.AND UP0, UPT, UR4, 0x1, UPT ;  /* 0x000000010400788c */ /* 0x000fc8000bf05270 */
[----:B------:R-:W-:-:S06]  /*43c0*/  USEL UR7, URZ, 0x1, UP0 ;  /* 0x000000013f077887 */ /* 0x000fcc0008000000 */
[----:B------:R-:W-:Y:S01]  /*43d0*/  LOP3.LUT R16, R10, UR7, RZ, 0x3c, !PT ;  /* 0x000000070a107c12 */ /* 0x000fe2000f8e3cff */
[----:B------:R-:W-:Y:S06]  /*43e0*/  @!P1 BRA `(.L_x_1498) ;  /* 0x0000000000049947 */ /* 0x000fec0003800000 */
[----:B------:R-:W-:Y:S01]  /*43f0*/  BPT.TRAP 0x1 ;  /* 0x000000040000795c */ /* 0x000fe20000300000 */
.L_x_1498:
[----:B------:R-:W-:Y:S01]  /*4400*/  UIADD3 UR38, UR4, 0x1, URZ ;  /* 0x0000000104267890 */ /* 0x000fe2000fffe03f */
[----:B------:R-:W-:-:S03]  /*4410*/  SHF.L.U32 R0, R16, 0x1f, RZ ;  /* 0x0000001f10007819 */ /* 0x000fc600000006ff */
[----:B------:R-:W-:-:S04]  /*4420*/  UISETP.NE.AND UP0, UPT, UR38, 0x2, UPT ;  /* 0x000000022600788c */ /* 0x000fc8000bf05270 */
[----:B------:R-:W-:-:S04]  /*4430*/  USEL UR38, UR38, URZ, UP0 ;  /* 0x0000003f26267287 */ /* 0x000fc80008000000 */
[----:B------:R-:W-:-:S09]  /*4440*/  ULEA UR7, UR38, UR40, 0x3 ;  /* 0x0000002826077291 */ /* 0x000fd2000f8e183f */
[----:B------:R1:W2:Y:S01]  /*4450*/  SYNCS.PHASECHK.TRANS64.TRYWAIT P2, [UR7+0x13230], R0 ;  /* 0x01323000ff0075a7 */ /* 0x0002a20008040147 */
[----:B------:R-:W-:Y:S05]  /*4460*/  @!P1 BRA `(.L_x_1499) ;  /* 0x0000000000049947 */ /* 0x000fea0003800000 */
[----:B------:R-:W-:Y:S01]  /*4470*/  BPT.TRAP 0x1 ;  /* 0x000000040000795c */ /* 0x000fe20000300000 */
.L_x_1499:
[----:B--2---:R-:W-:Y:S05]  /*4480*/  @P2 BRA `(.L_x_1500) ;  /* 0x0000000000082947 */ /* 0x004fea0003800000 */
[----:B------:R-:W2:Y:S02]  /*4490*/  SYNCS.PHASECHK.TRANS64.TRYWAIT P2, [UR7+0x13230], R0 ;  /* 0x01323000ff0075a7 */ /* 0x000ea40008040147 */
[----:B--2---:R-:W-:Y:S05]  /*44a0*/  @!P2 BRA `(.L_x_1501) ;  /* 0x000000940070a947 */ /* 0x004fea0003800000 */
.L_x_1500:
        /* <DEDUP_REMOVED lines=64> */
.L_x_1502:
[----:B------:R-:W-:Y:S01]  /*48b0*/  ULEA UR11, UR4, UR40, 0x3 ;  /* 0x00000028040b7291 */ /* 0x000fe2000f8e183f */
[----:B-12---:R-:W-:-:S08]  /*48c0*/  SHF.L.U32 R0, R10, 0x1f, RZ ;  /* 0x0000001f0a007819 */ /* 0x006fd000000006ff */
[----:B------:R1:W2:Y:S01]  /*48d0*/  SYNCS.PHASECHK.TRANS64.TRYWAIT P2, [UR11+0x13250], R0 ;  /* 0x01325000ff0075a7 */ /* 0x0002a2000804014b */
[----:B------:R-:W-:Y:S05]  /*48e0*/  @!P1 BRA `(.L_x_1503) ;  /* 0x0000000000049947 */ /* 0x000fea0003800000 */
[----:B------:R-:W-:Y:S01]  /*48f0*/  BPT.TRAP 0x1 ;  /* 0x000000040000795c */ /* 0x000fe20000300000 */
.L_x_1503:
[----:B--2---:R-:W-:Y:S05]  /*4900*/  @P2 BRA `(.L_x_1504) ;  /* 0x0000000000082947 */ /* 0x004fea0003800000 */
[----:B------:R-:W2:Y:S02]  /*4910*/  SYNCS.PHASECHK.TRANS64.TRYWAIT P2, [UR11+0x13250], R0 ;  /* 0x01325000ff0075a7 */ /* 0x000ea4000804014b */
[----:B--2---:R-:W-:Y:S05]  /*4920*/  @!P2 BRA `(.L_x_1505) ;  /* 0x000000900068a947 */ /* 0x004fea0003800000 */
.L_x_1504:
[----:B------:R-:W-:Y:S01]  /*4930*/  UIADD3 UR10, UR40, 0x1000, URZ ;  /* 0x00001000280a7890 */ /* 0x000fe2000fffe03f */
[----:B------:R-:W-:Y:S01]  /*4940*/  WARPGROUP.ARRIVE ;  /* 0x00000000000079c5 */ /* 0x000fe20000000000 */
[----:B------:R-:W-:Y:S01]  /*4950*/  UMOV UR15, 0xc0000010 ;  /* 0xc0000010000f7882 */ /* 0x000fe20000000000 */
[----:B--2---:R-:W2:Y:S01]  /*4960*/  LDC R3, c[0x0][0x288] ;  /* 0x0000a200ff037b82 */ /* 0x004ea20000000800 */
[----:B------:R-:W-:Y:S02]  /*4970*/  USHF.R.U32.HI UR10, URZ, 0x4, UR10 ;  /* 0x000000043f0a7899 */ /* 0x000fe4000801160a */
[----:B------:R-:W-:Y:S02]  /*4980*/  UISETP.NE.U32.AND UP0, UPT, UR24, URZ, UPT ;  /* 0x0000003f1800728c */ /* 0x000fe4000bf05070 */
[----:B------:R-:W-:Y:S02]  /*4990*/  ULOP3.LUT UR10, UR10, 0x3fff, URZ, 0xc0, !UPT ;  /* 0x00003fff0a0a7892 */ /* 0x000fe4000f8ec03f */
[----:B------:R-:W-:-:S02]  /*49a0*/  UISETP.NE.AND.EX UP0, UPT, UR25, URZ, UPT, UP0 ;  /* 0x0000003f1900728c */ /* 0x000fc4000bf05300 */
[----:B------:R-:W-:-:S04]  /*49b0*/  ULOP3.LUT UR10, UR10, 0x10000, URZ, 0xfc, !UPT ;  /* 0x000100000a0a7892 */ /* 0x000fc8000f8efc3f */
[----:B------:R-:W-:-:S04]  /*49c0*/  UIMAD UR4, UR4, 0x280, UR10 ;  /* 0x00000280040478a4 */ /* 0x000fc8000f8e020a */
[----:B------:R-:W-:-:S03]  /*49d0*/  UIADD3 UR10, UR4, 0x80, URZ ;  /* 0x00000080040a7890 */ /* 0x000fc6000fffe03f */
[----:B------:R-:W-:Y:S02]  /*49e0*/  UMOV UR14, UR4 ;  /* 0x00000004000e7c82 */ /* 0x000fe40008000000 */
[----:B------:R-:W-:Y:S01]  /*49f0*/  QGMMA.64x64x32.F32.E4M3.E4M3 R24, R152, gdesc[UR12], R24, gsb0 ;  /* 0x00e0000c98187df3 */ /* 0x000fe20008000818 */
[----:B------:R-:W-:Y:S01]  /*4a00*/  UMOV UR15, 0xc0000010 ;  /* 0xc0000010000f7882 */ /* 0x000fe20000000000 */
[----:B------:R-:W-:Y:S01]  /*4a10*/  UMOV UR14, UR10 ;  /* 0x0000000a000e7c82 */ /* 0x000fe20008000000 */
[----:B------:R-:W-:Y:S01]  /*4a20*/  UIADD3 UR10, UR4, 0x100, URZ ;  /* 0x00000100040a7890 */ /* 0x000fe2000fffe03f */
[----:B------:R-:W-:Y:S02]  /*4a30*/  WARPGROUP.DEPBAR.LE gsb0, 0x0 ;  /* 0x00008000000079c5 */ /* 0x000fe40000010000 */
[----:B------:R-:W-:-:S06]  /*4a40*/  WARPGROUP.ARRIVE ;  /* 0x00000000000079c5 */ /* 0x000fcc0000000000 */
[----:B------:R-:W-:Y:S01]  /*4a50*/  QGMMA.64x64x32.F32.E4M3.E4M3 R24, R148, gdesc[UR12], R24, gsb0 ;  /* 0x00e0000c94187df3 */ /* 0x000fe20008000818 */
[----:B------:R-:W-:Y:S01]  /*4a60*/  UMOV UR14, UR10 ;  /* 0x0000000a000e7c82 */ /* 0x000fe20008000000 */
[----:B------:R-:W-:Y:S01]  /*4a70*/  UIMAD UR10, UR26, -0xa0, UR42 ;  /* 0xffffff601a0a78a4 */ /* 0x000fe2000f8e022a */
[----:B------:R-:W-:-:S03]  /*4a80*/  UMOV UR15, 0xc0000010 ;  /* 0xc0000010000f7882 */ /* 0x000fc60000000000 */
[----:B------:R-:W-:Y:S01]  /*4a90*/  UIADD3 UR10, UR10, 0x1, URZ ;  /* 0x000000010a0a7890 */ /* 0x000fe2000fffe03f */
[----:B------:R-:W-:Y:S02]  /*4aa0*/  WARPGROUP.DEPBAR.LE gsb0, 0x0 ;  /* 0x00008000000079c5 */ /* 0x000fe40000010000 */
[----:B------:R-:W-:-:S06]  /*4ab0*/  WARPGROUP.ARRIVE ;  /* 0x00000000000079c5 */ /* 0x000fcc0000000000 */
[----:B------:R-:W-:Y:S01]  /*4ac0*/  QGMMA.64x64x32.F32.E4M3.E4M3 R24, R144, gdesc[UR12], R24, gsb0 ;  /* 0x00e0000c90187df3 */ /* 0x000fe20008000818 */
[----:B------:R-:W-:Y:S01]  /*4ad0*/  USEL UR14, UR5, 0x1, UP0 ;  /* 0x00000001050e7887 */ /* 0x000fe20008000000 */
[----:B------:R-:W-:-:S03]  /*4ae0*/  UMOV UR15, 0xc0000010 ;  /* 0xc0000010000f7882 */ /* 0x000fc60000000000 */
[----:B------:R-:W-:-:S06]  /*4af0*/  UIMAD UR10, UR14, UR6, UR10 ;  /* 0x000000060e0a72a4 */ /* 0x000fcc000f8e020a */
[----:B--2---:R-:W-:Y:S01]  /*4b00*/  IADD3 R3, -R3, UR10, RZ ;  /* 0x0000000a03037c10 */ /* 0x004fe2000fffe1ff */
[----:B------:R-:W-:Y:S02]  /*4b10*/  UIADD3 UR10, UR4, 0x180, URZ ;  /* 0x00000180040a7890 */ /* 0x000fe4000fffe03f */
[----:B------:R-:W-:Y:S02]  /*4b20*/  UIADD3 UR4, UR4, 0x200, URZ ;  /* 0x0000020004047890 */ /* 0x000fe4000fffe03f */
[----:B-1----:R-:W-:-:S03]  /*4b30*/  IMAD R0, R18, -0x2, R3 ;  /* 0xfffffffe12007824 */ /* 0x002fc600078e0203 */
[----:B------:R-:W-:Y:S01]  /*4b40*/  UMOV UR14, UR10 ;  /* 0x0000000a000e7c82 */ /* 0x000fe20008000000 */
[----:B------:R-:W-:-:S05]  /*4b50*/  IMAD.IADD R0, R19, 0x1, R0 ;  /* 0x0000000113007824 */ /* 0x000fca00078e0200 */
[C---:B------:R-:W-:Y:S02]  /*4b60*/  ISETP.GT.AND P2, PT, R0.reuse, RZ, PT ;  /* 0x000000ff0000720c */ /* 0x040fe40003f44270 */
[----:B------:R-:W-:Y:S02]  /*4b70*/  ISETP.GT.AND P3, PT, R0, 0x1, PT ;  /* 0x000000010000780c */ /* 0x000fe40003f64270 */
[----:B------:R-:W-:Y:S02]  /*4b80*/  FSEL R120, R120, -INF , P2 ;  /* 0xff80000078787808 */ /* 0x000fe40001000000 */
        /* <DEDUP_REMOVED lines=23> */
[----:B------:R-:W-:Y:S01]  /*4d00*/  FMNMX.FTZ R10, R133, R10, !PT ;  /* 0x0000000a850a7209 */ /* 0x000fe20007810000 */
[----:B------:R-:W-:Y:S02]  /*4d10*/  WARPGROUP.DEPBAR.LE gsb0, 0x0 ;  /* 0x00008000000079c5 */ /* 0x000fe40000010000 */
[----:B------:R-:W-:Y:S01]  /*4d20*/  ISETP.GT.AND P2, PT, R0, 0x28, PT ;  /* 0x000000280000780c */ /* 0x000fe20003f44270 */
[----:B------:R-:W-:Y:S01]  /*4d30*/  WARPGROUP.ARRIVE ;  /* 0x00000000000079c5 */ /* 0x000fe20000000000 */
[----:B------:R-:W-:Y:S02]  /*4d40*/  FSEL R105, R105, -INF , P3 ;  /* 0xff80000069697808 */ /* 0x000fe40001800000 */
[----:B------:R-:W-:-:S02]  /*4d50*/  FMNMX.FTZ R10, R21, R10, !PT ;  /* 0x0000000a150a7209 */ /* 0x000fc40007810000 */
[----:B------:R-:W-:Y:S01]  /*4d60*/  ISETP.GT.AND P3, PT, R0, 0x29, PT ;  /* 0x000000290000780c */ /* 0x000fe20003f64270 */
[----:B------:R-:W-:Y:S01]  /*4d70*/  QGMMA.64x64x32.F32.E4M3.E4M3 R24, R140, gdesc[UR12], R24, gsb0 ;  /* 0x00e0000c8c187df3 */ /* 0x000fe20008000818 */
[----:B------:R-:W-:Y:S01]  /*4d80*/  FSEL R145, R108, -INF , P2 ;  /* 0xff8000006c917808 */ /* 0x000fe20001000000 */
[----:B------:R-:W-:Y:S01]  /*4d90*/  UMOV UR14, UR4 ;  /* 0x00000004000e7c82 */ /* 0x000fe20008000000 */
        /* <DEDUP_REMOVED lines=38> */
[----:B------:R-:W-:Y:S01]  /*5000*/  ISETP.GT.AND P2, PT, R0, 0x60, PT ;  /* 0x000000600000780c */ /* 0x000fe20003f44270 */
[----:B------:R-:W-:Y:S02]  /*5010*/  WARPGROUP.DEPBAR.LE gsb0, 0x0 ;  /* 0x00008000000079c5 */ /* 0x000fe40000010000 */
[----:B------:R-:W-:Y:S01]  /*5020*/  FSEL R101, R101, -INF , P3 ;  /* 0xff80000065657808 */ /* 0x000fe20001800000 */
[----:B------:R-:W-:Y:S01]  /*5030*/  WARPGROUP.ARRIVE ;  /* 0x00000000000079c5 */ /* 0x000fe20000000000 */
[----:B------:R-:W-:-:S02]  /*5040*/  FMNMX.FTZ R10, R100, R3, !PT ;  /* 0x00000003640a7209 */ /* 0x000fc40007810000 */
[----:B------:R-:W-:Y:S02]  /*5050*/  ISETP.GT.AND P3, PT, R0, 0x61, PT ;  /* 0x000000610000780c */ /* 0x000fe40003f64270 */
[----:B------:R-:W-:Y:S01]  /*5060*/  FSEL R72, R72, -INF , P2 ;  /* 0xff80000048487808 */ /* 0x000fe20001000000 */
[----:B------:R-:W-:Y:S01]  /*5070*/  QGMMA.64x64x32.F32.E4M3.E4M3 R24, R136, gdesc[UR12], R24, gsb0 ;  /* 0x00e0000c88187df3 */ /* 0x000fe20008000818 */
        /* <DEDUP_REMOVED lines=38> */
[----:B------:R-:W-:Y:S01]  /*52e0*/  FSEL R65, R65, -INF , P3 ;  /* 0xff80000041417808 */ /* 0x000fe20001800000 */
[----:B------:R-:W-:Y:S02]  /*52f0*/  WARPGROUP.DEPBAR.LE gsb0, 0x0 ;  /* 0x00008000000079c5 */ /* 0x000fe40000010000 */
[----:B------:R-:W-:-:S02]  /*5300*/  FMNMX.FTZ R10, R64, R3, !PT ;  /* 0x00000003400a7209 */ /* 0x000fc40007810000 */
[C---:B------:R-:W-:Y:S01]  /*5310*/  ISETP.GT.AND P3, PT, R0.reuse, 0x99, PT ;  /* 0x000000990000780c */ /* 0x040fe20003f64270 */
[----:B------:R-:W-:Y:S01]  /*5320*/  VIADD R0, R0, 0x8 ;  /* 0x0000000800007836 */ /* 0x000fe20000000000 */
[----:B------:R-:W-:Y:S02]  /*5330*/  FSEL R68, R68, -INF , P2 ;  /* 0xff80000044447808 */ /* 0x000fe40001000000 */
[----:B------:R-:W-:Y:S02]  /*5340*/  FMNMX.FTZ R3, R65, R10, !PT ;  /* 0x0000000a41037209 */ /* 0x000fe40007810000 */
[----:B------:R-:W-:Y:S02]  /*5350*/  FSEL R69, R69, -INF , P3 ;  /* 0xff80000045457808 */ /* 0x000fe40001800000 */
[----:B------:R-:W-:Y:S02]  /*5360*/  FMNMX.FTZ R10, R68, R3, !PT ;  /* 0x00000003440a7209 */ /* 0x000fe40007810000 */
[----:B------:R-:W-:-:S02]  /*5370*/  ISETP.GT.AND P3, PT, R0, RZ, PT ;  /* 0x000000ff0000720c */ /* 0x000fc40003f64270 */
[----:B------:R-:W-:Y:S02]  /*5380*/  FMNMX.FTZ R12, R69, R10, !PT ;  /* 0x0000000a450c7209 */ /* 0x000fe40007810000 */
[----:B------:R-:W-:-:S03]  /*5390*/  ISETP.GT.AND P4, PT, R0, 0x1, PT ;  /* 0x000000010000780c */ /* 0x000fc60003f84270 */
[----:B------:R-:W1:Y:S01]  /*53a0*/  SHFL.BFLY PT, R3, R12, 0x2, 0x1f ;  /* 0x0c401f000c037f89 */ /* 0x000e6200000e0000 */
[----:B------:R-:W-:Y:S02]  /*53b0*/  FSEL R123, R123, -INF , P4 ;  /* 0xff8000007b7b7808 */ /* 0x000fe40002000000 */
[----:B------:R-:W-:-:S04]  /*53c0*/  ISETP.GT.AND P4, PT, R0, 0x9, PT ;  /* 0x000000090000780c */ /* 0x000fc80003f84270 */
[----:B------:R-:W-:Y:S02]  /*53d0*/  FSEL R127, R127, -INF , P4 ;  /* 0xff8000007f7f7808 */ /* 0x000fe40002000000 */
[----:B------:R-:W-:-:S04]  /*53e0*/  ISETP.GT.AND P4, PT, R0, 0x11, PT ;  /* 0x000000110000780c */ /* 0x000fc80003f84270 */
[----:B------:R-:W-:Y:S02]  /*53f0*/  FSEL R131, R131, -INF , P4 ;  /* 0xff80000083837808 */ /* 0x000fe40002000000 */
[----:B------:R-:W-:-:S04]  /*5400*/  ISETP.GT.AND P4, PT, R0, 0x19, PT ;  /* 0x000000190000780c */ /* 0x000fc80003f84270 */
[----:B------:R-:W-:Y:S02]  /*5410*/  FSEL R135, R135, -INF , P4 ;  /* 0xff80000087877808 */ /* 0x000fe40002000000 */
[----:B------:R-:W-:Y:S02]  /*5420*/  ISETP.GT.AND P4, PT, R0, 0x21, PT ;  /* 0x000000210000780c */ /* 0x000fe40003f84270 */
[----:B-1----:R-:W-:-:S05]  /*5430*/  FMNMX.FTZ R14, R12, R3, !PT ;  /* 0x000000030c0e7209 */ /* 0x002fca0007810000 */
[----:B------:R-:W1:Y:S02]  /*5440*/  SHFL.BFLY PT, R3, R14, 0x1, 0x1f ;  /* 0x0c201f000e037f89 */ /* 0x000e6400000e0000 */
[----:B-1----:R-:W-:-:S04]  /*5450*/  FMNMX.FTZ R3, R14, R3, !PT ;  /* 0x000000030e037209 */ /* 0x002fc80007810000 */
[----:B------:R-:W-:Y:S01]  /*5460*/  FSETP.NEU.FTZ.AND P2, PT, R3, -INF , PT ;  /* 0xff8000000300780b */ /* 0x000fe20003f5d000 */
[----:B------:R-:W-:-:S05]  /*5470*/  FFMA.FTZ R10, R2, R3, -8 ;  /* 0xc1000000020a7423 */ /* 0x000fca0000010003 */
[----:B------:R-:W-:-:S05]  /*5480*/  FSEL R10, R10, RZ, P2 ;  /* 0x000000ff0a0a7208 */ /* 0x000fca0001000000 */
[--C-:B------:R-:W-:Y:S01]  /*5490*/  FFMA.FTZ R14, R2, R125, -R10.reuse ;  /* 0x0000007d020e7223 */ /* 0x100fe2000001080a */
[----:B------:R-:W-:Y:S01]  /*54a0*/  FSEL R125, R122, -INF , P3 ;  /* 0xff8000007a7d7808 */ /* 0x000fe20001800000 */
[--C-:B------:R-:W-:Y:S01]  /*54b0*/  FFMA.FTZ R20, R2, R129, -R10.reuse ;  /* 0x0000008102147223 */ /* 0x100fe2000001080a */
[----:B------:R-:W-:Y:S01]  /*54c0*/  ISETP.GT.AND P3, PT, R0, 0x8, PT ;  /* 0x000000080000780c */ /* 0x000fe20003f64270 */
[C-C-:B------:R-:W-:Y:S01]  /*54d0*/  FFMA.FTZ R88, R2.reuse, R133, -R10.reuse ;  /* 0x0000008502587223 */ /* 0x140fe2000001080a */
[----:B------:R-:W-:Y:S01]  /*54e0*/  FMNMX.FTZ R92, R125, R8, !PT ;  /* 0x000000087d5c7209 */ /* 0x000fe20007810000 */
[--C-:B------:R-:W-:Y:S01]  /*54f0*/  FFMA.FTZ R108, R2, R105, -R10.reuse ;  /* 0x00000069026c7223 */ /* 0x100fe2000001080a */
[----:B------:R-:W-:Y:S01]  /*5500*/  FSEL R129, R126, -INF , P3 ;  /* 0xff8000007e817808 */ /* 0x000fe20001800000 */
[C-C-:B------:R-:W-:Y:S01]  /*5510*/  FFMA.FTZ R145, R2.reuse, R145, -R10.reuse ;  /* 0x0000009102917223 */ /* 0x140fe2000001080a */
[----:B------:R-:W-:Y:S01]  /*5520*/  FMNMX.FTZ R92, R123, R92, !PT ;  /* 0x0000005c7b5c7209 */ /* 0x000fe20007810000 */
        /* <DEDUP_REMOVED lines=10> */
[----:B------:R1:W-:Y:S01]  /*55d0*/  MUFU.EX2 R92, R108 ;  /* 0x0000006c005c7308 */ /* 0x0003e20000000800 */
        /* <DEDUP_REMOVED lines=9> */
[--C-:B-1----:R-:W-:Y:S01]  /*5670*/  FFMA.FTZ R108, R2, R109, -R10.reuse ;  /* 0x0000006d026c7223 */ /* 0x102fe2000001080a */
[----:B------:R-:W-:Y:S01]  /*5680*/  FSEL R141, R106, -INF , P3 ;  /* 0xff8000006a8d7808 */ /* 0x000fe20001800000 */
[C-C-:B------:R-:W-:Y:S01]  /*5690*/  FFMA.FTZ R113, R2.reuse, R113, -R10.reuse ;  /* 0x0000007102717223 */ /* 0x140fe2000001080a */
[----:B------:R-:W-:Y:S01]  /*56a0*/  FMNMX.FTZ R104, R135, R104, !PT ;  /* 0x0000006887687209 */ /* 0x000fe20007810000 */
[--C-:B------:R-:W-:Y:S01]  /*56b0*/  FFMA.FTZ R89, R2, R89, -R10.reuse ;  /* 0x0000005902597223 */ /* 0x100fe2000001080a */
[----:B------:R-:W-:Y:S01]  /*56c0*/  ISETP.GT.AND P3, PT, R0, 0x28, PT ;  /* 0x000000280000780c */ /* 0x000fe20003f64270 */
[C-C-:B------:R-:W-:Y:S01]  /*56d0*/  FFMA.FTZ R97, R2.reuse, R97, -R10.reuse ;  /* 0x0000006102617223 */ /* 0x140fe2000001080a */
[----:B------:R-:W-:Y:S01]  /*56e0*/  FSEL R109, R107, -INF , P4 ;  /* 0xff8000006b6d7808 */ /* 0x000fe20002000000 */
        /* <DEDUP_REMOVED lines=10> */
[----:B------:R1:W-:Y:S01]  /*5790*/  MUFU.EX2 R104, R147 ;  /* 0x0000009300687308 */ /* 0x0003e20000000800 */
[----:B------:R-:W-:Y:S01]  /*57a0*/  FSEL R111, R111, -INF , P4 ;  /* 0xff8000006f6f7808 */ /* 0x000fe20002000000 */
[C-C-:B------:R-:W-:Y:S01]  /*57b0*/  FFMA.FTZ R56, R2.reuse, R56, -R10.reuse ;  /* 0x0000003802387223 */ /* 0x140fe2000001080a */
[----:B------:R-:W-:Y:S01]  /*57c0*/  FMNMX.FTZ R106, R143, R106, !PT ;  /* 0x0000006a8f6a7209 */ /* 0x000fe20007810000 */
[--C-:B------:R-:W-:Y:S01]  /*57d0*/  FFMA.FTZ R57, R2, R57, -R10.reuse ;  /* 0x0000003902397223 */ /* 0x100fe2000001080a */
[----:B------:R-:W-:Y:S01]  /*57e0*/  ISETP.GT.AND P4, PT, R0, 0x31, PT ;  /* 0x000000310000780c */ /* 0x000fe20003f84270 */
[--C-:B------:R-:W-:Y:S01]  /*57f0*/  FFMA.FTZ R60, R2, R60, -R10.reuse ;  /* 0x0000003c023c7223 */ /* 0x100fe2000001080a */
[----:B--2---:R-:W-:Y:S01]  /*5800*/  FSEL R145, R114, -INF , P3 ;  /* 0xff80000072917808 */ /* 0x004fe20001800000 */
[C-C-:B------:R-:W-:Y:S01]  /*5810*/  FFMA.FTZ R61, R2.reuse, R61, -R10.reuse ;  /* 0x0000003d023d7223 */ /* 0x140fe2000001080a */
[----:B------:R-:W-:Y:S01]  /*5820*/  FMNMX.FTZ R106, R111, R106, !PT ;  /* 0x0000006a6f6a7209 */ /* 0x000fe20007810000 */
[--C-:B------:R-:W-:Y:S01]  /*5830*/  FFMA.FTZ R64, R2, R64, -R10.reuse ;  /* 0x0000004002407223 */ /* 0x100fe2000001080a */
[----:B------:R-:W-:Y:S01]  /*5840*/  ISETP.GT.AND P3, PT, R0, 0x38, PT ;  /* 0x000000380000780c */ /* 0x000fe20003f64270 */
[C-C-:B------:R-:W-:Y:S01]  /*5850*/  FFMA.FTZ R65, R2.reuse, R65, -R10.reuse ;  /* 0x0000004102417223 */ /* 0x140fe2000001080a */
[----:B------:R-:W-:Y:S01]  /*5860*/  FSEL R115, R115, -INF , P4 ;  /* 0xff80000073737808 */ /* 0x000fe20002000000 */
[C-C-:B------:R-:W-:Y:S01]  /*5870*/  FFMA.FTZ R68, R2.reuse, R68, -R10.reuse ;  /* 0x0000004402447223 */ /* 0x140fe2000001080a */
[----:B------:R-:W-:Y:S01]  /*5880*/  FMNMX.FTZ R106, R145, R106, !PT ;  /* 0x0000006a916a7209 */ /* 0x000fe20007810000 */
[----:B------:R-:W-:Y:S01]  /*5890*/  FFMA.FTZ R69, R2, R69, -R10 ;  /* 0x0000004502457223 */ /* 0x000fe2000001080a */
[----:B------:R-:W-:Y:S01]  /*58a0*/  ISETP.GT.AND P4, PT, R0, 0x39, PT ;  /* 0x000000390000780c */ /* 0x000fe20003f84270 */
[----:B------:R-:W-:Y:S01]  /*58b0*/  MUFU.EX2 R12, R120 ;  /* 0x00000078000c7308 */ /* 0x000fe20000000800 */
[----:B-1----:R-:W-:-:S02]  /*58c0*/  FSEL R147, R118, -INF , P3 ;  /* 0xff80000076937808 */ /* 0x002fc40001800000 */
[----:B------:R-:W-:Y:S02]  /*58d0*/  FMNMX.FTZ R108, R115, R106, !PT ;  /* 0x0000006a736c7209 */ /* 0x000fe40007810000 */
[----:B------:R-:W-:Y:S02]  /*58e0*/  FSEL R119, R119, -INF , P4 ;  /* 0xff80000077777808 */ /* 0x000fe40002000000 */
[C---:B------:R-:W-:Y:S01]  /*58f0*/  ISETP.GT.AND P3, PT, R0.reuse, 0x40, PT ;  /* 0x000000400000780c */ /* 0x040fe20003f64270 */
[----:B------:R1:W-:Y:S01]  /*5900*/  MUFU.EX2 R106, R110 ;  /* 0x0000006e006a7308 */ /* 0x0003e20000000800 */
[----:B------:R-:W-:Y:S02]  /*5910*/  FMNMX.FTZ R108, R147, R108, !PT ;  /* 0x0000006c936c7209 */ /* 0x000fe40007810000 */
[----:B------:R-:W-:Y:S02]  /*5920*/  ISETP.GT.AND P4, PT, R0, 0x41, PT ;  /* 0x000000410000780c */ /* 0x000fe40003f84270 */
[----:B------:R-:W-:Y:S01]  /*5930*/  FSEL R149, R90, -INF , P3 ;  /* 0xff8000005a957808 */ /* 0x000fe20001800000 */
[--C-:B------:R-:W-:Y:S01]  /*5940*/  FFMA.FTZ R90, R2, R151, -R10.reuse ;  /* 0x00000097025a7223 */ /* 0x100fe2000001080a */
[----:B------:R-:W-:Y:S01]  /*5950*/  FMNMX.FTZ R108, R119, R108, !PT ;  /* 0x0000006c776c7209 */ /* 0x000fe20007810000 */
[----:B------:R-:W-:Y:S01]  /*5960*/  MUFU.EX2 R121, R121 ;  /* 0x0000007900797308 */ /* 0x000fe20000000800 */
[----:B------:R-:W-:Y:S01]  /*5970*/  ISETP.GT.AND P3, PT, R0, 0x48, PT ;  /* 0x000000480000780c */ /* 0x000fe20003f64270 */
[----:B-1----:R-:W-:Y:S01]  /*5980*/  FFMA.FTZ R110, R2, R93, -R10 ;  /* 0x0000005d026e7223 */ /* 0x002fe2000001080a */
[----:B------:R-:W-:-:S02]  /*5990*/  FSEL R117, R91, -INF , P4 ;  /* 0xff8000005b757808 */ /* 0x000fc40002000000 */
[----:B------:R-:W-:Y:S02]  /*59a0*/  FMNMX.FTZ R108, R149, R108, !PT ;  /* 0x0000006c956c7209 */ /* 0x000fe40007810000 */
[----:B------:R-:W-:Y:S01]  /*59b0*/  ISETP.GT.AND P4, PT, R0, 0x49, PT ;  /* 0x000000490000780c */ /* 0x000fe20003f84270 */
[----:B------:R-:W-:Y:S01]  /*59c0*/  MUFU.EX2 R11, R11 ;  /* 0x0000000b000b7308 */ /* 0x000fe20000000800 */
[----:B------:R-:W-:Y:S02]  /*59d0*/  FSEL R94, R94, -INF , P3 ;  /* 0xff8000005e5e7808 */ /* 0x000fe40001800000 */
[----:B------:R-:W-:Y:S02]  /*59e0*/  FMNMX.FTZ R151, R117, R108, !PT ;  /* 0x0000006c75977209 */ /* 0x000fe40007810000 */
[----:B------:R-:W-:Y:S02]  /*59f0*/  ISETP.GT.AND P3, PT, R0, 0x50, PT ;  /* 0x000000500000780c */ /* 0x000fe40003f64270 */
[----:B------:R-:W-:Y:S01]  /*5a00*/  FSEL R95, R95, -INF , P4 ;  /* 0xff8000005f5f7808 */ /* 0x000fe20002000000 */
[----:B------:R-:W-:Y:S01]  /*5a10*/  MUFU.EX2 R14, R14 ;  /* 0x0000000e000e7308 */ /* 0x000fe20000000800 */
[----:B------:R-:W-:-:S02]  /*5a20*/  FMNMX.FTZ R108, R94, R151, !PT ;  /* 0x000000975e6c7209 */ /* 0x000fc40007810000 */
[----:B------:R-:W-:Y:S02]  /*5a30*/  ISETP.GT.AND P4, PT, R0, 0x51, PT ;  /* 0x000000510000780c */ /* 0x000fe40003f84270 */
[----:B------:R-:W-:Y:S01]  /*5a40*/  FSEL R151, R98, -INF , P3 ;  /* 0xff80000062977808 */ /* 0x000fe20001800000 */
[----:B------:R-:W-:Y:S01]  /*5a50*/  FFMA.FTZ R98, R2, R153, -R10 ;  /* 0x0000009902627223 */ /* 0x000fe2000001080a */
[----:B------:R-:W-:Y:S01]  /*5a60*/  FMNMX.FTZ R108, R95, R108, !PT ;  /* 0x0000006c5f6c7209 */ /* 0x000fe20007810000 */
[----:B------:R-:W-:Y:S01]  /*5a70*/  MUFU.EX2 R13, R13 ;  /* 0x0000000d000d7308 */ /* 0x000fe20000000800 */
[----:B------:R-:W-:Y:S02]  /*5a80*/  ISETP.GT.AND P3, PT, R0, 0x58, PT ;  /* 0x000000580000780c */ /* 0x000fe40003f64270 */
[----:B------:R-:W-:Y:S02]  /*5a90*/  FSEL R99, R99, -INF , P4 ;  /* 0xff80000063637808 */ /* 0x000fe40002000000 */
[----:B------:R-:W-:-:S02]  /*5aa0*/  FMNMX.FTZ R108, R151, R108, !PT ;  /* 0x0000006c976c7209 */ /* 0x000fc40007810000 */
[----:B------:R-:W-:Y:S01]  /*5ab0*/  ISETP.GT.AND P4, PT, R0, 0x59, PT ;  /* 0x000000590000780c */ /* 0x000fe20003f84270 */
[----:B------:R-:W-:Y:S01]  /*5ac0*/  MUFU.EX2 R20, R20 ;  /* 0x0000001400147308 */ /* 0x000fe20000000800 */
[----:B------:R-:W-:Y:S02]  /*5ad0*/  FSEL R102, R102, -INF , P3 ;  /* 0xff80000066667808 */ /* 0x000fe40001800000 */
[----:B------:R-:W-:Y:S02]  /*5ae0*/  FMNMX.FTZ R153, R99, R108, !PT ;  /* 0x0000006c63997209 */ /* 0x000fe40007810000 */
[----:B------:R-:W-:Y:S02]  /*5af0*/  FSEL R103, R103, -INF , P4 ;  /* 0xff80000067677808 */ /* 0x000fe40002000000 */
[----:B------:R-:W-:Y:S01]  /*5b00*/  ISETP.GT.AND P3, PT, R0, 0x60, PT ;  /* 0x000000600000780c */ /* 0x000fe20003f64270 */
        /* <DEDUP_REMOVED lines=11> */
[----:B------:R1:W-:Y:S01]  /*5bc0*/  MUFU.EX2 R75, R110 ;  /* 0x0000006e004b7308 */ /* 0x0003e20000000800 */
[----:B------:R-:W-:Y:S02]  /*5bd0*/  FSEL R78, R78, -INF , P3 ;  /* 0xff8000004e4e7808 */ /* 0x000fe40001800000 */
[----:B------:R-:W-:Y:S02]  /*5be0*/  FMNMX.FTZ R155, R93, R108, !PT ;  /* 0x0000006c5d9b7209 */ /* 0x000fe40007810000 */
[----:B------:R-:W-:Y:S02]  /*5bf0*/  ISETP.GT.AND P3, PT, R0, 0x70, PT ;  /* 0x000000700000780c */ /* 0x000fe40003f64270 */
[----:B------:R-:W-:Y:S01]  /*5c00*/  FSEL R79, R79, -INF , P4 ;  /* 0xff8000004f4f7808 */ /* 0x000fe20002000000 */
[----:B------:R-:W-:Y:S01]  /*5c10*/  MUFU.EX2 R88, R88 ;  /* 0x0000005800587308 */ /* 0x000fe20000000800 */
[----:B------:R-:W-:Y:S01]  /*5c20*/  FMNMX.FTZ R108, R78, R155, !PT ;  /* 0x0000009b4e6c7209 */ /* 0x000fe20007810000 */
[----:B-1----:R-:W-:Y:S01]  /*5c30*/  FFMA.FTZ R110, R2, R72, -R10 ;  /* 0x00000048026e7223 */ /* 0x002fe2000001080a */
[----:B------:R-:W-:-:S02]  /*5c40*/  ISETP.GT.AND P4, PT, R0, 0x71, PT ;  /* 0x000000710000780c */ /* 0x000fc40003f84270 */
[----:B------:R-:W-:Y:S01]  /*5c50*/  FSEL R155, R82, -INF , P3 ;  /* 0xff800000529b7808 */ /* 0x000fe20001800000 */
[----:B------:R-:W-:-:S01]  /*5c60*/  FFMA.FTZ R82, R2, R100, -R10 ;  /* 0x0000006402527223 */ /* 0x000fc2000001080a */
[----:B------:R-:W-:Y:S01]  /*5c70*/  FMNMX.FTZ R108, R79, R108, !PT ;  /* 0x0000006c4f6c7209 */ /* 0x000fe20007810000 */
[----:B------:R-:W-:-:S01]  /*5c80*/  FFMA.FTZ R100, R2, R101, -R10 ;  /* 0x0000006502647223 */ /* 0x000fc2000001080a */
[C---:B------:R-:W-:Y:S01]  /*5c90*/  ISETP.GT.AND P3, PT, R0.reuse, 0x78, PT ;  /* 0x000000780000780c */ /* 0x040fe20003f64270 */
[----:B------:R-:W-:Y:S01]  /*5ca0*/  MUFU.EX2 R21, R21 ;  /* 0x0000001500157308 */ /* 0x000fe20000000800 */
[----:B------:R-:W-:Y:S02]  /*5cb0*/  FSEL R83, R83, -INF , P4 ;  /* 0xff80000053537808 */ /* 0x000fe40002000000 */
[----:B------:R-:W-:Y:S02]  /*5cc0*/  FMNMX.FTZ R108, R155, R108, !PT ;  /* 0x0000006c9b6c7209 */ /* 0x000fe40007810000 */
[----:B------:R-:W-:-:S02]  /*5cd0*/  ISETP.GT.AND P4, PT, R0, 0x79, PT ;  /* 0x000000790000780c */ /* 0x000fc40003f84270 */
[----:B------:R-:W-:Y:S01]  /*5ce0*/  FSEL R86, R86, -INF , P3 ;  /* 0xff80000056567808 */ /* 0x000fe20001800000 */
[----:B------:R-:W-:Y:S01]  /*5cf0*/  MUFU.EX2 R113, R113 ;  /* 0x0000007100717308 */ /* 0x000fe20000000800 */
[----:B------:R-:W-:Y:S02]  /*5d00*/  FMNMX.FTZ R108, R83, R108, !PT ;  /* 0x0000006c536c7209 */ /* 0x000fe40007810000 */
[----:B------:R-:W-:Y:S02]  /*5d10*/  FSEL R87, R87, -INF , P4 ;  /* 0xff80000057577808 */ /* 0x000fe40002000000 */
[----:B------:R-:W-:Y:S02]  /*5d20*/  ISETP.GT.AND P3, PT, R0, 0x80, PT ;  /* 0x000000800000780c */ /* 0x000fe40003f64270 */
[----:B------:R-:W-:Y:S01]  /*5d30*/  FMNMX.FTZ R108, R86, R108, !PT ;  /* 0x0000006c566c7209 */ /* 0x000fe20007810000 */
[----:B------:R-:W-:Y:S01]  /*5d40*/  MUFU.EX2 R90, R90 ;  /* 0x0000005a005a7308 */ /* 0x000fe20000000800 */
[----:B------:R-:W-:-:S02]  /*5d50*/  ISETP.GT.AND P4, PT, R0, 0x81, PT ;  /* 0x000000810000780c */ /* 0x000fc40003f84270 */
[----:B------:R-:W-:Y:S02]  /*5d60*/  FSEL R58, R58, -INF , P3 ;  /* 0xff8000003a3a7808 */ /* 0x000fe40001800000 */
[----:B------:R-:W-:Y:S02]  /*5d70*/  FMNMX.FTZ R108, R87, R108, !PT ;  /* 0x0000006c576c7209 */ /* 0x000fe40007810000 */
[----:B------:R-:W-:Y:S01]  /*5d80*/  ISETP.GT.AND P3, PT, R0, 0x88, PT ;  /* 0x000000880000780c */ /* 0x000fe20003f64270 */
[----:B------:R-:W-:Y:S01]  /*5d90*/  MUFU.EX2 R89, R89 ;  /* 0x0000005900597308 */ /* 0x000fe20000000800 */
[----:B------:R-:W-:Y:S02]  /*5da0*/  FSEL R101, R59, -INF , P4 ;  /* 0xff8000003b657808 */ /* 0x000fe40002000000 */
[----:B------:R-:W-:Y:S02]  /*5db0*/  FMNMX.FTZ R108, R58, R108, !PT ;  /* 0x0000006c3a6c7209 */ /* 0x000fe40007810000 */
[----:B------:R-:W-:-:S02]  /*5dc0*/  ISETP.GT.AND P4, PT, R0, 0x89, PT ;  /* 0x000000890000780c */ /* 0x000fc40003f84270 */
[----:B------:R-:W-:Y:S01]  /*5dd0*/  FSEL R62, R62, -INF , P3 ;  /* 0xff8000003e3e7808 */ /* 0x000fe20001800000 */
[----:B------:R1:W-:Y:S01]  /*5de0*/  MUFU.EX2 R59, R100 ;  /* 0x00000064003b7308 */ /* 0x0003e20000000800 */
[----:B------:R-:W-:Y:S02]  /*5df0*/  FMNMX.FTZ R108, R101, R108, !PT ;  /* 0x0000006c656c7209 */ /* 0x000fe40007810000 */
[----:B------:R-:W-:Y:S02]  /*5e00*/  ISETP.GT.AND P3, PT, R0, 0x90, PT ;  /* 0x000000900000780c */ /* 0x000fe40003f64270 */
[----:B------:R-:W-:Y:S02]  /*5e10*/  FSEL R72, R63, -INF , P4 ;  /* 0xff8000003f487808 */ /* 0x000fe40002000000 */
[----:B------:R-:W-:Y:S01]  /*5e20*/  FMNMX.FTZ R108, R62, R108, !PT ;  /* 0x0000006c3e6c7209 */ /* 0x000fe20007810000 */
[----:B------:R2:W-:Y:S01]  /*5e30*/  MUFU.EX2 R63, R110 ;  /* 0x0000006e003f7308 */ /* 0x0005e20000000800 */
[----:B-1----:R-:W-:-:S01]  /*5e40*/  FFMA.FTZ R100, R2, R73, -R10 ;  /* 0x0000004902647223 */ /* 0x002fc2000001080a */
        /* <DEDUP_REMOVED lines=9> */
[----:B------:R-:W-:-:S01]  /*5ee0*/  FFMA.FTZ R70, R2, R76, -R10 ;  /* 0x0000004c02467223 */ /* 0x000fc2000001080a */
[----:B------:R-:W-:Y:S01]  /*5ef0*/  FMNMX.FTZ R108, R67, R108, !PT ;  /* 0x0000006c436c7209 */ /* 0x000fe20007810000 */
[----:B------:R-:W-:-:S01]  /*5f00*/  FFMA.FTZ R76, R2, R80, -R10 ;  /* 0x00000050024c7223 */ /* 0x000fc2000001080a */
[----:B------:R-:W-:Y:S01]  /*5f10*/  FSEL R71, R71, -INF , P4 ;  /* 0xff80000047477808 */ /* 0x000fe20002000000 */
[----:B------:R-:W-:-:S01]  /*5f20*/  FFMA.FTZ R80, R2, R84, -R10 ;  /* 0x0000005402507223 */ /* 0x000fc2000001080a */
[----:B------:R-:W-:Y:S01]  /*5f30*/  FMNMX.FTZ R108, R73, R108, !PT ;  /* 0x0000006c496c7209 */ /* 0x000fe20007810000 */
[----:B------:R-:W-:Y:S03]  /*5f40*/  MUFU.EX2 R74, R74 ;  /* 0x0000004a004a7308 */ /* 0x000fe60000000800 */
[----:B------:R-:W-:-:S05]  /*5f50*/  FMNMX.FTZ R108, R71, R108, !PT ;  /* 0x0000006c476c7209 */ /* 0x000fca0007810000 */
[----:B------:R-:W1:Y:S01]  /*5f60*/  SHFL.BFLY PT, R0, R108, 0x2, 0x1f ;  /* 0x0c401f006c007f89 */ /* 0x000e6200000e0000 */
[----:B------:R-:W-:Y:S08]  /*5f70*/  MUFU.EX2 R97, R97 ;  /* 0x0000006100617308 */ /* 0x000ff00000000800 */
[----:B------:R-:W-:Y:S08]  /*5f80*/  MUFU.EX2 R82, R82 ;  /* 0x0000005200527308 */ /* 0x000ff00000000800 */
[----:B------:R-:W-:Y:S01]  /*5f90*/  MUFU.EX2 R100, R100 ;  /* 0x0000006400647308 */ /* 0x000fe20000000800 */
[----:B-1----:R-:W-:-:S07]  /*5fa0*/  FMNMX.FTZ R84, R108, R0, !PT ;  /* 0x000000006c547209 */ /* 0x002fce0007810000 */
[----:B------:R-:W-:Y:S01]  /*5fb0*/  MUFU.EX2 R70, R70 ;  /* 0x0000004600467308 */ /* 0x000fe20000000800 */
[----:B------:R-:W1:Y:S07]  /*5fc0*/  SHFL.BFLY PT, R0, R84, 0x1, 0x1f ;  /* 0x0c201f0054007f89 */ /* 0x000e6e00000e0000 */
[----:B------:R-:W-:Y:S08]  /*5fd0*/  MUFU.EX2 R77, R77 ;  /* 0x0000004d004d7308 */ /* 0x000ff00000000800 */
[----:B------:R-:W-:Y:S08]  /*5fe0*/  MUFU.EX2 R76, R76 ;  /* 0x0000004c004c7308 */ /* 0x000ff00000000800 */
[----:B------:R-:W-:Y:S01]  /*5ff0*/  MUFU.EX2 R81, R81 ;  /* 0x0000005100517308 */ /* 0x000fe20000000800 */
[----:B-1----:R-:W-:-:S02]  /*6000*/  FMNMX.FTZ R0, R84, R0, !PT ;  /* 0x0000000054007209 */ /* 0x002fc40007810000 */
[----:B------:R-:W-:Y:S02]  /*6010*/  FSEL R84, R3, RZ, P2 ;  /* 0x000000ff03547208 */ /* 0x000fe40001000000 */
[----:B------:R-:W-:Y:S01]  /*6020*/  FSETP.NEU.FTZ.AND P2, PT, R0, -INF , PT ;  /* 0xff8000000000780b */ /* 0x000fe20003f5d000 */
[----:B------:R-:W-:Y:S02]  /*6030*/  FFMA.FTZ R10, R2, R0, -8 ;  /* 0xc1000000020a7423 */ /* 0x000fe40000010000 */
[----:B------:R-:W-:Y:S01]  /*6040*/  MUFU.EX2 R80, R80 ;  /* 0x0000005000507308 */ /* 0x000fe20000000800 */
[----:B------:R-:W-:-:S02]  /*6050*/  FADD.FTZ R9, -R84, R9 ;  /* 0x0000000954097221 */ /* 0x000fc40000010100 */
[----:B------:R-:W-:Y:S02]  /*6060*/  FSEL R10, R10, RZ, P2 ;  /* 0x000000ff0a0a7208 */ /* 0x000fe40001000000 */
[----:B------:R-:W-:-:S03]  /*6070*/  FMUL.FTZ R9, R2, R9 ;  /* 0x0000000902097220 */ /* 0x000fc60000410000 */
[----:B------:R-:W-:Y:S01]  /*6080*/  MUFU.EX2 R85, R85 ;  /* 0x0000005500557308 */ /* 0x000fe20000000800 */
[----:B------:R-:W-:-:S01]  /*6090*/  FFMA.FTZ R108, R2, R129, -R10 ;  /* 0x00000081026c7223 */ /* 0x000fc2000001080a */
[----:B------:R-:W-:Y:S01]  /*60a0*/  FSEL R129, R0, RZ, P2 ;  /* 0x000000ff00817208 */ /* 0x000fe20001000000 */
[----:B------:R-:W-:-:S01]  /*60b0*/  FFMA.FTZ R125, R2, R125, -R10 ;  /* 0x0000007d027d7223 */ /* 0x000fc2000001080a */
[C-C-:B------:R-:W-:Y:S01]  /*60c0*/  FFMA.FTZ R84, R2.reuse, R123, -R10.reuse ;  /* 0x0000007b02547223 */ /* 0x140fe2000001080a */
[----:B------:R-:W-:-:S01]  /*60d0*/  FFMA.FTZ R123, R2, R127, -R10 ;  /* 0x0000007f027b7223 */ /* 0x000fc2000001080a */
[----:B--2---:R-:W-:Y:S01]  /*60e0*/  FFMA.FTZ R110, R2, R133, -R10 ;  /* 0x00000085026e7223 */ /* 0x004fe2000001080a */
[----:B------:R-:W-:-:S01]  /*60f0*/  FADD.FTZ R129, -R129, R8 ;  /* 0x0000000881817221 */ /* 0x000fc20000010100 */
[----:B------:R-:W1:Y:S01]  /*6100*/  MUFU.EX2 R9, R9 ;  /* 0x0000000900097308 */ /* 0x000e620000000800 */
        /* <DEDUP_REMOVED lines=16> */
[----:B-1----:R-:W-:-:S01]  /*6210*/  FFMA.FTZ R126, R9, R5, R12 ;  /* 0x00000005097e7223 */ /* 0x002fc2000001000c */
        /* <DEDUP_REMOVED lines=14> */
[----:B------:R-:W3:Y:S01]  /*6300*/  MUFU.EX2 R108, R108 ;  /* 0x0000006c006c7308 */ /* 0x000ee20000000800 */
[----:B--2---:R-:W-:-:S01]  /*6310*/  FFMA.FTZ R5, R8, R4, R125 ;  /* 0x0000000408057223 */ /* 0x004fc2000001007d */
[----:B------:R-:W-:Y:S01]  /*6320*/  FADD.FTZ R129, R13, R128 ;  /* 0x000000800d817221 */ /* 0x000fe20000010000 */
[----:B------:R-:W-:-:S01]  /*6330*/  FFMA.FTZ R83, R2, R83, -R10 ;  /* 0x0000005302537223 */ /* 0x000fc2000001080a */
[C-C-:B------:R-:W-:Y:S01]  /*6340*/  FFMA.FTZ R86, R2.reuse, R86, -R10.reuse ;  /* 0x0000005602567223 */ /* 0x140fe2000001080a */
[----:B------:R-:W-:-:S01]  /*6350*/  FFMA.FTZ R87, R2, R87, -R10 ;  /* 0x0000005702577223 */ /* 0x000fc2000001080a */
[----:B------:R-:W-:Y:S01]  /*6360*/  FADD.FTZ R128, R20, R129 ;  /* 0x0000008114807221 */ /* 0x000fe20000010000 */
[----:B------:R-:W-:-:S01]  /*6370*/  FFMA.FTZ R58, R2, R58, -R10 ;  /* 0x0000003a023a7223 */ /* 0x000fc2000001080a */
[----:B------:R-:W2:Y:S01]  /*6380*/  MUFU.EX2 R123, R123 ;  /* 0x0000007b007b7308 */ /* 0x000ea20000000800 */
[----:B-1----:R-:W-:-:S01]  /*6390*/  FADD.FTZ R5, R84, R5 ;  /* 0x0000000554057221 */ /* 0x002fc20000010000 */
[C-C-:B------:R-:W-:Y:S01]  /*63a0*/  FFMA.FTZ R101, R2.reuse, R101, -R10.reuse ;  /* 0x0000006502657223 */ /* 0x140fe2000001080a */
[----:B------:R-:W-:-:S01]  /*63b0*/  FFMA.FTZ R62, R2, R62, -R10 ;  /* 0x0000003e023e7223 */ /* 0x000fc2000001080a */
[C-C-:B------:R-:W-:Y:S01]  /*63c0*/  FFMA.FTZ R66, R2.reuse, R66, -R10.reuse ;  /* 0x0000004202427223 */ /* 0x140fe2000001080a */
[----:B------:R-:W-:-:S01]  /*63d0*/  FFMA.FTZ R67, R2, R67, -R10 ;  /* 0x0000004302437223 */ /* 0x000fc2000001080a */
[----:B------:R-:W-:-:S02]  /*63e0*/  FFMA.FTZ R71, R2, R71, -R10 ;  /* 0x0000004702477223 */ /* 0x000fc4000001080a */
[----:B------:R-:W1:Y:S01]  /*63f0*/  MUFU.EX2 R110, R110 ;  /* 0x0000006e006e7308 */ /* 0x000e620000000800 */
[----:B---3--:R-:W-:-:S07]  /*6400*/  FADD.FTZ R4, R108, R5 ;  /* 0x000000056c047221 */ /* 0x008fce0000010000 */
[----:B------:R-:W3:Y:S01]  /*6410*/  MUFU.EX2 R127, R127 ;  /* 0x0000007f007f7308 */ /* 0x000ee20000000800 */
[----:B--2---:R-:W-:-:S07]  /*6420*/  FADD.FTZ R5, R123, R4 ;  /* 0x000000047b057221 */ /* 0x004fce0000010000 */
[----:B------:R-:W2:Y:S01]  /*6430*/  MUFU.EX2 R105, R105 ;  /* 0x0000006900697308 */ /* 0x000ea20000000800 */
[----:B-1----:R-:W-:-:S01]  /*6440*/  FADD.FTZ R4, R110, R5 ;  /* 0x000000056e047221 */ /* 0x002fc20000010000 */
[----:B------:R-:W-:-:S06]  /*6450*/  FADD.FTZ R5, R15, R128 ;  /* 0x000000800f057221 */ /* 0x000fcc0000010000 */
[----:B------:R-:W1:Y:S01]  /*6460*/  MUFU.EX2 R112, R112 ;  /* 0x0000007000707308 */ /* 0x000e620000000800 */
[----:B---3--:R-:W-:-:S07]  /*6470*/  FADD.FTZ R4, R127, R4 ;  /* 0x000000047f047221 */ /* 0x008fce0000010000 */
[----:B------:R-:W3:Y:S01]  /*6480*/  MUFU.EX2 R114, R114 ;  /* 0x0000007200727308 */ /* 0x000ee20000000800 */
[----:B--2---:R-:W-:-:S01]  /*6490*/  FADD.FTZ R129, R105, R4 ;  /* 0x0000000469817221 */ /* 0x004fc20000010000 */
[----:B------:R-:W-:-:S04]  /*64a0*/  FADD.FTZ R4, R88, R5 ;  /* 0x0000000558047221 */ /* 0x000fc80000010000 */
[----:B------:R-:W-:Y:S02]  /*64b0*/  FADD.FTZ R5, R21, R4 ;  /* 0x0000000415057221 */ /* 0x000fe40000010000 */
        /* <DEDUP_REMOVED lines=11> */
[----:B------:R-:W-:-:S04]  /*6570*/  FADD.FTZ R4, R104, R5 ;  /* 0x0000000568047221 */ /* 0x000fc80000010000 */
[----:B------:R-:W-:Y:S02]  /*6580*/  FADD.FTZ R5, R113, R4 ;  /* 0x0000000471057221 */ /* 0x000fe40000010000 */
[----:B------:R-:W1:Y:S01]  /*6590*/  MUFU.EX2 R115, R115 ;  /* 0x0000007300737308 */ /* 0x000e620000000800 */
[----:B---3--:R-:W-:-:S01]  /*65a0*/  FADD.FTZ R129, R111, R128 ;  /* 0x000000806f817221 */ /* 0x008fc20000010000 */
[----:B------:R-:W-:Y:S01]  /*65b0*/  FADD.FTZ R4, R106, R5 ;  /* 0x000000056a047221 */ /* 0x000fe20000010000 */
[----:B------:R-:W-:-:S03]  /*65c0*/  FFMA.FTZ R128, R2, R155, -R10 ;  /* 0x0000009b02807223 */ /* 0x000fc6000001080a */
[----:B------:R-:W-:Y:S02]  /*65d0*/  FADD.FTZ R5, R91, R4 ;  /* 0x000000045b057221 */ /* 0x000fe40000010000 */
        /* <DEDUP_REMOVED lines=10> */
[----:B------:R-:W-:-:S04]  /*6680*/  FADD.FTZ R4, R74, R5 ;  /* 0x000000054a047221 */ /* 0x000fc80000010000 */
[----:B------:R-:W-:Y:S02]  /*6690*/  FADD.FTZ R5, R97, R4 ;  /* 0x0000000461057221 */ /* 0x000fe40000010000 */
[----:B------:R-:W3:Y:S01]  /*66a0*/  MUFU.EX2 R117, R117 ;  /* 0x0000007500757308 */ /* 0x000ee20000000800 */
[----:B--2---:R-:W-:-:S01]  /*66b0*/  FADD.FTZ R129, R119, R130 ;  /* 0x0000008277817221 */ /* 0x004fc20000010000 */
[----:B------:R-:W-:-:S04]  /*66c0*/  FADD.FTZ R4, R82, R5 ;  /* 0x0000000552047221 */ /* 0x000fc80000010000 */
[----:B------:R-:W-:Y:S02]  /*66d0*/  FADD.FTZ R4, R59, R4 ;  /* 0x000000043b047221 */ /* 0x000fe40000010000 */
        /* <DEDUP_REMOVED lines=19> */
[----:B------:R-:W-:Y:S01]  /*6810*/  FADD.FTZ R5, R100, R129 ;  /* 0x0000008164057221 */ /* 0x000fe20000010000 */
[----:B------:R-:W-:-:S05]  /*6820*/  FFMA.FTZ R129, R2, R72, -R10 ;  /* 0x0000004802817223 */ /* 0x000fca000001080a */
        /* <DEDUP_REMOVED lines=11> */
[----:B------:R-:W-:Y:S01]  /*68e0*/  FADD.FTZ R5, R85, R4 ;  /* 0x0000000455057221 */ /* 0x000fe20000010000 */
[----:B------:R-:W-:Y:S01]  /*68f0*/  IMAD.U32 R4, RZ, RZ, UR7 ;  /* 0x00000007ff047e24 */ /* 0x000fe2000f8e00ff */
[----:B------:R-:W2:Y:S01]  /*6900*/  MUFU.EX2 R86, R86 ;  /* 0x0000005600567308 */ /* 0x000ea20000000800 */
[----:B-1----:R-:W-:-:S02]  /*6910*/  FADD.FTZ R72, R128, R131 ;  /* 0x0000008380487221 */ /* 0x002fc40000010000 */
[----:B------:R-:W-:-:S05]  /*6920*/  @!P0 VIADD R4, R4, 0x13240 ;  /* 0x0001324004048836 */ /* 0x000fca0000000000 */
[----:B------:R-:W1:Y:S01]  /*6930*/  MUFU.EX2 R87, R87 ;  /* 0x0000005700577308 */ /* 0x000e620000000800 */
[----:B---3--:R-:W-:-:S01]  /*6940*/  FADD.FTZ R131, R83, R72 ;  /* 0x0000004853837221 */ /* 0x008fc20000010000 */
[----:B------:R-:W-:-:S04]  /*6950*/  @!P0 PRMT R4, RZ, 0x654, R4 ;  /* 0x00000654ff048816 */ /* 0x000fc80000000004 */
[----:B------:R3:W-:Y:S02]  /*6960*/  @!P0 SYNCS.ARRIVE.TRANS64.RED.A1T0 RZ, [R4+URZ], RZ ;  /* 0x000000ff04ff89a7 */ /* 0x0007e4000810043f */
[----:B------:R-:W4:Y:S01]  /*6970*/  MUFU.EX2 R56, R56 ;  /* 0x0000003800387308 */ /* 0x000f220000000800 */
[----:B--2---:R-:W-:-:S07]  /*6980*/  FADD.FTZ R72, R86, R131 ;  /* 0x0000008356487221 */ /* 0x004fce0000010000 */
[----:B------:R-:W2:Y:S01]  /*6990*/  MUFU.EX2 R58, R58 ;  /* 0x0000003a003a7308 */ /* 0x000ea20000000800 */
[----:B-1----:R-:W-:-:S01]  /*69a0*/  FADD.FTZ R131, R87, R72 ;  /* 0x0000004857837221 */ /* 0x002fc20000010000 */
[----:B------:R-:W-:-:S06]  /*69b0*/  FFMA.FTZ R72, R2, R73, -R10 ;  /* 0x0000004902487223 */ /* 0x000fcc000001080a */
        /* <DEDUP_REMOVED lines=12> */
[----:B------:R-:W3:Y:S01]  /*6a80*/  MUFU.EX2 R64, R64 ;  /* 0x0000004000407308 */ /* 0x000ee20000000800 */
[----:B----4-:R-:W-:-:S07]  /*6a90*/  FADD.FTZ R5, R61, R10 ;  /* 0x0000000a3d057221 */ /* 0x010fce0000010000 */
        /* <DEDUP_REMOVED lines=18> */
.L_x_1506:
[----:B------:R-:W-:Y:S01]  /*6bc0*/  UIADD3 UR4, UR11, 0x13260, URZ ;  /* 0x000132600b047890 */ /* 0x000fe2000fffe03f */
[----:B------:R-:W-:Y:S01]  /*6bd0*/  ISETP.LT.AND P2, PT, R7, UR26, PT ;  /* 0x0000001a07007c0c */ /* 0x000fe2000bf41270 */
[----:B------:R-:W-:Y:S01]  /*6be0*/  UIADD3 UR7, UR26, -0x1, URZ ;  /* 0xffffffff1a077890 */ /* 0x000fe2000fffe03f */
[----:B------:R-:W-:Y:S01]  /*6bf0*/  F2FP.SATFINITE.E4M3.F32.PACK_AB_MERGE_C R11, R14, R11, RZ ;  /* 0x0000000b0e0b723e */ /* 0x000fe200048070ff */
[----:B------:R-:W-:Y:S01]  /*6c00*/  UPRMT UR4, UR39, 0x654, UR4 ;  /* 0x0000065427047896 */ /* 0x000fe20008000004 */
[----:B------:R-:W-:Y:S01]  /*6c10*/  F2FP.SATFINITE.E4M3.F32.PACK_AB_MERGE_C R108, R123, R108, RZ ;  /* 0x0000006c7b6c723e */ /* 0x000fe200048070ff */
[----:B------:R-:W-:Y:S01]  /*6c20*/  FMUL.FTZ R24, R24, R9 ;  /* 0x0000000918187220 */ /* 0x000fe20000410000 */
[----:B------:R-:W-:Y:S01]  /*6c30*/  F2FP.SATFINITE.E4M3.F32.PACK_AB_MERGE_C R15, R88, R15, RZ ;  /* 0x0000000f580f723e */ /* 0x000fe200048070ff */
[----:B------:R-:W-:Y:S01]  /*6c40*/  FMUL.FTZ R25, R25, R9 ;  /* 0x0000000919197220 */ /* 0x000fe20000410000 */
[----:B------:R-:W-:Y:S01]  /*6c50*/  F2FP.SATFINITE.E4M3.F32.PACK_AB_MERGE_C R105, R112, R105, RZ ;  /* 0x000000697069723e */ /* 0x000fe200048070ff */
[----:B------:R-:W-:Y:S01]  /*6c60*/  UMOV UR26, UR7 ;  /* 0x00000007001a7c82 */ /* 0x000fe20008000000 */
        /* <DEDUP_REMOVED lines=72> */
[----:B------:R-:W-:-:S05]  /*70f0*/  UMOV UR26, UR7 ;  /* 0x00000007001a7c82 */ /* 0x000fca0008000000 */
.L_x_1497:
[----:B------:R-:W-:-:S13]  /*7100*/  ISETP.LE.AND P2, PT, RZ, UR26, PT ;  /* 0x0000001aff007c0c */ /* 0x000fda000bf43270 */
[----:B------:R-:W-:Y:S05]  /*7110*/  @!P2 BRA `(.L_x_1508) ;  /* 0x000000200094a947 */ /* 0x000fea0003800000 */
[----:B------:R-:W-:Y:S01]  /*7120*/  IMAD.MOV.U32 R7, RZ, RZ, R0 ;  /* 0x000000ffff077224 */ /* 0x000fe200078e0000 */
[----:B------:R-:W-:Y:S01]  /*7130*/  UMOV UR4, UR38 ;  /* 0x0000002600047c82 */ /* 0x000fe20008000000 */
[----:B------:R-:W-:Y:S02]  /*7140*/  IMAD.MOV.U32 R8, RZ, RZ, R3 ;  /* 0x000000ffff087224 */ /* 0x000fe400078e0003 */
[----:B------:R-:W-:-:S07]  /*7150*/  IMAD.MOV.U32 R9, RZ, RZ, R16 ;  /* 0x000000ffff097224 */ /* 0x000fce00078e0010 */
.L_x_1518:
[----:B------:R-:W-:-:S04]  /*7160*/  UIADD3 UR38, UR4, 0x1, URZ ;  /* 0x0000000104267890 */ /* 0x000fc8000fffe03f */
[----:B------:R-:W-:-:S04]  /*7170*/  UISETP.NE.AND UP0, UPT, UR38, 0x2, UPT ;  /* 0x000000022600788c */ /* 0x000fc8000bf05270 */
[----:B------:R-:W-:Y:S02]  /*7180*/  USEL UR5, URZ, 0x1, UP0 ;  /* 0x000000013f057887 */ /* 0x000fe40008000000 */
[----:B------:R-:W-:-:S04]  /*7190*/  USEL UR38, UR38, URZ, UP0 ;  /* 0x0000003f26267287 */ /* 0x000fc80008000000 */
[----:B------:R-:W-:Y:S01]  /*71a0*/  LOP3.LUT R16, R9, UR5, RZ, 0x3c, !PT ;  /* 0x0000000509107c12 */ /* 0x000fe2000f8e3cff */
[----:B------:R-:W-:Y:S07]  /*71b0*/  @!P1 BRA `(.L_x_1509) ;  /* 0x0000000000049947 */ /* 0x000fee0003800000 */
[----:B------:R-:W-:Y:S01]  /*71c0*/  BPT.TRAP 0x1 ;  /* 0x000000040000795c */ /* 0x000fe20000300000 */
.L_x_1509:
[----:B------:R-:W-:Y:S01]  /*71d0*/  ULEA UR5, UR38, UR40, 0x3 ;  /* 0x0000002826057291 */ /* 0x000fe2000f8e183f */
[----:B------:R-:W-:-:S08]  /*71e0*/  SHF.L.U32 R0, R16, 0x1f, RZ ;  /* 0x0000001f10007819 */ /* 0x000fd000000006ff */
[----:B------:R1:W2:Y:S01]  /*71f0*/  SYNCS.PHASECHK.TRANS64.TRYWAIT P2, [UR5+0x13230], R0 ;  /* 0x01323000ff0075a7 */ /* 0x0002a20008040145 */
[----:B------:R-:W-:Y:S05]  /*7200*/  @!P1 BRA `(.L_x_1510) ;  /* 0x0000000000049947 */ /* 0x000fea0003800000 */
[----:B------:R-:W-:Y:S01]  /*7210*/  BPT.TRAP 0x1 ;  /* 0x000000040000795c */ /* 0x000fe20000300000 */
.L_x_1510:
[----:B--2---:R-:W-:Y:S05]  /*7220*/  @P2 BRA `(.L_x_1511) ;  /* 0x0000000000082947 */ /* 0x004fea0003800000 */
[----:B------:R-:W2:Y:S02]  /*7230*/  SYNCS.PHASECHK.TRANS64.TRYWAIT P2, [UR5+0x13230], R0 ;  /* 0x01323000ff0075a7 */ /* 0x000ea40008040145 */
[----:B--2---:R-:W-:Y:S05]  /*7240*/  @!P2 BRA `(.L_x_1512) ;  /* 0x000000680038a947 */ /* 0x004fea0003800000 */
.L_x_1511:
        /* <DEDUP_REMOVED lines=18> */
[----:B------:R-:W-:Y:S01]  /*7370*/  UIADD3 UR10, UR5, 0x102, URZ ;  /* 0x00000102050a7890 */ /* 0x000fe2000fffe03f */
[----:B------:R-:W-:-:S02]  /*7380*/  WARPGROUP.DEPBAR.LE gsb0, 0x0 ;  /* 0x00008000000079c5 */ /* 0x000fc40000010000 */
        /* <DEDUP_REMOVED lines=18> */
[----:B------:R-:W-:Y:S02]  /*74b0*/  UIADD3 UR6, UR5, 0x182, URZ ;  /* 0x0000018205067890 */ /* 0x000fe4000fffe03f */
[----:B------:R-:W-:Y:S01]  /*74c0*/  UIADD3 UR5, UR5, 0x202, URZ ;  /* 0x0000020205057890 */ /* 0x000fe2000fffe03f */
        /* <DEDUP_REMOVED lines=25> */
.L_x_1513:
[----:B------:R-:W-:Y:S01]  /*7660*/  ULEA UR5, UR4, UR40, 0x3 ;  /* 0x0000002804057291 */ /* 0x000fe2000f8e183f */
[----:B-12---:R-:W-:-:S08]  /*7670*/  SHF.L.U32 R0, R9, 0x1f, RZ ;  /* 0x0000001f09007819 */ /* 0x006fd000000006ff */
[----:B------:R1:W2:Y:S01]  /*7680*/  SYNCS.PHASECHK.TRANS64.TRYWAIT P2, [UR5+0x13250], R0 ;  /* 0x01325000ff0075a7 */ /* 0x0002a20008040145 */
[----:B------:R-:W-:Y:S05]  /*7690*/  @!P1 BRA `(.L_x_1514) ;  /* 0x0000000000049947 */ /* 0x000fea0003800000 */
[----:B------:R-:W-:Y:S01]  /*76a0*/  BPT.TRAP 0x1 ;  /* 0x000000040000795c */ /* 0x000fe20000300000 */
.L_x_1514:
[----:B--2---:R-:W-:Y:S05]  /*76b0*/  @P2 BRA `(.L_x_1515) ;  /* 0x0000000000082947 */ /* 0x004fea0003800000 */
[----:B------:R-:W2:Y:S02]  /*76c0*/  SYNCS.PHASECHK.TRANS64.TRYWAIT P2, [UR5+0x13250], R0 ;  /* 0x01325000ff0075a7 */ /* 0x000ea40008040145 */
[----:B--2---:R-:W-:Y:S05]  /*76d0*/  @!P2 BRA `(.L_x_1516) ;  /* 0x00000064002ca947 */ /* 0x004fea0003800000 */
.L_x_1515:
[----:B-12---:R-:W-:Y:S01]  /*76e0*/  FMNMX.FTZ R0, R120, R8, !PT ;  /* 0x0000000878007209 */ /* 0x006fe20007810000 */
[----:B------:R-:W-:Y:S01]  /*76f0*/  UIADD3 UR6, UR40, 0x1000, URZ ;  /* 0x0000100028067890 */ /* 0x000fe2000fffe03f */
[----:B------:R-:W-:Y:S01]  /*7700*/  WARPGROUP.ARRIVE ;  /* 0x00000000000079c5 */ /* 0x000fe20000000000 */
[----:B------:R-:W-:Y:S01]  /*7710*/  UMOV UR7, 0xc0000010 ;  /* 0xc000001000077882 */ /* 0x000fe20000000000 */
[----:B------:R-:W-:Y:S01]  /*7720*/  FMNMX.FTZ R3, R121, R0, !PT ;  /* 0x0000000079037209 */ /* 0x000fe20007810000 */
[----:B------:R-:W-:Y:S01]  /*7730*/  USHF.R.U32.HI UR6, URZ, 0x4, UR6 ;  /* 0x000000043f067899 */ /* 0x000fe20008011606 */
[----:B------:R-:W-:-:S03]  /*7740*/  FMNMX.FTZ R0, R122, R7, !PT ;  /* 0x000000077a007209 */ /* 0x000fc60007810000 */
[----:B------:R-:W-:Y:S01]  /*7750*/  ULOP3.LUT UR6, UR6, 0x3fff, URZ, 0xc0, !UPT ;  /* 0x00003fff06067892 */ /* 0x000fe2000f8ec03f */
[----:B------:R-:W-:Y:S02]  /*7760*/  FMNMX.FTZ R9, R123, R0, !PT ;  /* 0x000000007b097209 */ /* 0x000fe40007810000 */
[----:B------:R-:W-:Y:S01]  /*7770*/  FMNMX.FTZ R0, R124, R3, !PT ;  /* 0x000000037c007209 */ /* 0x000fe20007810000 */
[----:B------:R-:W-:Y:S01]  /*7780*/  ULOP3.LUT UR6, UR6, 0x10000, URZ, 0xfc, !UPT ;  /* 0x0001000006067892 */ /* 0x000fe2000f8efc3f */
[----:B------:R-:W-:Y:S02]  /*7790*/  FMNMX.FTZ R10, R126, R9, !PT ;  /* 0x000000097e0a7209 */ /* 0x000fe40007810000 */
[----:B------:R-:W-:Y:S01]  /*77a0*/  FMNMX.FTZ R3, R125, R0, !PT ;  /* 0x000000007d037209 */ /* 0x000fe20007810000 */
[----:B------:R-:W-:Y:S01]  /*77b0*/  UIMAD UR4, UR4, 0x280, UR6 ;  /* 0x00000280040478a4 */ /* 0x000fe2000f8e0206 */
[----:B------:R-:W-:Y:S02]  /*77c0*/  FMNMX.FTZ R9, R127, R10, !PT ;  /* 0x0000000a7f097209 */ /* 0x000fe40007810000 */
[----:B------:R-:W-:-:S02]  /*77d0*/  FMNMX.FTZ R0, R128, R3, !PT ;  /* 0x0000000380007209 */ /* 0x000fc40007810000 */
[----:B------:R-:W-:Y:S02]  /*77e0*/  FMNMX.FTZ R10, R130, R9, !PT ;  /* 0x00000009820a7209 */ /* 0x000fe40007810000 */
        /* <DEDUP_REMOVED lines=44> */
[----:B------:R-:W-:Y:S01]  /*7ab0*/  FMNMX.FTZ R3, R73, R0, !PT ;  /* 0x0000000049037209 */ /* 0x000fe20007810000 */
[----:B------:R-:W-:-:S02]  /*7ac0*/  WARPGROUP.DEPBAR.LE gsb0, 0x0 ;  /* 0x00008000000079c5 */ /* 0x000fc40000010000 */
[----:B------:R-:W-:Y:S01]  /*7ad0*/  FMNMX.FTZ R9, R75, R10, !PT ;  /* 0x0000000a4b097209 */ /* 0x000fe20007810000 */
[----:B------:R-:W-:Y:S01]  /*7ae0*/  WARPGROUP.ARRIVE ;  /* 0x00000000000079c5 */ /* 0x000fe20000000000 */
[----:B------:R-:W-:Y:S02]  /*7af0*/  FMNMX.FTZ R0, R76, R3, !PT ;  /* 0x000000034c007209 */ /* 0x000fe40007810000 */
[----:B------:R-:W-:Y:S02]  /*7b00*/  FMNMX.FTZ R10, R78, R9, !PT ;  /* 0x000000094e0a7209 */ /* 0x000fe40007810000 */
        /* <DEDUP_REMOVED lines=28> */
[----:B------:R-:W-:-:S03]  /*7cd0*/  FMNMX.FTZ R10, R71, R10, !PT ;  /* 0x0000000a470a7209 */ /* 0x000fc60007810000 */
[----:B------:R-:W1:Y:S04]  /*7ce0*/  SHFL.BFLY PT, R0, R9, 0x2, 0x1f ;  /* 0x0c401f0009007f89 */ /* 0x000e6800000e0000 */
[----:B------:R-:W2:Y:S01]  /*7cf0*/  SHFL.BFLY PT, R3, R10, 0x2, 0x1f ;  /* 0x0c401f000a037f89 */ /* 0x000ea200000e0000 */
[----:B-1----:R-:W-:Y:S01]  /*7d00*/  FMNMX.FTZ R11, R9, R0, !PT ;  /* 0x00000000090b7209 */ /* 0x002fe20007810000 */
[----:B------:R-:W-:Y:S02]  /*7d10*/  WARPGROUP.DEPBAR.LE gsb0, 0x0 ;  /* 0x00008000000079c5 */ /* 0x000fe40000010000 */
[----:B------:R-:W-:Y:S02]  /*7d20*/  WARPGROUP.ARRIVE ;  /* 0x00000000000079c5 */ /* 0x000fe40000000000 */
[----:B------:R-:W1:Y:S01]  /*7d30*/  SHFL.BFLY PT, R0, R11, 0x1, 0x1f ;  /* 0x0c201f000b007f89 */ /* 0x000e6200000e0000 */
[----:B--2---:R-:W-:-:S03]  /*7d40*/  FMNMX.FTZ R12, R10, R3, !PT ;  /* 0x000000030a0c7209 */ /* 0x004fc60007810000 */
[----:B------:R-:W-:Y:S02]  /*7d50*/  QGMMA.64x64x32.F32.E4M3.E4M3 R24, R144, gdesc[UR4], R24, gsb0 ;  /* 0x00e0000490187df3 */ /* 0x000fe40008000818 */
[----:B------:R-:W2:Y:S01]  /*7d60*/  SHFL.BFLY PT, R13, R12, 0x1, 0x1f ;  /* 0x0c201f000c0d7f89 */ /* 0x000ea200000e0000 */
[----:B------:R-:W-:Y:S01]  /*7d70*/  UIADD3 UR6, UR4, 0x180, URZ ;  /* 0x0000018004067890 */ /* 0x000fe2000fffe03f */
[----:B------:R-:W-:Y:S01]  /*7d80*/  UMOV UR7, 0xc0000010 ;  /* 0xc000001000077882 */ /* 0x000fe20000000000 */
[----:B------:R-:W-:Y:S01]  /*7d90*/  UIADD3 UR4, UR4, 0x200, URZ ;  /* 0x0000020004047890 */ /* 0x000fe2000fffe03f */
[----:B-1----:R-:W-:-:S05]  /*7da0*/  FMNMX.FTZ R3, R11, R0, !PT ;  /* 0x000000000b037209 */ /* 0x002fca0007810000 */
[----:B------:R-:W-:Y:S01]  /*7db0*/  FADD.FTZ R9, -R3, R8 ;  /* 0x0000000803097221 */ /* 0x000fe20000010100 */
[----:B--2---:R-:W-:-:S03]  /*7dc0*/  FMNMX.FTZ R0, R12, R13, !PT ;  /* 0x0000000d0c007209 */ /* 0x004fc60007810000 */
[C---:B------:R-:W-:Y:S01]  /*7dd0*/  FMUL.FTZ R8, R2.reuse, R9 ;  /* 0x0000000902087220 */ /* 0x040fe20000410000 */
[----:B------:R-:W-:-:S01]  /*7de0*/  FFMA.FTZ R9, R2, R3, -8 ;  /* 0xc100000002097423 */ /* 0x000fc20000010003 */
        /* <DEDUP_REMOVED lines=41> */
[C---:B------:R-:W-:Y:S01]  /*8080*/  FFMA.FTZ R69, R2.reuse, R0, -8 ;  /* 0xc100000002457423 */ /* 0x040fe20000010000 */
[C---:B------:R-:W-:Y:S01]  /*8090*/  FMUL.FTZ R7, R2.reuse, R7 ;  /* 0x0000000702077220 */ /* 0x040fe20000410000 */
[----:B------:R-:W-:Y:S02]  /*80a0*/  MUFU.EX2 R8, R8 ;  /* 0x0000000800087308 */ /* 0x000fe40000000800 */
[----:B------:R-:W-:-:S01]  /*80b0*/  FFMA.FTZ R120, R2, R122, -R69 ;  /* 0x0000007a02787223 */ /* 0x000fc20000010845 */
[C-C-:B------:R-:W-:Y:S01]  /*80c0*/  FFMA.FTZ R121, R2.reuse, R123, -R69.reuse ;  /* 0x0000007b02797223 */ /* 0x140fe20000010845 */
[----:B------:R-:W-:-:S01]  /*80d0*/  FFMA.FTZ R122, R2, R126, -R69 ;  /* 0x0000007e027a7223 */ /* 0x000fc20000010845 */
[C-C-:B------:R-:W-:Y:S01]  /*80e0*/  FFMA.FTZ R123, R2.reuse, R127, -R69.reuse ;  /* 0x0000007f027b7223 */ /* 0x140fe20000010845 */
[----:B------:R-:W-:-:S01]  /*80f0*/  FFMA.FTZ R124, R2, R130, -R69 ;  /* 0x00000082027c7223 */ /* 0x000fc20000010845 */
[----:B------:R-:W-:-:S02]  /*8100*/  WARPGROUP.DEPBAR.LE gsb0, 0x0 ;  /* 0x00008000000079c5 */ /* 0x000fc40000010000 */
[----:B------:R-:W1:Y:S01]  /*8110*/  MUFU.EX2 R11, R11 ;  /* 0x0000000b000b7308 */ /* 0x000e620000000800 */
[----:B------:R-:W-:Y:S01]  /*8120*/  WARPGROUP.ARRIVE ;  /* 0x00000000000079c5 */ /* 0x000fe20000000000 */
[C-C-:B------:R-:W-:Y:S01]  /*8130*/  FFMA.FTZ R125, R2.reuse, R131, -R69.reuse ;  /* 0x00000083027d7223 */ /* 0x140fe20000010845 */
[----:B------:R-:W-:-:S01]  /*8140*/  FFMA.FTZ R126, R2, R134, -R69 ;  /* 0x00000086027e7223 */ /* 0x000fc20000010845 */
[C-C-:B------:R-:W-:Y:S01]  /*8150*/  FFMA.FTZ R127, R2.reuse, R135, -R69.reuse ;  /* 0x00000087027f7223 */ /* 0x140fe20000010845 */
[----:B------:R-:W-:-:S01]  /*8160*/  FFMA.FTZ R106, R2, R106, -R69 ;  /* 0x0000006a026a7223 */ /* 0x000fc20000010845 */
[C-C-:B------:R-:W-:Y:S01]  /*8170*/  FFMA.FTZ R107, R2.reuse, R107, -R69.reuse ;  /* 0x0000006b026b7223 */ /* 0x140fe20000010845 */
[----:B------:R-:W-:Y:S01]  /*8180*/  QGMMA.64x64x32.F32.E4M3.E4M3 R24, R140, gdesc[UR4], R24, gsb0 ;  /* 0x00e000048c187df3 */ /* 0x000fe20008000818 */
        /* <DEDUP_REMOVED lines=18> */
[C-C-:B------:R-:W-:Y:S01]  /*82b0*/  FFMA.FTZ R74, R2.reuse, R74, -R69.reuse ;  /* 0x0000004a024a7223 */ /* 0x140fe20000010845 */
[----:B------:R-:W-:Y:S01]  /*82c0*/  UMOV UR6, UR4 ;  /* 0x0000000400067c82 */ /* 0x000fe20008000000 */
[----:B------:R-:W-:Y:S01]  /*82d0*/  UMOV UR7, 0xc0000010 ;  /* 0xc000001000077882 */ /* 0x000fe20000000000 */
[----:B------:R-:W-:-:S01]  /*82e0*/  FFMA.FTZ R75, R2, R75, -R69 ;  /* 0x0000004b024b7223 */ /* 0x000fc20000010845 */
[C-C-:B------:R-:W-:Y:S01]  /*82f0*/  FFMA.FTZ R78, R2.reuse, R78, -R69.reuse ;  /* 0x0000004e024e7223 */ /* 0x140fe20000010845 */
[----:B------:R-:W-:-:S01]  /*8300*/  FFMA.FTZ R79, R2, R79, -R69 ;  /* 0x0000004f024f7223 */ /* 0x000fc20000010845 */
[----:B------:R-:W3:Y:S01]  /*8310*/  MUFU.EX2 R121, R121 ;  /* 0x0000007900797308 */ /* 0x000ee20000000800 */
        /* <DEDUP_REMOVED lines=11> */
[----:B------:R-:W-:Y:S01]  /*83d0*/  FFMA.FTZ R66, R2, R66, -R69 ;  /* 0x0000004202427223 */ /* 0x000fe20000010845 */
[----:B------:R-:W-:-:S02]  /*83e0*/  IMAD.U32 R130, RZ, RZ, UR38 ;  /* 0x00000026ff827e24 */ /* 0x000fc4000f8e00ff */
[C-C-:B------:R-:W-:Y:S01]  /*83f0*/  FFMA.FTZ R67, R2.reuse, R67, -R69.reuse ;  /* 0x0000004302437223 */ /* 0x140fe20000010845 */
[----:B------:R-:W-:-:S01]  /*8400*/  FFMA.FTZ R70, R2, R70, -R69 ;  /* 0x0000004602467223 */ /* 0x000fc20000010845 */
[----:B------:R-:W1:Y:S01]  /*8410*/  MUFU.EX2 R122, R122 ;  /* 0x0000007a007a7308 */ /* 0x000e620000000800 */
[----:B---3--:R-:W-:-:S01]  /*8420*/  FADD.FTZ R129, R121, R4 ;  /* 0x0000000479817221 */ /* 0x008fc20000010000 */
[----:B------:R-:W-:-:S06]  /*8430*/  FFMA.FTZ R69, R2, R71, -R69 ;  /* 0x0000004702457223 */ /* 0x000fcc0000010845 */
        /* <DEDUP_REMOVED lines=8> */
[----:B------:R-:W-:Y:S02]  /*84c0*/  WARPGROUP.DEPBAR.LE gsb0, 0x0 ;  /* 0x00008000000079c5 */ /* 0x000fe40000010000 */
[----:B------:R-:W-:-:S04]  /*84d0*/  WARPGROUP.ARRIVE ;  /* 0x00000000000079c5 */ /* 0x000fc80000000000 */
[----:B------:R-:W2:Y:S01]  /*84e0*/  MUFU.EX2 R15, R15 ;  /* 0x0000000f000f7308 */ /* 0x000ea20000000800 */
[----:B-1----:R-:W-:-:S01]  /*84f0*/  FADD.FTZ R4, R14, R5 ;  /* 0x000000050e047221 */ /* 0x002fc20000010000 */
[----:B------:R-:W-:Y:S06]  /*8500*/  QGMMA.64x64x32.F32.E4M3.E4M3 R24, R136, gdesc[UR4], R24, gsb0 ;  /* 0x00e0000488187df3 */ /* 0x000fec0008000818 */
        /* <DEDUP_REMOVED lines=20> */
[----:B------:R-:W-:-:S06]  /*8650*/  WARPGROUP.DEPBAR.LE gsb0, 0x0 ;  /* 0x00008000000079c5 */ /* 0x000fcc0000010000 */
        /* <DEDUP_REMOVED lines=88> */
[----:B------:R-:W-:-:S05]  /*8be0*/  @!P0 LEA R4, R130, UR40, 0x3 ;  /* 0x0000002882048c11 */ /* 0x000fca000f8e18ff */
[----:B------:R-:W-:Y:S01]  /*8bf0*/  @!P0 VIADD R4, R4, 0x13240 ;  /* 0x0001324004048836 */ /* 0x000fe20000000000 */
[----:B------:R-:W1:Y:S01]  /*8c00*/  MUFU.EX2 R58, R58 ;  /* 0x0000003a003a7308 */ /* 0x000e620000000800 */
[----:B---3--:R-:W-:-:S03]  /*8c10*/  FADD.FTZ R129, R87, R128 ;  /* 0x0000008057817221 */ /* 0x008fc60000010000 */
[----:B------:R-:W-:-:S04]  /*8c20*/  @!P0 PRMT R4, RZ, 0x654, R4 ;  /* 0x00000654ff048816 */ /* 0x000fc80000000004 */
[----:B------:R-:W3:Y:S01]  /*8c30*/  MUFU.EX2 R57, R57 ;  /* 0x0000003900397308 */ /* 0x000ee20000000800 */
[----:B--2---:R-:W-:-:S01]  /*8c40*/  FADD.FTZ R128, R56, R5 ;  /* 0x0000000538807221 */ /* 0x004fc20000010000 */
[----:B------:R2:W-:Y:S06]  /*8c50*/  @!P0 SYNCS.ARRIVE.TRANS64.RED.A1T0 RZ, [R4+URZ], RZ ;  /* 0x000000ff04ff89a7 */ /* 0x0005ec000810043f */
[----:B------:R-:W4:Y:S01]  /*8c60*/  MUFU.EX2 R59, R59 ;  /* 0x0000003b003b7308 */ /* 0x000f220000000800 */
[----:B-1----:R-:W-:-:S07]  /*8c70*/  FADD.FTZ R130, R58, R129 ;  /* 0x000000813a827221 */ /* 0x002fce0000010000 */
[----:B------:R-:W1:Y:S01]  /*8c80*/  MUFU.EX2 R60, R60 ;  /* 0x0000003c003c7308 */ /* 0x000e620000000800 */
[----:B---3--:R-:W-:-:S07]  /*8c90*/  FADD.FTZ R5, R57, R128 ;  /* 0x0000008039057221 */ /* 0x008fce0000010000 */
[----:B------:R-:W3:Y:S01]  /*8ca0*/  MUFU.EX2 R62, R62 ;  /* 0x0000003e003e7308 */ /* 0x000ee20000000800 */
[----:B----4-:R-:W-:-:S07]  /*8cb0*/  FADD.FTZ R129, R59, R130 ;  /* 0x000000823b817221 */ /* 0x010fce0000010000 */
[----:B------:R-:W4:Y:S01]  /*8cc0*/  MUFU.EX2 R61, R61 ;  /* 0x0000003d003d7308 */ /* 0x000f220000000800 */
[----:B-1----:R-:W-:-:S07]  /*8cd0*/  FADD.FTZ R128, R60, R5 ;  /* 0x000000053c807221 */ /* 0x002fce0000010000 */
[----:B------:R-:W1:Y:S01]  /*8ce0*/  MUFU.EX2 R63, R63 ;  /* 0x0000003f003f7308 */ /* 0x000e620000000800 */
[----:B---3--:R-:W-:-:S07]  /*8cf0*/  FADD.FTZ R130, R62, R129 ;  /* 0x000000813e827221 */ /* 0x008fce0000010000 */
[----:B------:R-:W2:Y:S01]  /*8d00*/  MUFU.EX2 R64, R64 ;  /* 0x0000004000407308 */ /* 0x000ea20000000800 */
[----:B----4-:R-:W-:-:S07]  /*8d10*/  FADD.FTZ R5, R61, R128 ;  /* 0x000000803d057221 */ /* 0x010fce0000010000 */
        /* <DEDUP_REMOVED lines=13> */
[----:B-1----:R-:W-:-:S01]  /*8df0*/  FADD.FTZ R128, R70, R71 ;  /* 0x0000004746807221 */ /* 0x002fc20000010000 */
[----:B--2---:R-:W-:-:S03]  /*8e00*/  FADD.FTZ R5, R9, R4 ;  /* 0x0000000409057221 */ /* 0x004fc60000010000 */
[----:B---3--:R-:W-:Y:S01]  /*8e10*/  FADD.FTZ R4, R69, R128 ;  /* 0x0000008045047221 */ /* 0x008fe20000010000 */
[----:B------:R-:W-:Y:S06]  /*8e20*/  @!P1 BRA `(.L_x_1517) ;  /* 0x0000000000049947 */ /* 0x000fec0003800000 */
[----:B------:R-:W-:Y:S01]  /*8e30*/  BPT.TRAP 0x1 ;  /* 0x000000040000795c */ /* 0x000fe20000300000 */
.L_x_1517:
[----:B------:R-:W-:Y:S01]  /*8e40*/  UIADD3 UR4, UR5, 0x13260, URZ ;  /* 0x0001326005047890 */ /* 0x000fe2000fffe03f */
[----:B------:R-:W-:Y:S01]  /*8e50*/  ISETP.LT.AND P2, PT, RZ, UR26, PT ;  /* 0x0000001aff007c0c */ /* 0x000fe2000bf41270 */
        /* <DEDUP_REMOVED lines=10> */
[----:B------:R-:W-:Y:S01]  /*8f00*/  FMUL.FTZ R28, R28, R8 ;  /* 0x000000081c1c7220 */ /* 0x000fe20000410000 */
[----:B------:R-:W-:Y:S01]  /*8f10*/  F2FP.SATFINITE.E4M3.F32.PACK_AB_MERGE_C R108, R109, R108, RZ ;  /* 0x0000006c6d6c723e */ /* 0x000fe200048070ff */
[----:B------:R-:W-:Y:S01]  /*8f20*/  SYNCS.ARRIVE.TRANS64.RED.A1T0 RZ, [UR4], RZ ;  /* 0x000000ffffff79a7 */ /* 0x000fe20008100404 */
[----:B------:R-:W-:Y:S01]  /*8f30*/  F2FP.SATFINITE.E4M3.F32.PACK_AB_MERGE_C R110, R111, R110, RZ ;  /* 0x0000006e6f6e723e */ /* 0x000fe200048070ff */
[----:B------:R-:W-:Y:S01]  /*8f40*/  UMOV UR4, UR38 ;  /* 0x0000002600047c82 */ /* 0x000fe20008000000 */
        /* <DEDUP_REMOVED lines=64> */
[----:B------:R-:W-:Y:S01]  /*9350*/  F2FP.SATFINITE.E4M3.F32.PACK_AB_MERGE_C R139, R67, R66, R69 ;  /* 0x00000042438b723e */ /* 0x000fe20004807045 */
[----:B------:R-:W-:Y:S06]  /*9360*/  @P2 BRA `(.L_x_1518) ;  /* 0xffffffdc007c2947 */ /* 0x000fec000383ffff */
.L_x_1508:
[----:B------:R-:W-:Y:S06]  /*9370*/  BAR.ARV 0x8, 0x1a0 ;  /* 0x0206800000007b1d */ /* 0x000fec0000002000 */
[----:B------:R-:W-:Y:S05]  /*9380*/  @!P1 BRA `(.L_x_1519) ;  /* 0x0000000000049947 */ /* 0x000fea0003800000 */
[----:B------:R-:W-:Y:S01]  /*9390*/  BPT.TRAP 0x1 ;  /* 0x000000040000795c */ /* 0x000fe20000300000 */
.L_x_1519:
[----:B------:R-:W-:Y:S01]  /*93a0*/  ULEA UR5, UR38, UR40, 0x3 ;  /* 0x0000002826057291 */ /* 0x000fe2000f8e183f */
[----:B------:R-:W-:-:S08]  /*93b0*/  SHF.L.U32 R6, R16, 0x1f, RZ ;  /* 0x0000001f10067819 */ /* 0x000fd000000006ff */
[----:B------:R1:W2:Y:S01]  /*93c0*/  SYNCS.PHASECHK.TRANS64.TRYWAIT P2, [UR5+0x13250], R6 ;  /* 0x01325006ff0075a7 */ /* 0x0002a20008040145 */
[----:B------:R-:W-:Y:S05]  /*93d0*/  @!P1 BRA `(.L_x_1520) ;  /* 0x0000000000049947 */ /* 0x000fea0003800000 */
[----:B------:R-:W-:Y:S01]  /*93e0*/  BPT.TRAP 0x1 ;  /* 0x000000040000795c */ /* 0x000fe20000300000 */
.L_x_1520:
[----:B------:R-:W3:Y:S02]  /*93f0*/  LDC.64 R12, c[0x0][0x9a0] ;  /* 0x00026800ff0c7b82 */ /* 0x000ee40000000a00 */
[----:B---3--:R-:W-:-:S04]  /*9400*/  ISETP.NE.U32.AND P0, PT, R12, RZ, PT ;  /* 0x000000ff0c00720c */ /* 0x008fc80003f05070 */
[----:B------:R-:W-:-:S13]  /*9410*/  ISETP.NE.AND.EX P0, PT, R13, RZ, PT, P0 ;  /* 0x000000ff0d00720c */ /* 0x000fda0003f05300 */
[----:B------:R-:W3:Y:S08]  /*9420*/  @P0 LDC.64 R10, c[0x0][0x9c8] ;  /* 0x00027200ff0a0b82 */ /* 0x000ef00000000a00 */
[----:B------:R-:W4:Y:S01]  /*9430*/  @P0 LDC.64 R14, c[0x0][0x9d0] ;  /* 0x00027400ff0e0b82 */ /* 0x000f220000000a00 */
[----:B--2---:R-:W-:Y:S05]  /*9440*/  @P2 BRA `(.L_x_1521) ;  /* 0x0000000000082947 */ /* 0x004fea0003800000 */
[----:B------:R-:W2:Y:S02]  /*9450*/  SYNCS.PHASECHK.TRANS64.TRYWAIT P2, [UR5+0x13250], R6 ;  /* 0x01325006ff0075a7 */ /* 0x000ea40008040145 */
[----:B--2---:R-:W-:Y:S05]  /*9460*/  @!P2 BRA `(.L_x_1522) ;  /* 0x0000004400e0a947 */ /* 0x004fea0003800000 */
.L_x_1521:
[----:B------:R-:W5:Y:S01]  /*9470*/  LDL.LU R20, [R1] ;  /* 0x0000000001147983 */ /* 0x000f620000300800 */
[----:B------:R-:W-:Y:S01]  /*9480*/  UIADD3 UR40, UR40, 0x1000, URZ ;  /* 0x0000100028287890 */ /* 0x000fe2000fffe03f */
[----:B------:R-:W-:Y:S01]  /*9490*/  WARPGROUP.ARRIVE ;  /* 0x00000000000079c5 */ /* 0x000fe20000000000 */
[----:B------:R-:W-:Y:S01]  /*94a0*/  UMOV UR7, 0xc0000010 ;  /* 0xc000001000077882 */ /* 0x000fe20000000000 */
[----:B--2---:R-:W-:Y:S01]  /*94b0*/  IMAD.U32 R7, RZ, RZ, UR44 ;  /* 0x0000002cff077e24 */ /* 0x004fe2000f8e00ff */
[----:B------:R-:W-:-:S04]  /*94c0*/  USHF.R.U32.HI UR40, URZ, 0x4, UR40 ;  /* 0x000000043f287899 */ /* 0x000fc80008011628 */
[----:B------:R-:W-:Y:S01]  /*94d0*/  ULOP3.LUT UR40, UR40, 0x3fff, URZ, 0xc0, !UPT ;  /* 0x00003fff28287892 */ /* 0x000fe2000f8ec03f */
[----:B------:R-:W-:-:S03]  /*94e0*/  @P0 SHF.R.S32.HI R7, RZ, 0x1f, R7 ;  /* 0x0000001fff070819 */ /* 0x000fc60000011407 */
[----:B------:R-:W-:Y:S02]  /*94f0*/  ULOP3.LUT UR4, UR40, 0x10000, URZ, 0xfc, !UPT ;  /* 0x0001000028047892 */ /* 0x000fe4000f8efc3f */
[----:B-1-3--:R-:W-:Y:S02]  /*9500*/  @P0 IMAD R6, R7, R10, RZ ;  /* 0x0000000a07060224 */ /* 0x00afe400078e02ff */
[----:B------:R-:W-:Y:S02]  /*9510*/  UIMAD UR4, UR38, 0x280, UR4 ;  /* 0x00000280260478a4 */ /* 0x000fe4000f8e0204 */
[----:B------:R-:W-:Y:S02]  /*9520*/  @P0 IMAD R11, R11, UR44, R6 ;  /* 0x0000002c0b0b0c24 */ /* 0x000fe4000f8e0206 */
[----:B------:R-:W-:-:S03]  /*9530*/  @P0 IMAD.WIDE.U32 R6, R10, UR44, RZ ;  /* 0x0000002c0a060c25 */ /* 0x000fc6000f8e00ff */
[----:B------:R-:W-:Y:S01]  /*9540*/  UMOV UR6, UR4 ;  /* 0x0000000400067c82 */ /* 0x000fe20008000000 */
[----:B------:R-:W-:Y:S01]  /*9550*/  @P0 IMAD.IADD R7, R7, 0x1, R11 ;  /* 0x0000000107070824 */ /* 0x000fe200078e020b */
        /* <DEDUP_REMOVED lines=11> */
[----:B-----5:R-:W-:Y:S01]  /*9610*/  @P0 SHF.R.S32.HI R9, RZ, 0x1f, R20 ;  /* 0x0000001fff090819 */ /* 0x020fe20000011414 */
[----:B----4-:R-:W-:-:S04]  /*9620*/  @P0 IMAD.WIDE.U32 R6, R20, R14, R6 ;  /* 0x0000000e14060225 */ /* 0x010fc800078e0006 */
[----:B------:R-:W-:-:S04]  /*9630*/  @P0 IMAD R8, R9, R14, RZ ;  /* 0x0000000e09080224 */ /* 0x000fc800078e02ff */
[----:B------:R-:W-:Y:S01]  /*9640*/  @P0 IMAD R9, R20, R15, R8 ;  /* 0x0000000f14090224 */ /* 0x000fe200078e0208 */
[----:B------:R-:W-:-:S03]  /*9650*/  @P0 LEA R8, P2, R6, R12, 0x2 ;  /* 0x0000000c06080211 */ /* 0x000fc600078410ff */
[----:B------:R-:W-:-:S05]  /*9660*/  @P0 IMAD.IADD R7, R7, 0x1, R9 ;  /* 0x0000000107070824 */ /* 0x000fca00078e0209 */
[----:B------:R-:W-:Y:S01]  /*9670*/  @P0 LEA.HI.X R9, R6, R13, R7, 0x2, P2 ;  /* 0x0000000d06090211 */ /* 0x000fe200010f1407 */
[----:B------:R-:W-:-:S06]  /*9680*/  IMAD.MOV.U32 R6, RZ, RZ, 0x3f800000 ;  /* 0x3f800000ff067424 */ /* 0x000fcc00078e00ff */
[----:B------:R1:W2:Y:S01]  /*9690*/  @P0 LDG.E R6, desc[UR46][R8.64] ;  /* 0x0000002e08060981 */ /* 0x0002a2000c1e1900 */
[----:B------:R-:W-:Y:S01]  /*96a0*/  UIADD3 UR6, UR4, 0x180, URZ ;  /* 0x0000018004067890 */ /* 0x000fe2000fffe03f */
[----:B------:R-:W-:Y:S02]  /*96b0*/  WARPGROUP.DEPBAR.LE gsb0, 0x0 ;  /* 0x00008000000079c5 */ /* 0x000fe40000010000 */
[----:B------:R-:W-:Y:S01]  /*96c0*/  WARPGROUP.ARRIVE ;  /* 0x00000000000079c5 */ /* 0x000fe20000000000 */
[----:B------:R-:W-:Y:S01]  /*96d0*/  UMOV UR7, 0xc0000010 ;  /* 0xc000001000077882 */ /* 0x000fe20000000000 */
[----:B------:R-:W3:Y:S01]  /*96e0*/  SHFL.BFLY PT, R10, R5, 0x2, 0x1f ;  /* 0x0c401f00050a7f89 */ /* 0x000ee200000e0000 */
[----:B------:R-:W-:Y:S01]  /*96f0*/  UIADD3 UR4, UR4, 0x200, URZ ;  /* 0x0000020004047890 */ /* 0x000fe2000fffe03f */
[----:B------:R-:W-:-:S08]  /*9700*/  IMAD.MOV.U32 R11, RZ, RZ, RZ ;  /* 0x000000ffff0b7224 */ /* 0x000fd000078e00ff */
[----:B------:R-:W-:Y:S01]  /*9710*/  QGMMA.64x64x32.F32.E4M3.E4M3 R24, R140, gdesc[UR4], R24, gsb0 ;  /* 0x00e000048c187df3 */ /* 0x000fe20008000818 */
[----:B-1----:R-:W1:Y:S01]  /*9720*/  SHFL.BFLY PT, R9, R4, 0x2, 0x1f ;  /* 0x0c401f0004097f89 */ /* 0x002e6200000e0000 */
[----:B------:R-:W-:Y:S01]  /*9730*/  UMOV UR7, 0xc0000010 ;  /* 0xc000001000077882 */ /* 0x000fe20000000000 */
[----:B------:R-:W-:Y:S01]  /*9740*/  UMOV UR6, UR4 ;  /* 0x0000000400067c82 */ /* 0x000fe20008000000 */
[----:B---3--:R-:W-:-:S01]  /*9750*/  FADD.FTZ R10, R10, R5 ;  /* 0x000000050a0a7221 */ /* 0x008fc20000010000 */
[----:B------:R-:W-:-:S04]  /*9760*/  IMAD.MOV.U32 R5, RZ, RZ, -0x800000 ;  /* 0xff800000ff057424 */ /* 0x000fc800078e00ff */
[----:B------:R-:W3:Y:S01]  /*9770*/  SHFL.BFLY PT, R7, R10, 0x1, 0x1f ;  /* 0x0c201f000a077f89 */ /* 0x000ee200000e0000 */
[----:B-1----:R-:W-:-:S01]  /*9780*/  FADD.FTZ R9, R9, R4 ;  /* 0x0000000409097221 */ /* 0x002fc20000010000 */
[----:B------:R-:W-:-:S04]  /*9790*/  IMAD.MOV.U32 R4, RZ, RZ, -0x800000 ;  /* 0xff800000ff047424 */ /* 0x000fc800078e00ff */
[----:B------:R-:W1:Y:S01]  /*97a0*/  SHFL.BFLY PT, R8, R9, 0x1, 0x1f ;  /* 0x0c201f0009087f89 */ /* 0x000e6200000e0000 */
[----:B---3--:R-:W-:-:S01]  /*97b0*/  FADD.FTZ R12, R10, R7 ;  /* 0x000000070a0c7221 */ /* 0x008fc20000010000 */
[----:B------:R-:W-:-:S03]  /*97c0*/  IMAD.MOV.U32 R7, RZ, RZ, RZ ;  /* 0x000000ffff077224 */ /* 0x000fc600078e00ff */
[C---:B------:R-:W-:Y:S01]  /*97d0*/  FMUL.FTZ R15, R12.reuse, 0.00390625 ;  /* 0x3b8000000c0f7820 */ /* 0x040fe20000410000 */
[----:B------:R-:W-:Y:S01]  /*97e0*/  FSETP.NE.FTZ.AND P0, PT, R12, RZ, PT ;  /* 0x000000ff0c00720b */ /* 0x000fe20003f15000 */
[----:B-1----:R-:W-:-:S03]  /*97f0*/  FADD.FTZ R14, R9, R8 ;  /* 0x00000008090e7221 */ /* 0x002fc60000010000 */
[----:B------:R-:W-:Y:S01]  /*9800*/  FSETP.NE.FTZ.AND P2, PT, R15, RZ, PT ;  /* 0x000000ff0f00720b */ /* 0x000fe20003f55000 */
[----:B------:R-:W-:-:S05]  /*9810*/  FMUL.FTZ R10, R14, 0.00390625 ;  /* 0x3b8000000e0a7820 */ /* 0x000fca0000410000 */
[----:B------:R-:W-:-:S03]  /*9820*/  FSETP.NE.FTZ.AND P3, PT, R10, RZ, PT ;  /* 0x000000ff0a00720b */ /* 0x000fc60003f75000 */
[----:B------:R-:W-:Y:S01]  /*9830*/  @P0 MUFU.RCP R7, R12 ;  /* 0x0000000c00070308 */ /* 0x000fe20000001000 */
[----:B------:R-:W-:-:S03]  /*9840*/  FSETP.NE.FTZ.AND P0, PT, R14, RZ, PT ;  /* 0x000000ff0e00720b */ /* 0x000fc60003f15000 */
[----:B------:R-:W-:-:S04]  /*9850*/  @P2 FMUL.FTZ R8, R2, 0.69314718246459960938 ;  /* 0x3f31721802082820 */ /* 0x000fc80000410000 */
[----:B------:R-:W1:Y:S02]  /*9860*/  @P2 MUFU.LG2 R9, R15 ;  /* 0x0000000f00092308 */ /* 0x000e640000000c00 */
[----:B------:R-:W-:Y:S01]  /*9870*/  @P3 FMUL.FTZ R2, R2, 0.69314718246459960938 ;  /* 0x3f31721802023820 */ /* 0x000fe20000410000 */
[----:B------:R-:W-:Y:S02]  /*9880*/  WARPGROUP.DEPBAR.LE gsb0, 0x0 ;  /* 0x00008000000079c5 */ /* 0x000fe40000010000 */
[----:B------:R-:W-:-:S03]  /*9890*/  WARPGROUP.ARRIVE ;  /* 0x00000000000079c5 */ /* 0x000fc60000000000 */
[----:B------:R-:W3:Y:S03]  /*98a0*/  @P3 MUFU.LG2 R10, R10 ;  /* 0x0000000a000a3308 */ /* 0x000ee60000000c00 */
[----:B------:R-:W-:Y:S05]  /*98b0*/  QGMMA.64x64x32.F32.E4M3.E4M3 R24, R136, gdesc[UR4], R24, gsb0 ;  /* 0x00e0000488187df3 */ /* 0x000fea0008000818 */
[----:B------:R-:W4:Y:S01]  /*98c0*/  @P0 MUFU.RCP R11, R14 ;  /* 0x0000000e000b0308 */ /* 0x000f220000001000 */
[----:B-1----:R-:W-:-:S04]  /*98d0*/  @P2 FMUL.FTZ R9, R9, 0.69314718246459960938 ;  /* 0x3f31721809092820 */ /* 0x002fc80000410000 */
[----:B------:R-:W-:Y:S01]  /*98e0*/  @P2 FFMA.FTZ R5, R8, R3, R9 ;  /* 0x0000000308052223 */ /* 0x000fe20000010009 */
[----:B---3--:R-:W-:-:S04]  /*98f0*/  @P3 FMUL.FTZ R13, R10, 0.69314718246459960938 ;  /* 0x3f3172180a0d3820 */ /* 0x008fc80000410000 */
[----:B------:R-:W-:Y:S01]  /*9900*/  @P3 FFMA.FTZ R4, R2, R0, R13 ;  /* 0x0000000002043223 */ /* 0x000fe2000001000d */
[----:B------:R-:W-:Y:S02]  /*9910*/  WARPGROUP.DEPBAR.LE gsb0, 0x0 ;  /* 0x00008000000079c5 */ /* 0x000fe40000010000 */
[-C--:B--2---:R-:W-:Y:S01]  /*9920*/  FMUL.FTZ R7, R7, R6.reuse ;  /* 0x0000000607077220 */ /* 0x084fe20000410000 */
[----:B----4-:R-:W-:Y:S01]  /*9930*/  FMUL.FTZ R0, R11, R6 ;  /* 0x000000060b007220 */ /* 0x010fe20000410000 */
[----:B------:R-:W-:Y:S06]  /*9940*/  @!P1 BRA `(.L_x_1523) ;  /* 0x0000000000049947 */ /* 0x000fec0003800000 */
[----:B------:R-:W-:Y:S01]  /*9950*/  BPT.TRAP 0x1 ;  /* 0x000000040000795c */ /* 0x000fe20000300000 */
.L_x_1523:
[----:B------:R-:W2:Y:S01]  /*9960*/  LDL.LU R2, [R1+0x4] ;  /* 0x0000040001027983 */ /* 0x000ea20000300800 */
        /* <DEDUP_REMOVED lines=39> */
[----:B------:R-:W-:Y:S01]  /*9be0*/  LOP3.LUT R16, R16, UR4, RZ, 0x3c, !PT ;  /* 0x0000000410107c12 */ /* 0x000fe2000f8e3cff */
[----:B------:R-:W-:Y:S01]  /*9bf0*/  USEL UR38, UR38, URZ, UP0 ;  /* 0x0000003f26267287 */ /* 0x000fe20008000000 */
[----:B--2---:R-:W-:-:S05]  /*9c00*/  VIADD R2, R2, 0x1 ;  /* 0x0000000102027836 */ /* 0x004fca0000000000 */
[----:B------:R1:W-:Y:S06]  /*9c10*/  STL [R1+0x4], R2 ;  /* 0x0000040201007387 */ /* 0x0003ec0000100800 */
.L_x_1490:
[----:B------:R-:W2:Y:S08]  /*9c20*/  S2UR UR39, SR_CgaCtaId ;  /* 0x00000000002779c3 */ /* 0x000eb00000008800 */
[----:B------:R-:W-:Y:S06]  /*9c30*/  BAR.SYNC.DEFER_BLOCKING 0x5, 0x200 ;  /* 0x0148000000007b1d */ /* 0x000fec0000010000 */
[----:B------:R-:W-:-:S02]  /*9c40*/  UMOV UR40, 0x400 ;  /* 0x0000040000287882 */ /* 0x000fc40000000000 */
[----:B--2---:R-:W-:-:S09]  /*9c50*/  ULEA UR40, UR39, UR40, 0x18 ;  /* 0x0000002827287291 */ /* 0x004fd2000f8ec03f */
[----:B------:R-:W2:Y:S02]  /*9c60*/  LDS R0, [UR40+0x132d0] ;  /* 0x0132d028ff007984 */ /* 0x000ea40008000800 */
[----:B--2---:R-:W-:Y:S01]  /*9c70*/  R2UR UR4, R0 ;  /* 0x00000000000472ca */ /* 0x004fe200000e0000 */
[----:B------:R-:W-:Y:S06]  /*9c80*/  BAR.ARV 0x4, 0x200 ;  /* 0x0108000000007b1d */ /* 0x000fec0000002000 */
[----:B------:R-:W-:Y:S08]  /*9c90*/  @P0 BRA `(.L_x_1524) ;  /* 0x0000000800880947 */ /* 0x000ff00003800000 */
[----:B------:R-:W2:Y:S01]  /*9ca0*/  S2R R34, SR_TID.X ;  /* 0x0000000000227919 */ /* 0x000ea20000002100 */
[----:B------:R-:W-:Y:S01]  /*9cb0*/  ULDC.64 UR6, c[0x4][0x38] ;  /* 0x01000e0000067ab9 */ /* 0x000fe20000000a00 */
[----:B------:R-:W-:Y:S02]  /*9cc0*/  F2FP.BF16.F32.PACK_AB R11, R11, R12 ;  /* 0x0000000c0b0b723e */ /* 0x000fe400000010ff */
[----:B------:R-:W-:Y:S02]  /*9cd0*/  F2FP.BF16.F32.PACK_AB R8, R7, R8 ;  /* 0x000000080708723e */ /* 0x000fe400000010ff */
[----:B------:R-:W-:Y:S02]  /*9ce0*/  F2FP.BF16.F32.PACK_AB R30, R30, R31 ;  /* 0x0000001f1e1e723e */ /* 0x000fe400000010ff */
[----:B------:R-:W-:Y:S01]  /*9cf0*/  F2FP.BF16.F32.PACK_AB R32, R29, R32 ;  /* 0x000000201d20723e */ /* 0x000fe200000010ff */
[----:B------:R-:W-:Y:S01]  /*9d00*/  USHF.R.S32.HI UR5, URZ, 0x1f, UR43 ;  /* 0x0000001f3f057899 */ /* 0x000fe2000801142b */
[----:B------:R-:W-:Y:S01]  /*9d10*/  F2FP.BF16.F32.PACK_AB R59, R59, R60 ;  /* 0x0000003c3b3b723e */ /* 0x000fe200000010ff */
[----:B------:R-:W3:Y:S01]  /*9d20*/  LDC.64 R46, c[0x0][0xb78] ;  /* 0x0002de00ff2e7b82 */ /* 0x000ee20000000a00 */
[----:B------:R-:W-:Y:S01]  /*9d30*/  F2FP.BF16.F32.PACK_AB R58, R57, R58 ;  /* 0x0000003a393a723e */ /* 0x000fe200000010ff */
[----:B------:R-:W-:Y:S01]  /*9d40*/  ULDC.64 UR8, c[0x0][0xb70] ;  /* 0x0002dc0000087ab9 */ /* 0x000fe20000000a00 */
[----:B------:R-:W-:-:S02]  /*9d50*/  F2FP.BF16.F32.PACK_AB R44, R44, R45 ;  /* 0x0000002d2c2c723e */ /* 0x000fc400000010ff */
[----:B------:R-:W-:Y:S02]  /*9d60*/  F2FP.BF16.F32.PACK_AB R37, R36, R37 ;  /* 0x000000252425723e */ /* 0x000fe400000010ff */
[----:B------:R-:W-:Y:S02]  /*9d70*/  F2FP.BF16.F32.PACK_AB R21, R21, R24 ;  /* 0x000000181515723e */ /* 0x000fe400000010ff */
[----:B------:R-:W-:Y:S02]  /*9d80*/  F2FP.BF16.F32.PACK_AB R14, R13, R14 ;  /* 0x0000000e0d0e723e */ /* 0x000fe400000010ff */
[----:B------:R-:W-:Y:S02]  /*9d90*/  F2FP.BF16.F32.PACK_AB R9, R9, R10 ;  /* 0x0000000a0909723e */ /* 0x000fe400000010ff */
[----:B------:R-:W-:Y:S02]  /*9da0*/  F2FP.BF16.F32.PACK_AB R6, R55, R6 ;  /* 0x000000063706723e */ /* 0x000fe400000010ff */
[----:B------:R-:W-:-:S02]  /*9db0*/  F2FP.BF16.F32.PACK_AB R25, R25, R28 ;  /* 0x0000001c1919723e */ /* 0x000fc400000010ff */
[----:B------:R-:W-:Y:S01]  /*9dc0*/  F2FP.BF16.F32.PACK_AB R20, R15, R20 ;  /* 0x000000140f14723e */ /* 0x000fe200000010ff */
[----:B------:R-:W-:Y:S01]  /*9dd0*/  VIADD R49, R19, UR42 ;  /* 0x0000002a13317c36 */ /* 0x000fe20008000000 */
[----:B------:R-:W-:Y:S01]  /*9de0*/  F2FP.BF16.F32.PACK_AB R33, R33, R56 ;  /* 0x000000382121723e */ /* 0x000fe200000010ff */
[----:B------:R-:W-:Y:S01]  /*9df0*/  ULDC UR10, c[0x0][0xa88] ;  /* 0x0002a200000a7ab9 */ /* 0x000fe20000000800 */
[----:B--2---:R-:W-:-:S05]  /*9e00*/  IMAD.SHL.U32 R0, R34, 0x4, RZ ;  /* 0x0000000422007824 */ /* 0x004fca00078e00ff */
[----:B------:R-:W-:Y:S01]  /*9e10*/  LOP3.LUT R0, R0, 0xc, RZ, 0xc0, !PT ;  /* 0x0000000c00007812 */ /* 0x000fe200078ec0ff */
[----:B------:R-:W-:Y:S03]  /*9e20*/  BAR.SYNC.DEFER_BLOCKING 0x1, 0x180 ;  /* 0x0046000000007b1d */ /* 0x000fe60000010000 */
[----:B-1----:R-:W-:-:S05]  /*9e30*/  IADD3 R2, P0, R0, UR6, RZ ;  /* 0x0000000600027c10 */ /* 0x002fca000ff1e0ff */
[----:B------:R-:W-:-:S05]  /*9e40*/  IMAD.X R3, RZ, RZ, UR7, P0 ;  /* 0x00000007ff037e24 */ /* 0x000fca00080e06ff */
[----:B------:R1:W2:Y:S01]  /*9e50*/  LDG.E.CONSTANT R0, desc[UR46][R2.64] ;  /* 0x0000002e02007981 */ /* 0x0002a2000c1e9900 */
[----:B------:R-:W-:Y:S01]  /*9e60*/  VIADD R38, R34, 0xffffff80 ;  /* 0xffffff8022267836 */ /* 0x000fe20000000000 */
[----:B------:R-:W-:Y:S01]  /*9e70*/  IADD3 R7, P5, R22, 0x20, RZ ;  /* 0x0000002016077810 */ /* 0x000fe20007fbe0ff */
[----:B------:R-:W-:Y:S01]  /*9e80*/  UIMAD UR5, UR5, UR8, URZ ;  /* 0x00000008050572a4 */ /* 0x000fe2000f8e023f */
[----:B------:R-:W-:Y:S01]  /*9e90*/  F2FP.BF16.F32.PACK_AB R27, R26, R27 ;  /* 0x0000001b1a1b723e */ /* 0x000fe200000010ff */
[----:B------:R-:W-:Y:S02]  /*9ea0*/  UIMAD.WIDE.U32 UR6, UR43, UR8, URZ ;  /* 0x000000082b0672a5 */ /* 0x000fe4000f8e003f */
[----:B------:R-:W-:Y:S01]  /*9eb0*/  UIMAD UR5, UR43, UR9, UR5 ;  /* 0x000000092b0572a4 */ /* 0x000fe2000f8e0205 */
[----:B-1----:R-:W-:-:S03]  /*9ec0*/  LOP3.LUT P0, R2, R34, 0x3, RZ, 0xc0, !PT ;  /* 0x0000000322027812 */ /* 0x002fc6000780c0ff */
[----:B------:R-:W-:Y:S01]  /*9ed0*/  UIADD3 UR5, UR7, UR5, URZ ;  /* 0x0000000507057290 */ /* 0x000fe2000fffe03f */
[----:B------:R-:W-:Y:S02]  /*9ee0*/  SHF.R.S32.HI R34, RZ, 0x1f, R38 ;  /* 0x0000001fff227819 */ /* 0x000fe40000011426 */
[----:B------:R-:W-:Y:S01]  /*9ef0*/  ISETP.EQ.OR P0, PT, R2, 0x3, !P0 ;  /* 0x000000030200780c */ /* 0x000fe20004702670 */
[----:B------:R-:W-:Y:S01]  /*9f00*/  VIADD R2, R49, 0x8 ;  /* 0x0000000831027836 */ /* 0x000fe20000000000 */
[----:B------:R-:W-:Y:S02]  /*9f10*/  LEA.HI R34, R34, R38, RZ, 0x7 ;  /* 0x0000002622227211 */ /* 0x000fe400078f38ff */
[----:B------:R-:W-:Y:S02]  /*9f20*/  SEL R29, R11, R8, P0 ;  /* 0x000000080b1d7207 */ /* 0x000fe40000000000 */
[----:B------:R-:W-:Y:S02]  /*9f30*/  SEL R31, R8, R11, P0 ;  /* 0x0000000b081f7207 */ /* 0x000fe40000000000 */
[----:B------:R-:W-:-:S02]  /*9f40*/  LOP3.LUT R8, R7, 0x380, RZ, 0xc0, !PT ;  /* 0x0000038007087812 */ /* 0x000fc400078ec0ff */
[----:B------:R-:W-:Y:S02]  /*9f50*/  LOP3.LUT R11, R22, 0x380, RZ, 0xc0, !PT ;  /* 0x00000380160b7812 */ /* 0x000fe400078ec0ff */
[----:B------:R-:W-:Y:S02]  /*9f60*/  SHF.R.U64 R8, R8, 0x3, RZ ;  /* 0x0000000308087819 */ /* 0x000fe400000012ff */
[----:B------:R-:W-:Y:S02]  /*9f70*/  SEL R3, R59, R58, P0 ;  /* 0x0000003a3b037207 */ /* 0x000fe40000000000 */
[----:B------:R-:W-:Y:S02]  /*9f80*/  LOP3.LUT R34, R34, 0xffffff80, RZ, 0xc0, !PT ;  /* 0xffffff8022227812 */ /* 0x000fe400078ec0ff */
[----:B------:R-:W-:Y:S02]  /*9f90*/  SEL R59, R58, R59, P0 ;  /* 0x0000003b3a3b7207 */ /* 0x000fe40000000000 */
[----:B------:R-:W-:Y:S01]  /*9fa0*/  SEL R35, R44, R37, P0 ;  /* 0x000000252c237207 */ /* 0x000fe20000000000 */
[----:B------:R-:W-:Y:S01]  /*9fb0*/  IMAD.IADD R34, R38, 0x1, -R34 ;  /* 0x0000000126227824 */ /* 0x000fe200078e0a22 */
[----:B------:R-:W-:-:S02]  /*9fc0*/  SEL R37, R37, R44, P0 ;  /* 0x0000002c25257207 */ /* 0x000fc40000000000 */
[----:B------:R-:W-:Y:S01]  /*9fd0*/  LOP3.LUT R8, R8, R7, RZ, 0x3c, !PT ;  /* 0x0000000708087212 */ /* 0x000fe200078e3cff */
[----:B------:R-:W1:Y:S01]  /*9fe0*/  S2R R44, SR_TID.X ;  /* 0x00000000002c7919 */ /* 0x000e620000002100 */
[----:B------:R-:W-:Y:S02]  /*9ff0*/  IADD3 R7, P4, R22, 0x40, RZ ;  /* 0x0000004016077810 */ /* 0x000fe40007f9e0ff */
[----:B------:R-:W-:Y:S02]  /*a000*/  SHF.R.U64 R11, R11, 0x3, RZ ;  /* 0x000000030b0b7819 */ /* 0x000fe400000012ff */
[----:B------:R-:W-:Y:S02]  /*a010*/  SEL R41, R21, R14, P0 ;  /* 0x0000000e15297207 */ /* 0x000fe40000000000 */
[----:B------:R-:W-:Y:S02]  /*a020*/  SEL R21, R14, R21, P0 ;  /* 0x000000150e157207 */ /* 0x000fe40000000000 */
[----:B------:R-:W-:-:S02]  /*a030*/  SEL R43, R9, R6, P0 ;  /* 0x00000006092b7207 */ /* 0x000fc40000000000 */
[----:B------:R-:W-:Y:S02]  /*a040*/  SEL R45, R6, R9, P0 ;  /* 0x00000009062d7207 */ /* 0x000fe40000000000 */
[----:B------:R-:W-:Y:S02]  /*a050*/  SEL R15, R25, R20, P0 ;  /* 0x00000014190f7207 */ /* 0x000fe40000000000 */
[----:B------:R-:W-:Y:S02]  /*a060*/  LOP3.LUT R6, R7, 0x380, RZ, 0xc0, !PT ;  /* 0x0000038007067812 */ /* 0x000fe400078ec0ff */
[----:B------:R-:W-:Y:S01]  /*a070*/  LOP3.LUT R10, R11, R22, RZ, 0x3c, !PT ;  /* 0x000000160b0a7212 */ /* 0x000fe200078e3cff */
[----:B------:R-:W-:Y:S01]  /*a080*/  IMAD.MOV.U32 R11, RZ, RZ, R23 ;  /* 0x000000ffff0b7224 */ /* 0x000fe200078e0017 */
[----:B------:R-:W-:Y:S02]  /*a090*/  SEL R13, R33, R32, P0 ;  /* 0x00000020210d7207 */ /* 0x000fe40000000000 */
[----:B------:R-:W-:-:S02]  /*a0a0*/  SEL R25, R20, R25, P0 ;  /* 0x0000001914197207 */ /* 0x000fc40000000000 */
[----:B------:R-:W-:Y:S02]  /*a0b0*/  SEL R33, R32, R33, P0 ;  /* 0x0000002120217207 */ /* 0x000fe40000000000 */
[----:B------:R-:W-:Y:S02]  /*a0c0*/  SEL R39, R30, R27, P0 ;  /* 0x0000001b1e277207 */ /* 0x000fe40000000000 */
[----:B------:R-:W-:Y:S02]  /*a0d0*/  SEL R27, R27, R30, P0 ;  /* 0x0000001e1b1b7207 */ /* 0x000fe40000000000 */
[----:B------:R-:W-:Y:S02]  /*a0e0*/  LOP3.LUT P1, RZ, R34, 0x3, RZ, 0xc0, !PT ;  /* 0x0000000322ff7812 */ /* 0x000fe4000782c0ff */
[----:B------:R-:W-:Y:S01]  /*a0f0*/  IADD3 R9, P3, R22, 0x60, RZ ;  /* 0x0000006016097810 */ /* 0x000fe20007f7e0ff */
[----:B-1----:R-:W-:Y:S01]  /*a100*/  VIADD R48, R44, 0xffffff80 ;  /* 0xffffff802c307836 */ /* 0x002fe20000000000 */
[----:B------:R-:W-:-:S02]  /*a110*/  SHF.R.U64 R6, R6, 0x3, RZ ;  /* 0x0000000306067819 */ /* 0x000fc400000012ff */
[----:B------:R-:W-:Y:S01]  /*a120*/  MOV R42, R10 ;  /* 0x0000000a002a7202 */ /* 0x000fe20000000f00 */
[----:B------:R-:W-:Y:S01]  /*a130*/  IMAD.U32 R11, RZ, RZ, UR7 ;  /* 0x00000007ff0b7e24 */ /* 0x000fe2000f8e00ff */
[----:B------:R-:W-:Y:S01]  /*a140*/  ISETP.GE.OR P2, PT, R2, UR10, P1 ;  /* 0x0000000a02007c0c */ /* 0x000fe20008f46670 */
[----:B------:R-:W-:Y:S01]  /*a150*/  IMAD.U32 R11, RZ, RZ, UR5 ;  /* 0x00000005ff0b7e24 */ /* 0x000fe2000f8e00ff */
[----:B------:R-:W-:Y:S01]  /*a160*/  LOP3.LUT R2, R9, 0x380, RZ, 0xc0, !PT ;  /* 0x0000038009027812 */ /* 0x000fe200078ec0ff */
[----:B------:R-:W-:Y:S01]  /*a170*/  USHF.R.S32.HI UR5, URZ, 0x1f, UR44 ;  /* 0x0000001f3f057899 */ /* 0x000fe2000801142c */
[----:B------:R-:W-:Y:S01]  /*a180*/  LOP3.LUT R6, R6, R7, RZ, 0x3c, !PT ;  /* 0x0000000706067212 */ /* 0x000fe200078e3cff */
[--C-:B------:R-:W-:Y:S01]  /*a190*/  IMAD.X R7, RZ, RZ, R23.reuse, P4 ;  /* 0x000000ffff077224 */ /* 0x100fe200020e0617 */
[----:B------:R-:W-:Y:S01]  /*a1a0*/  SHF.R.U64 R2, R2, 0x3, RZ ;  /* 0x0000000302027819 */ /* 0x000fe200000012ff */
[----:B------:R-:W-:Y:S01]  /*a1b0*/  IMAD.U32 R10, RZ, RZ, UR6 ;  /* 0x00000006ff0a7e24 */ /* 0x000fe2000f8e00ff */
[----:B------:R-:W-:Y:S01]  /*a1c0*/  SHF.R.S32.HI R44, RZ, 0x1f, R48 ;  /* 0x0000001fff2c7819 */ /* 0x000fe20000011430 */
[----:B------:R-:W-:Y:S01]  /*a1d0*/  ULDC.64 UR6, c[0x0][0xb40] ;  /* 0x0002d00000067ab9 */ /* 0x000fe20000000a00 */
[----:B------:R-:W-:Y:S01]  /*a1e0*/  MOV R38, R6 ;  /* 0x0000000600267202 */ /* 0x000fe20000000f00 */
[----:B---3--:R-:W-:Y:S01]  /*a1f0*/  IMAD R6, R46, UR5, RZ ;  /* 0x000000052e067c24 */ /* 0x008fe2000f8e02ff */
[----:B------:R-:W-:Y:S01]  /*a200*/  LOP3.LUT R2, R2, R9, RZ, 0x3c, !PT ;  /* 0x0000000902027212 */ /* 0x000fe200078e3cff */
[----:B------:R-:W-:Y:S01]  /*a210*/  IMAD.X R9, RZ, RZ, R23, P5 ;  /* 0x000000ffff097224 */ /* 0x000fe200028e0617 */
[----:B------:R-:W-:Y:S01]  /*a220*/  LEA.HI R44, R44, R48, RZ, 0x5 ;  /* 0x000000302c2c7211 */ /* 0x000fe200078f28ff */
[----:B------:R-:W-:Y:S01]  /*a230*/  IMAD R30, R47, UR44, R6 ;  /* 0x0000002c2f1e7c24 */ /* 0x000fe2000f8e0206 */
[----:B------:R-:W-:Y:S01]  /*a240*/  ISETP.GE.OR P1, PT, R49, UR10, P1 ;  /* 0x0000000a31007c0c */ /* 0x000fe20008f26670 */
[----:B------:R-:W-:Y:S01]  /*a250*/  IMAD.WIDE.U32 R6, R46, UR44, R10 ;  /* 0x0000002c2e067c25 */ /* 0x000fe2000f8e000a */
[----:B------:R-:W-:-:S02]  /*a260*/  MOV R40, R8 ;  /* 0x0000000800287202 */ /* 0x000fc40000000f00 */
[----:B------:R-:W-:Y:S02]  /*a270*/  SHF.R.S32.HI R44, RZ, 0x5, R44 ;  /* 0x00000005ff2c7819 */ /* 0x000fe4000001142c */
[----:B--2---:R-:W-:Y:S01]  /*a280*/  LOP3.LUT R12, R0, 0x2, RZ, 0x3c, !PT ;  /* 0x00000002000c7812 */ /* 0x004fe200078e3cff */
[----:B------:R-:W-:Y:S04]  /*a290*/  SHFL.IDX PT, R3, R3, R0, 0x1c1f ;  /* 0x001c1f0003037589 */ /* 0x000fe800000e0000 */
[----:B------:R-:W1:Y:S04]  /*a2a0*/  SHFL.IDX PT, R14, R59, R12, 0x1c1f ;  /* 0x001c1f0c3b0e7589 */ /* 0x000e6800000e0000 */
[----:B------:R-:W-:Y:S04]  /*a2b0*/  SHFL.IDX PT, R35, R35, R0, 0x1c1f ;  /* 0x001c1f0023237589 */ /* 0x000fe800000e0000 */
[----:B------:R-:W2:Y:S04]  /*a2c0*/  SHFL.IDX PT, R28, R37, R12, 0x1c1f ;  /* 0x001c1f0c251c7589 */ /* 0x000ea800000e0000 */
[----:B------:R-:W-:Y:S04]  /*a2d0*/  SHFL.IDX PT, R15, R15, R0, 0x1c1f ;  /* 0x001c1f000f0f7589 */ /* 0x000fe800000e0000 */
[----:B------:R3:W4:Y:S04]  /*a2e0*/  SHFL.IDX PT, R24, R25, R12, 0x1c1f ;  /* 0x001c1f0c19187589 */ /* 0x00072800000e0000 */
[----:B------:R-:W-:Y:S04]  /*a2f0*/  SHFL.IDX PT, R13, R13, R0, 0x1c1f ;  /* 0x001c1f000d0d7589 */ /* 0x000fe800000e0000 */
[----:B------:R-:W-:Y:S01]  /*a300*/  SHFL.IDX PT, R29, R29, R0, 0x1c1f ;  /* 0x001c1f001d1d7589 */ /* 0x000fe200000e0000 */
[----:B-1----:R-:W-:-:S02]  /*a310*/  SEL R8, R3, R14, P0 ;  /* 0x0000000e03087207 */ /* 0x002fc40000000000 */
[----:B------:R-:W-:Y:S01]  /*a320*/  SEL R10, R14, R3, P0 ;  /* 0x000000030e0a7207 */ /* 0x000fe20000000000 */
[----:B------:R-:W1:Y:S01]  /*a330*/  SHFL.IDX PT, R20, R33, R12, 0x1c1f ;  /* 0x001c1f0c21147589 */ /* 0x000e6200000e0000 */
[----:B------:R-:W-:Y:S01]  /*a340*/  IMAD.X R3, RZ, RZ, R23, P3 ;  /* 0x000000ffff037224 */ /* 0x000fe200018e0617 */
[----:B---3--:R-:W-:Y:S02]  /*a350*/  SHF.R.S32.HI R25, RZ, 0x1f, R49 ;  /* 0x0000001fff197819 */ /* 0x008fe40000011431 */
[----:B------:R-:W3:Y:S01]  /*a360*/  SHFL.IDX PT, R26, R31, R12, 0x1c1f ;  /* 0x001c1f0c1f1a7589 */ /* 0x000ee200000e0000 */
[----:B------:R-:W-:Y:S02]  /*a370*/  IADD3 R6, P3, R49, R6, RZ ;  /* 0x0000000631067210 */ /* 0x000fe40007f7e0ff */
[----:B--2---:R-:W-:Y:S01]  /*a380*/  SEL R9, R35, R28, P0 ;  /* 0x0000001c23097207 */ /* 0x004fe20000000000 */
[----:B------:R-:W-:Y:S01]  /*a390*/  SHFL.IDX PT, R39, R39, R0, 0x1c1f ;  /* 0x001c1f0027277589 */ /* 0x000fe200000e0000 */
[----:B------:R-:W-:-:S02]  /*a3a0*/  SEL R11, R28, R35, P0 ;  /* 0x000000231c0b7207 */ /* 0x000fc40000000000 */
[----:B------:R-:W-:Y:S01]  /*a3b0*/  IADD3.X R7, R25, R7, R30, P3, !PT ;  /* 0x0000000719077210 */ /* 0x000fe20001ffe41e */
[----:B------:R-:W2:Y:S01]  /*a3c0*/  SHFL.IDX PT, R32, R27, R12, 0x1c1f ;  /* 0x001c1f0c1b207589 */ /* 0x000ea200000e0000 */
[----:B----4-:R-:W-:Y:S02]  /*a3d0*/  SEL R28, R15, R24, P0 ;  /* 0x000000180f1c7207 */ /* 0x010fe40000000000 */
[----:B------:R-:W-:Y:S01]  /*a3e0*/  SEL R30, R24, R15, P0 ;  /* 0x0000000f181e7207 */ /* 0x000fe20000000000 */
[----:B------:R-:W-:Y:S04]  /*a3f0*/  SHFL.IDX PT, R41, R41, R0, 0x1c1f ;  /* 0x001c1f0029297589 */ /* 0x000fe800000e0000 */
[----:B------:R-:W4:Y:S04]  /*a400*/  SHFL.IDX PT, R34, R21, R12, 0x1c1f ;  /* 0x001c1f0c15227589 */ /* 0x000f2800000e0000 */
[----:B------:R5:W-:Y:S01]  /*a410*/  SHFL.IDX PT, R43, R43, R0, 0x1c1f ;  /* 0x001c1f002b2b7589 */ /* 0x000be200000e0000 */
[----:B-1----:R-:W-:-:S03]  /*a420*/  SEL R14, R20, R13, P0 ;  /* 0x0000000d140e7207 */ /* 0x002fc60000000000 */
[----:B------:R1:W4:Y:S01]  /*a430*/  SHFL.IDX PT, R36, R45, R12, 0x1c1f ;  /* 0x001c1f0c2d247589 */ /* 0x00032200000e0000 */
[----:B---3--:R-:W-:Y:S02]  /*a440*/  SEL R24, R29, R26, P0 ;  /* 0x0000001a1d187207 */ /* 0x008fe40000000000 */
[----:B------:R-:W-:Y:S01]  /*a450*/  SEL R26, R26, R29, P0 ;  /* 0x0000001d1a1a7207 */ /* 0x000fe20000000000 */
[----:B------:R-:W-:Y:S01]  /*a460*/  STSM.16.M88.4 [R42], R8 ;  /* 0x000000082a007844 */ /* 0x000fe20000000200 */
[----:B-----5:R-:W-:Y:S02]  /*a470*/  MOV R0, R2 ;  /* 0x0000000200007202 */ /* 0x020fe40000000f00 */
[----:B--2---:R-:W-:Y:S02]  /*a480*/  SEL R15, R32, R39, P0 ;  /* 0x00000027200f7207 */ /* 0x004fe40000000000 */
[----:B-1----:R-:W-:Y:S02]  /*a490*/  SEL R12, R13, R20, P0 ;  /* 0x000000140d0c7207 */ /* 0x002fe40000000000 */
[----:B------:R-:W-:-:S02]  /*a4a0*/  SEL R13, R39, R32, P0 ;  /* 0x00000020270d7207 */ /* 0x000fc40000000000 */
[----:B------:R-:W-:Y:S02]  /*a4b0*/  LEA R2, P3, R6, UR6, 0x2 ;  /* 0x0000000606027c11 */ /* 0x000fe4000f8610ff */
[----:B----4-:R-:W-:Y:S01]  /*a4c0*/  SEL R29, R41, R34, P0 ;  /* 0x00000022291d7207 */ /* 0x010fe20000000000 */
[----:B------:R-:W-:Y:S01]  /*a4d0*/  STSM.16.M88.4 [R40], R12 ;  /* 0x0000000c28007844 */ /* 0x000fe20000000200 */
[----:B------:R-:W-:Y:S02]  /*a4e0*/  SEL R31, R34, R41, P0 ;  /* 0x00000029221f7207 */ /* 0x000fe40000000000 */
[----:B------:R-:W-:Y:S02]  /*a4f0*/  LEA.HI.X R3, R6, UR7, R7, 0x2, P3 ;  /* 0x0000000706037c11 */ /* 0x000fe400098f1407 */
[----:B------:R-:W1:Y:S01]  /*a500*/  SHFL.IDX PT, R6, R44, RZ, 0x1f ;  /* 0x00001fff2c067589 */ /* 0x000e6200000e0000 */
[----:B------:R-:W-:Y:S02]  /*a510*/  SEL R25, R43, R36, P0 ;  /* 0x000000242b197207 */ /* 0x000fe40000000000 */
[----:B------:R-:W-:Y:S01]  /*a520*/  SEL R27, R36, R43, P0 ;  /* 0x0000002b241b7207 */ /* 0x000fe20000000000 */
[----:B------:R2:W-:Y:S04]  /*a530*/  STSM.16.M88.4 [R38], R28 ;  /* 0x0000001c26007844 */ /* 0x0005e80000000200 */
[----:B------:R2:W-:Y:S01]  /*a540*/  STSM.16.M88.4 [R0], R24 ;  /* 0x0000001800007844 */ /* 0x0005e20000000200 */
[----:B------:R3:W-:Y:S06]  /*a550*/  MEMBAR.ALL.CTA ;  /* 0x0000000000007992 */ /* 0x0007ec0000008000 */
[----:B---3--:R-:W3:Y:S02]  /*a560*/  FENCE.VIEW.ASYNC.S ;  /* 0x00000000000073c6 */ /* 0x008ee40000000000 */
[----:B---3--:R-:W-:Y:S06]  /*a570*/  BAR.ARV 0x1, 0x1a0 ;  /* 0x0046800000007b1d */ /* 0x008fec0000002000 */
        /* <DEDUP_REMOVED lines=17> */
[----:B-1----:R-:W-:Y:S03]  /*a690*/  SYNCS.ARRIVE.TRANS64.RED.A1T0 RZ, [UR5], RZ ;  /* 0x000000ffffff79a7 */ /* 0x002fe60008100405 */
.L_x_1527:
[----:B------:R-:W-:Y:S05]  /*a6a0*/  BSYNC B0 ;  /* 0x0000000000007941 */ /* 0x000fea0003800000 */
.L_x_1526:
[----:B------:R-:W-:Y:S05]  /*a6b0*/  BRA `(.L_x_1525) ;  /* 0x0000000400d87947 */ /* 0x000fea0003800000 */
.L_x_1524:
[----:B------:R-:W2:Y:S01]  /*a6c0*/  S2R R0, SR_TID.X ;  /* 0x0000000000007919 */ /* 0x000ea20000002100 */
[----:B------:R-:W3:Y:S01]  /*a6d0*/  LDC.64 R8, c[0x0][0xae0] ;  /* 0x0002b800ff087b82 */ /* 0x000ee20000000a00 */
[----:B------:R-:W-:Y:S01]  /*a6e0*/  USHF.R.S32.HI UR5, URZ, 0x1f, UR43 ;  /* 0x0000001f3f057899 */ /* 0x000fe2000801142b */
[----:B------:R-:W-:Y:S01]  /*a6f0*/  BSSY B0, `(.L_x_1528) ;  /* 0x000001f000007945 */ /* 0x000fe20003800000 */
[----:B------:R-:W-:-:S05]  /*a700*/  USHF.R.S32.HI UR6, URZ, 0x1f, UR44 ;  /* 0x0000001f3f067899 */ /* 0x000fca000801142c */
[----:B------:R-:W4:Y:S08]  /*a710*/  LDC R7, c[0x0][0xdac] ;  /* 0x00036b00ff077b82 */ /* 0x000f300000000800 */
[----:B------:R-:W1:Y:S08]  /*a720*/  LDC.64 R14, c[0x0][0xa88] ;  /* 0x0002a200ff0e7b82 */ /* 0x000e700000000a00 */
[----:B------:R-:W1:Y:S01]  /*a730*/  LDC.64 R10, c[0x0][0xae8] ;  /* 0x0002ba00ff0a7b82 */ /* 0x000e620000000a00 */
[----:B---3--:R-:W-:-:S02]  /*a740*/  IMAD R6, R8, UR5, RZ ;  /* 0x0000000508067c24 */ /* 0x008fc4000f8e02ff */
[----:B--2---:R-:W-:-:S05]  /*a750*/  VIADD R0, R0, 0xffffff80 ;  /* 0xffffff8000007836 */ /* 0x004fca0000000000 */
[----:B------:R-:W-:-:S13]  /*a760*/  ISETP.GT.AND P0, PT, R0, 0xbf, PT ;  /* 0x000000bf0000780c */ /* 0x000fda0003f04270 */
[----:B----4-:R-:W-:Y:S05]  /*a770*/  @P0 BRA `(.L_x_1529) ;  /* 0x0000000000580947 */ /* 0x010fea0003800000 */
[----:B------:R-:W2:Y:S01]  /*a780*/  S2R R0, SR_TID.X ;  /* 0x0000000000007919 */ /* 0x000ea20000002100 */
[----:B-1----:R-:W-:Y:S01]  /*a790*/  IMAD.U32 R2, RZ, RZ, UR42 ;  /* 0x0000002aff027e24 */ /* 0x002fe2000f8e00ff */
[----:B------:R-:W-:-:S04]  /*a7a0*/  ULDC UR7, c[0x0][0xa88] ;  /* 0x0002a20000077ab9 */ /* 0x000fc80000000800 */
[----:B--2---:R-:W-:-:S04]  /*a7b0*/  IADD3 R2, R2, -0x80, R0 ;  /* 0xffffff8002027810 */ /* 0x004fc80007ffe000 */
[----:B------:R-:W-:-:S13]  /*a7c0*/  ISETP.GE.AND P0, PT, R2, UR7, PT ;  /* 0x0000000702007c0c */ /* 0x000fda000bf06270 */
[----:B------:R-:W-:Y:S05]  /*a7d0*/  @P0 BRA `(.L_x_1529) ;  /* 0x0000000000400947 */ /* 0x000fea0003800000 */
[----:B------:R-:W1:Y:S01]  /*a7e0*/  LDC.64 R4, c[0x0][0xb70] ;  /* 0x0002dc00ff047b82 */ /* 0x000e620000000a00 */
[----:B------:R-:W-:Y:S01]  /*a7f0*/  SHF.R.S32.HI R3, RZ, 0x1f, R2 ;  /* 0x0000001fff037819 */ /* 0x000fe20000011402 */
[----:B------:R-:W-:-:S06]  /*a800*/  ULDC.64 UR8, c[0x0][0xb40] ;  /* 0x0002d00000087ab9 */ /* 0x000fcc0000000a00 */
[----:B------:R-:W2:Y:S01]  /*a810*/  LDC.64 R12, c[0x0][0xb78] ;  /* 0x0002de00ff0c7b82 */ /* 0x000ea20000000a00 */
[C---:B-1----:R-:W-:Y:S02]  /*a820*/  IMAD R0, R4.reuse, UR5, RZ ;  /* 0x0000000504007c24 */ /* 0x042fe4000f8e02ff */
[----:B------:R-:W-:-:S04]  /*a830*/  IMAD.WIDE.U32 R2, R4, UR43, R2 ;  /* 0x0000002b04027c25 */ /* 0x000fc8000f8e0002 */
[----:B------:R-:W-:Y:S02]  /*a840*/  IMAD R5, R5, UR43, R0 ;  /* 0x0000002b05057c24 */ /* 0x000fe4000f8e0200 */
[C---:B--2---:R-:W-:Y:S02]  /*a850*/  IMAD R0, R12.reuse, UR6, RZ ;  /* 0x000000060c007c24 */ /* 0x044fe4000f8e02ff */
        /* <DEDUP_REMOVED lines=8> */
.L_x_1529:
[----:B------:R-:W-:Y:S05]  /*a8e0*/  BSYNC B0 ;  /* 0x0000000000007941 */ /* 0x000fea0003800000 */
.L_x_1528:
[----:B------:R-:W3:Y:S01]  /*a8f0*/  LDL.64 R20, [R1+0x8] ;  /* 0x0000080001147983 */ /* 0x000ee20000100a00 */
[----:B------:R-:W-:Y:S01]  /*a900*/  ULOP3.LUT UR41, URZ, UR41, URZ, 0x33, !UPT ;  /* 0x000000293f297292 */ /* 0x000fe2000f8e333f */
[----:B--2---:R-:W-:Y:S01]  /*a910*/  IMAD R5, R9, UR43, R6 ;  /* 0x0000002b09057c24 */ /* 0x004fe2000f8e0206 */
[----:B------:R-:W-:Y:S01]  /*a920*/  SHF.R.S32.HI R157, RZ, 0x1f, R156 ;  /* 0x0000001fff9d7819 */ /* 0x000fe2000001149c */
[C---:B------:R-:W-:Y:S01]  /*a930*/  VIADD R0, R156.reuse, 0x30 ;  /* 0x000000309c007836 */ /* 0x040fe20000000000 */
[----:B------:R-:W-:Y:S01]  /*a940*/  BSSY B0, `(.L_x_1530) ;  /* 0x000001d000007945 */ /* 0x000fe20003800000 */
[----:B------:R-:W-:Y:S02]  /*a950*/  VIADD R4, R156, 0x60 ;  /* 0x000000609c047836 */ /* 0x000fe40000000000 */
[----:B------:R-:W-:-:S04]  /*a960*/  VIADD R13, R7, UR41 ;  /* 0x00000029070d7c36 */ /* 0x000fc80008000000 */
[----:B-1----:R-:W-:Y:S02]  /*a970*/  IMAD R7, R13, -0xc0, R14 ;  /* 0xffffff400d077824 */ /* 0x002fe400078e020e */
[----:B---3--:R-:W-:Y:S01]  /*a980*/  IMAD.WIDE.U32 R2, R8, UR43, R20 ;  /* 0x0000002b08027c25 */ /* 0x008fe2000f8e0014 */
[----:B------:R-:W-:-:S03]  /*a990*/  ISETP.GE.AND P0, PT, R20, R15, PT ;  /* 0x0000000f1400720c */ /* 0x000fc60003f06270 */
[----:B------:R-:W-:Y:S01]  /*a9a0*/  IMAD.IADD R3, R3, 0x1, R5 ;  /* 0x0000000103037824 */ /* 0x000fe200078e0205 */
[-C--:B------:R-:W-:Y:S01]  /*a9b0*/  ISETP.GE.OR P3, PT, R0, R7.reuse, P0 ;  /* 0x000000070000720c */ /* 0x080fe20000766670 */
[----:B------:R-:W-:Y:S01]  /*a9c0*/  VIADD R5, R156, 0x90 ;  /* 0x000000909c057836 */ /* 0x000fe20000000000 */
[----:B------:R-:W-:Y:S01]  /*a9d0*/  ISETP.GE.OR P1, PT, R4, R7, P0 ;  /* 0x000000070400720c */ /* 0x000fe20000726670 */
[----:B------:R-:W-:-:S03]  /*a9e0*/  IMAD R0, R10, UR6, RZ ;  /* 0x000000060a007c24 */ /* 0x000fc6000f8e02ff */
[-C--:B------:R-:W-:Y:S01]  /*a9f0*/  ISETP.GE.OR P2, PT, R5, R7.reuse, P0 ;  /* 0x000000070500720c */ /* 0x080fe20000746670 */
[----:B------:R-:W-:Y:S01]  /*aa00*/  IMAD R9, R11, UR44, R0 ;  /* 0x0000002c0b097c24 */ /* 0x000fe2000f8e0200 */
[----:B------:R-:W-:Y:S01]  /*aa10*/  ISETP.GE.OR P0, PT, R156, R7, P0 ;  /* 0x000000079c00720c */ /* 0x000fe20000706670 */
[----:B------:R-:W-:-:S04]  /*aa20*/  IMAD.WIDE.U32 R6, R10, UR44, R2 ;  /* 0x0000002c0a067c25 */ /* 0x000fc8000f8e0002 */
        /* <DEDUP_REMOVED lines=14> */
.L_x_1531:
[----:B------:R-:W-:Y:S05]  /*ab10*/  BSYNC B0 ;  /* 0x0000000000007941 */ /* 0x000fea0003800000 */
.L_x_1530:
        /* <DEDUP_REMOVED lines=15> */
.L_x_1533:
[----:B------:R-:W-:Y:S05]  /*ac10*/  BSYNC B0 ;  /* 0x0000000000007941 */ /* 0x000fea0003800000 */
.L_x_1532:
        /* <DEDUP_REMOVED lines=15> */
.L_x_1535:
[----:B------:R-:W-:Y:S05]  /*ad10*/  BSYNC B0 ;  /* 0x0000000000007941 */ /* 0x000fea0003800000 */
.L_x_1534:
        /* <DEDUP_REMOVED lines=15> */
.L_x_1536:
[----:B------:R-:W-:Y:S05]  /*ae10*/  BSYNC B0 ;  /* 0x0000000000007941 */ /* 0x000fea0003800000 */
.L_x_1525:
[----:B--2---:R-:W2:Y:S02]  /*ae20*/  LDC R0, c[0x0][0xda8] ;  /* 0x00036a00ff007b82 */ /* 0x004ea40000000800 */
[----:B--2---:R-:W-:-:S13]  /*ae30*/  ISETP.LE.AND P0, PT, R0, UR4, PT ;  /* 0x0000000400007c0c */ /* 0x004fda000bf03270 */
[----:B------:R-:W-:Y:S05]  /*ae40*/  @!P0 BRA `(.L_x_1537) ;  /* 0xffffff5c00d48947 */ /* 0x000fea000383ffff */
[----:B------:R-:W-:Y:S05]  /*ae50*/  EXIT ;  /* 0x000000000000794d */ /* 0x000fea0003800000 */
.L_x_1486:
[----:B------:R-:W-:-:S08]  /*ae60*/  NOP ;  /* 0x0000000000007918 */ /* 0x000fd00000000000 */
[----:B------:R-:W1:-:S00]  /*ae70*/  USETMAXREG.DEALLOC.CTAPOOL 0x20 ;  /* 0x00000020000079c8 */ /* 0x000e4000080e0500 */
[----:B-1----:R-:W-:-:S06]  /*ae80*/  LOP3.LUT R0, R0, 0x3, RZ, 0xc0, !PT ;  /* 0x0000000300007812 */ /* 0x002fcc00078ec0ff */
[----:B--2---:R-:W1:Y:S01]  /*ae90*/  S2UR UR4, SR_CTAID.X ;  /* 0x00000000000479c3 */ /* 0x004e620000002500 */
[----:B------:R-:W-:Y:S02]  /*aea0*/  IMAD.MOV.U32 R27, RZ, RZ, RZ ;  /* 0x000000ffff1b7224 */ /* 0x000fe400078e00ff */
[----:B------:R-:W-:Y:S01]  /*aeb0*/  IMAD.MOV.U32 R17, RZ, RZ, 0x1 ;  /* 0x00000001ff117424 */ /* 0x000fe200078e00ff */
[----:B------:R2:W3:Y:S01]  /*aec0*/  SHFL.IDX PT, R2, R0, RZ, 0x1f ;  /* 0x00001fff00027589 */ /* 0x0004e200000e0000 */
[----:B------:R-:W-:-:S03]  /*aed0*/  IMAD.MOV.U32 R16, RZ, RZ, RZ ;  /* 0x000000ffff107224 */ /* 0x000fc600078e00ff */
[----:B--2---:R-:W1:Y:S01]  /*aee0*/  LDC R0, c[0x0][0xda8] ;  /* 0x00036a00ff007b82 */ /* 0x004e620000000800 */
[----:B---3--:R-:W-:-:S04]  /*aef0*/  ISETP.NE.AND P0, PT, R2, RZ, PT ;  /* 0x000000ff0200720c */ /* 0x008fc80003f05270 */
[----:B------:R-:W-:-:S05]  /*af00*/  P2R R2, PR, RZ, 0x1 ;  /* 0x00000001ff027803 */ /* 0x000fca0000000000 */
[----:B------:R2:W-:Y:S04]  /*af10*/  STL [R1+0x4], R2 ;  /* 0x0000040201007387 */ /* 0x0005e80000100800 */
[----:B------:R-:W-:Y:S06]  /*af20*/  @P0 BAR.ARV 0x4, 0x200 ;  /* 0x0108000000000b1d */ /* 0x000fec0000002000 */
[----:B-1----:R-:W-:-:S13]  /*af30*/  ISETP.LE.AND P0, PT, R0, UR4, PT ;  /* 0x0000000400007c0c */ /* 0x002fda000bf03270 */
[----:B--2---:R-:W-:Y:S05]  /*af40*/  @P0 BRA `(.L_x_1538) ;  /* 0x0000002400a00947 */ /* 0x004fea0003800000 */
[----:B------:R-:W1:Y:S01]  /*af50*/  S2R R3, SR_TID.X ;  /* 0x0000000000037919 */ /* 0x000e620000002100 */
[----:B------:R-:W-:Y:S01]  /*af60*/  IMAD.U32 R24, RZ, RZ, UR4 ;  /* 0x00000004ff187e24 */ /* 0x000fe2000f8e00ff */
[C---:B------:R-:W-:Y:S01]  /*af70*/  LOP3.LUT R28, R26.reuse, 0x1, RZ, 0xfc, !PT ;  /* 0x000000011a1c7812 */ /* 0x040fe200078efcff */
[----:B------:R-:W-:Y:S01]  /*af80*/  IMAD.MOV.U32 R17, RZ, RZ, 0x1 ;  /* 0x00000001ff117424 */ /* 0x000fe200078e00ff */
[----:B------:R-:W2:Y:S01]  /*af90*/  S2R R6, SR_TID.X ;  /* 0x0000000000067919 */ /* 0x000ea20000002100 */
[----:B------:R-:W-:Y:S01]  /*afa0*/  LOP3.LUT R25, R26, 0x2, RZ, 0xfc, !PT ;  /* 0x000000021a197812 */ /* 0x000fe200078efcff */
[----:B------:R-:W-:Y:S01]  /*afb0*/  IMAD.MOV.U32 R16, RZ, RZ, RZ ;  /* 0x000000ffff107224 */ /* 0x000fe200078e00ff */
[----:B------:R-:W-:Y:S01]  /*afc0*/  ULDC UR42, c[0x0][0xc] ;  /* 0x00000300002a7ab9 */ /* 0x000fe20000000800 */
[----:B------:R-:W-:Y:S01]  /*afd0*/  IMAD.MOV.U32 R27, RZ, RZ, RZ ;  /* 0x000000ffff1b7224 */ /* 0x000fe200078e00ff */
[----:B------:R-:W-:Y:S01]  /*afe0*/  ULDC.64 UR44, c[0x0][0x198] ;  /* 0x00006600002c7ab9 */ /* 0x000fe20000000a00 */
[----:B-1----:R-:W-:Y:S01]  /*aff0*/  LOP3.LUT R3, R3, 0x7f, RZ, 0xc0, !PT ;  /* 0x0000007f03037812 */ /* 0x002fe200078ec0ff */
[C---:B--2---:R-:W-:Y:S01]  /*b000*/  IMAD.SHL.U32 R23, R6.reuse, 0x40, RZ ;  /* 0x0000004006177824 */ /* 0x044fe200078e00ff */
[C---:B------:R-:W-:Y:S01]  /*b010*/  LOP3.LUT R29, R6.reuse, 0x1f, RZ, 0xc0, !PT ;  /* 0x0000001f061d7812 */ /* 0x040fe200078ec0ff */
[----:B------:R-:W-:-:S02]  /*b020*/  IMAD.SHL.U32 R2, R6, 0x20, RZ ;  /* 0x0000002006027824 */ /* 0x000fc400078e00ff */
[----:B------:R-:W-:Y:S01]  /*b030*/  IMAD.SHL.U32 R5, R3, 0x10, RZ ;  /* 0x0000001003057824 */ /* 0x000fe200078e00ff */
[--C-:B------:R-:W-:Y:S01]  /*b040*/  SHF.R.U32.HI R3, RZ, 0x1, R6.reuse ;  /* 0x00000001ff037819 */ /* 0x100fe20000011606 */
[----:B------:R-:W-:Y:S01]  /*b050*/  IMAD.SHL.U32 R7, R6, 0x4, RZ ;  /* 0x0000000406077824 */ /* 0x000fe200078e00ff */
[----:B------:R-:W-:Y:S02]  /*b060*/  LOP3.LUT R0, R23, 0x180, RZ, 0xc0, !PT ;  /* 0x0000018017007812 */ /* 0x000fe400078ec0ff */
        /* <DEDUP_REMOVED lines=9> */
[----:B------:R-:W-:Y:S02]  /*b100*/  LOP3.LUT R22, R5, R4, RZ, 0xfc, !PT ;  /* 0x0000000405167212 */ /* 0x000fe400078efcff */
[----:B------:R-:W-:-:S07]  /*b110*/  LOP3.LUT R23, R0, 0x640, R23, 0xf8, !PT ;  /* 0x0000064000177812 */ /* 0x000fce00078ef817 */
.L_x_1590:
[----:B------:R-:W-:Y:S01]  /*b120*/  ULDC UR7, c[0x0][0xdd0] ;  /* 0x0003740000077ab9 */ /* 0x000fe20000000800 */
[----:B-1----:R-:W1:Y:S01]  /*b130*/  LDC R0, c[0x0][0xde8] ;  /* 0x00037a00ff007b82 */ /* 0x002e620000000800 */
        /* <DEDUP_REMOVED lines=19> */
.L_x_1539:
[----:B------:R-:W-:Y:S01]  /*b270*/  ULDC UR9, c[0x0][0xdc4] ;  /* 0x0003710000097ab9 */ /* 0x000fe20000000800 */
[----:B------:R-:W-:Y:S01]  /*b280*/  UMOV UR6, UR7 ;  /* 0x0000000700067c82 */ /* 0x000fe20008000000 */
[----:B------:R-:W-:-:S11]  /*b290*/  UISETP.NE.AND UP0, UPT, UR9, 0x1, UPT ;  /* 0x000000010900788c */ /* 0x000fd6000bf05270 */
[----:B------:R-:W-:Y:S02]  /*b2a0*/  @UP0 ULDC.64 UR10, c[0x0][0xdc8] ;  /* 0x00037200000a0ab9 */ /* 0x000fe40000000a00 */
[----:B------:R-:W-:-:S04]  /*b2b0*/  UIMAD.WIDE.U32 UR4, UR7, UR10, URZ ;  /* 0x0000000a070472a5 */ /* 0x000fc8000f8e003f */
[----:B------:R-:W-:-:S04]  /*b2c0*/  @UP0 USHF.R.U32.HI UR6, URZ, UR11, UR5 ;  /* 0x0000000b3f060299 */ /* 0x000fc80008011605 */
[----:B------:R-:W-:-:S12]  /*b2d0*/  UIMAD UR4, UR6, UR9, URZ ;  /* 0x00000009060472a4 */ /* 0x000fd8000f8e023f */
.L_x_1540:
[----:B------:R-:W-:Y:S01]  /*b2e0*/  ULDC.64 UR10, c[0x0][0x3f8] ;  /* 0x0000fe00000a7ab9 */ /* 0x000fe20000000a00 */
[----:B------:R-:W-:Y:S01]  /*b2f0*/  ULOP3.LUT UR6, URZ, UR6, URZ, 0x33, !UPT ;  /* 0x000000063f067292 */ /* 0x000fe2000f8e333f */
[----:B------:R-:W-:Y:S01]  /*b300*/  BSSY B6, `(.L_x_1541) ;  /* 0x0000214000067945 */ /* 0x000fe20003800000 */
[----:B------:R-:W-:Y:S02]  /*b310*/  UISETP.NE.U32.AND UP0, UPT, UR10, URZ, UPT ;  /* 0x0000003f0a00728c */ /* 0x000fe4000bf05070 */
[----:B------:R-:W-:Y:S02]  /*b320*/  UIADD3 UR9, UR7, -UR4, URZ ;  /* 0x8000000407097290 */ /* 0x000fe4000fffe03f */
[----:B------:R-:W-:Y:S01]  /*b330*/  UISETP.NE.AND.EX UP0, UPT, UR11, URZ, UPT, UP0 ;  /* 0x0000003f0b00728c */ /* 0x000fe2000bf05300 */
[----:B------:R-:W-:Y:S01]  /*b340*/  ULDC UR4, c[0x0][0xdac] ;  /* 0x00036b0000047ab9 */ /* 0x000fe20000000800 */
[----:B------:R-:W-:Y:S01]  /*b350*/  ULDC UR5, c[0x0][0x404] ;  /* 0x0001010000057ab9 */ /* 0x000fe20000000800 */
[----:B------:R-:W-:Y:S01]  /*b360*/  UIADD3 UR6, UR6, UR4, URZ ;  /* 0x0000000406067290 */ /* 0x000fe2000fffe03f */
[----:B------:R-:W-:-:S02]  /*b370*/  ULDC UR7, c[0x0][0x2e0] ;  /* 0x0000b80000077ab9 */ /* 0x000fc40000000800 */
[----:B------:R-:W-:Y:S01]  /*b380*/  ULDC UR4, c[0x0][0x288] ;  /* 0x0000a20000047ab9 */ /* 0x000fe20000000800 */
[----:B------:R-:W-:Y:S02]  /*b390*/  UIMAD UR37, UR6, 0xc0, URZ ;  /* 0x000000c0062578a4 */ /* 0x000fe4000f8e023f */
[----:B------:R-:W-:Y:S02]  /*b3a0*/  USEL UR6, UR5, 0x1, UP0 ;  /* 0x0000000105067887 */ /* 0x000fe40008000000 */
[----:B------:R-:W-:Y:S02]  /*b3b0*/  UIADD3 UR5, UR37, 0x15f, -UR4 ;  /* 0x0000015f25057890 */ /* 0x000fe4000fffe804 */
[----:B------:R-:W-:Y:S02]  /*b3c0*/  UIMAD UR4, UR6, UR7, 0x9f ;  /* 0x0000009f060474a4 */ /* 0x000fe4000f8e0207 */
[----:B------:R-:W-:Y:S02]  /*b3d0*/  UIMAD UR6, UR6, UR7, UR5 ;  /* 0x00000007060672a4 */ /* 0x000fe4000f8e0205 */
[----:B------:R-:W-:Y:S01]  /*b3e0*/  UIMAD.WIDE UR4, UR4, 0x66666667, URZ ;  /* 0x66666667040478a5 */ /* 0x000fe2000f8e023f */
[----:B------:R-:W-:Y:S01]  /*b3f0*/  ULDC UR10, c[0x0][0xdc4] ;  /* 0x00037100000a7ab9 */ /* 0x000fe20000000800 */
[----:B------:R-:W-:-:S02]  /*b400*/  UIMAD.WIDE UR6, UR6, 0x66666667, URZ ;  /* 0x66666667060678a5 */ /* 0x000fc4000f8e023f */
[----:B------:R-:W-:Y:S02]  /*b410*/  UIMAD UR10, UR8, UR10, UR9 ;  /* 0x0000000a080a72a4 */ /* 0x000fe4000f8e0209 */
[----:B------:R-:W-:Y:S01]  /*b420*/  USHF.R.U32.HI UR6, URZ, 0x1f, UR7 ;  /* 0x0000001f3f067899 */ /* 0x000fe20008011607 */
[----:B------:R-:W-:Y:S01]  /*b430*/  UMOV UR8, UR5 ;  /* 0x0000000500087c82 */ /* 0x000fe20008000000 */
[----:B------:R-:W-:Y:S01]  /*b440*/  ULDC UR11, c[0x0][0xdb8] ;  /* 0x00036e00000b7ab9 */ /* 0x000fe20000000800 */
[----:B------:R-:W-:Y:S02]  /*b450*/  USHF.R.U32.HI UR9, URZ, 0x1f, UR8 ;  /* 0x0000001f3f097899 */ /* 0x000fe40008011608 */
[----:B------:R-:W-:Y:S02]  /*b460*/  ULEA.HI.SX32 UR6, UR7, UR6, 0x1a ;  /* 0x0000000607067291 */ /* 0x000fe4000f8fd23f */
[----:B------:R-:W-:Y:S02]  /*b470*/  ULEA.HI.SX32 UR9, UR8, UR9, 0x1a ;  /* 0x0000000908097291 */ /* 0x000fe4000f8fd23f */
[----:B------:R-:W-:-:S02]  /*b480*/  UISETP.NE.AND UP1, UPT, UR11, 0x1, UPT ;  /* 0x000000010b00788c */ /* 0x000fc4000bf25270 */
[----:B------:R-:W-:Y:S01]  /*b490*/  UISETP.LT.AND UP0, UPT, UR9, UR6, UPT ;  /* 0x000000060900728c */ /* 0x000fe2000bf01270 */
[----:B------:R-:W-:-:S03]  /*b4a0*/  UMOV UR39, UR10 ;  /* 0x0000000a00277c82 */ /* 0x000fc60008000000 */
[----:B------:R-:W-:-:S05]  /*b4b0*/  USEL UR41, UR9, UR6, UP0 ;  /* 0x0000000609297287 */ /* 0x000fca0008000000 */
[----:B------:R-:W-:Y:S01]  /*b4c0*/  @UP1 ULDC UR12, c[0x0][0xdbc] ;  /* 0x00036f00000c1ab9 */ /* 0x000fe20000000800 */
[----:B------:R-:W-:Y:S01]  /*b4d0*/  ISETP.LT.AND P0, PT, RZ, UR41, PT ;  /* 0x00000029ff007c0c */ /* 0x000fe2000bf01270 */
[----:B------:R-:W-:Y:S01]  /*b4e0*/  UIMAD.WIDE.U32 UR4, UR10, UR12, URZ ;  /* 0x0000000c0a0472a5 */ /* 0x000fe2000f8e003f */
[----:B------:R-:W-:-:S03]  /*b4f0*/  @UP1 ULDC UR7, c[0x0][0xdc0] ;  /* 0x0003700000071ab9 */ /* 0x000fc60000000800 */
[----:B------:R-:W-:-:S04]  /*b500*/  @UP1 USHF.R.U32.HI UR39, URZ, UR7, UR5 ;  /* 0x000000073f271299 */ /* 0x000fc80008011605 */
[----:B------:R-:W-:-:S04]  /*b510*/  UIADD3 UR38, -UR39, URZ, URZ ;  /* 0x0000003f27267290 */ /* 0x000fc8000fffe13f */
[----:B------:R-:W-:Y:S01]  /*b520*/  UIMAD UR38, UR11, UR38, UR10 ;  /* 0x000000260b2672a4 */ /* 0x000fe2000f8e020a */
[----:B------:R-:W-:Y:S11]  /*b530*/  @P0 BRA `(.L_x_1542) ;  /* 0x0000000000440947 */ /* 0x000ff60003800000 */
[----:B------:R-:W1:Y:S02]  /*b540*/  S2R R0, SR_TID.X ;  /* 0x0000000000007919 */ /* 0x000e640000002100 */
[----:B-1----:R-:W-:-:S04]  /*b550*/  LOP3.LUT R0, R0, 0x7f, RZ, 0xc0, !PT ;  /* 0x0000007f00007812 */ /* 0x002fc800078ec0ff */
        /* <DEDUP_REMOVED lines=15> */
.L_x_1542:
        /* <DEDUP_REMOVED lines=23> */
.L_x_1544:
[----:B------:R-:W-:-:S06]  /*b7c0*/  UIADD3 UR4, UR40, 0x6000, URZ ;  /* 0x0000600028047890 */ /* 0x000fcc000fffe03f */
[----:B------:R-:W-:-:S05]  /*b7d0*/  IMAD.U32 R18, RZ, RZ, UR4 ;  /* 0x00000004ff127e24 */ /* 0x000fca000f8e00ff */
        /* <DEDUP_REMOVED lines=18> */
.L_x_1545:
        /* <DEDUP_REMOVED lines=20> */
.L_x_1546:
        /* <DEDUP_REMOVED lines=18> */
.L_x_1547:
[----:B------:R-:W-:Y:S01]  /*bb60*/  ULDC.64 UR4, c[0x0][0x9f8] ;  /* 0x00027e0000047ab9 */ /* 0x000fe20000000a00 */
[----:B------:R-:W-:Y:S01]  /*bb70*/  IMAD.U32 R5, RZ, RZ, UR39 ;  /* 0x00000027ff057e24 */ /* 0x000fe2000f8e00ff */
[----:B------:R-:W-:Y:S01]  /*bb80*/  ISETP.NE.U32.AND P0, PT, RZ, UR4, PT ;  /* 0x00000004ff007c0c */ /* 0x000fe2000bf05070 */
[----:B------:R-:W-:Y:S01]  /*bb90*/  IMAD.U32 R18, RZ, RZ, UR39 ;  /* 0x00000027ff127e24 */ /* 0x000fe2000f8e00ff */
[----:B------:R-:W1:Y:S01]  /*bba0*/  S2R R6, SR_TID.X ;  /* 0x0000000000067919 */ /* 0x000e620000002100 */
[----:B------:R-:W2:Y:S01]  /*bbb0*/  LDC R0, c[0x0][0x428] ;  /* 0x00010a00ff007b82 */ /* 0x000ea20000000800 */
[----:B------:R-:W-:-:S13]  /*bbc0*/  ISETP.NE.AND.EX P0, PT, RZ, UR5, PT, P0 ;  /* 0x00000005ff007c0c */ /* 0x000fda000bf05300 */
[----:B------:R-:W3:Y:S01]  /*bbd0*/  @P0 LDC.64 R2, c[0x0][0x9f8] ;  /* 0x00027e00ff020b82 */ /* 0x000ee20000000a00 */
[----:B-1----:R-:W-:Y:S01]  /*bbe0*/  LOP3.LUT R21, R6, 0x7f, RZ, 0xc0, !PT ;  /* 0x0000007f06157812 */ /* 0x002fe200078ec0ff */
[----:B---3--:R-:W-:-:S03]  /*bbf0*/  @P0 IMAD.WIDE R2, R5, 0x4, R2 ;  /* 0x0000000405020825 */ /* 0x008fc600078e0202 */
[----:B------:R-:W-:-:S03]  /*bc00*/  ISETP.NE.AND P2, PT, R21, RZ, PT ;  /* 0x000000ff1500720c */ /* 0x000fc60003f45270 */
[----:B------:R-:W1:Y:S01]  /*bc10*/  LDC.64 R4, c[0x0][0x3f8] ;  /* 0x0000fe00ff047b82 */ /* 0x000e620000000a00 */
[----:B------:R-:W3:Y:S01]  /*bc20*/  @P0 LDG.E R18, desc[UR46][R2.64] ;  /* 0x0000002e02120981 */ /* 0x000ee2000c1e1900 */
[----:B--2---:R-:W-:Y:S01]  /*bc30*/  ISETP.NE.AND P0, PT, R0, 0x1, PT ;  /* 0x000000010000780c */ /* 0x004fe20003f05270 */
[----:B------:R-:W-:Y:S01]  /*bc40*/  UMOV UR36, URZ ;  /* 0x0000003f00247c82 */ /* 0x000fe20008000000 */
[----:B------:R-:W-:Y:S01]  /*bc50*/  UMOV UR6, 0xffffffff ;  /* 0xffffffff00067882 */ /* 0x000fe20000000000 */
[----:B------:R-:W-:Y:S01]  /*bc60*/  SHF.R.U32.HI R6, RZ, 0x5, R6 ;  /* 0x00000005ff067819 */ /* 0x000fe20000011606 */
[----:B------:R-:W-:-:S03]  /*bc70*/  IMAD.U32 R19, RZ, RZ, UR38 ;  /* 0x00000026ff137e24 */ /* 0x000fc6000f8e00ff */
[----:B------:R-:W-:Y:S01]  /*bc80*/  LOP3.LUT R6, R6, 0x3, RZ, 0xc0, !PT ;  /* 0x0000000306067812 */ /* 0x000fe200078ec0ff */
[----:B------:R-:W-:-:S05]  /*bc90*/  VOTEU.ALL UP1, P2 ;  /* 0x00000000003f7886 */ /* 0x000fca0001020000 */
[----:B------:R-:W2:Y:S01]  /*bca0*/  @P0 LDC R0, c[0x0][0x42c] ;  /* 0x00010b00ff000b82 */ /* 0x000ea20000000800 */
[----:B------:R-:W-:-:S04]  /*bcb0*/  @!UP1 UIADD3 UR4, UP0, UR44, 0x270, URZ ;  /* 0x000002702c049890 */ /* 0x000fc8000ff1e03f */
[----:B------:R-:W-:Y:S01]  /*bcc0*/  @!UP1 UIADD3.X UR5, URZ, UR45, URZ, UP0, !UPT ;  /* 0x0000002d3f059290 */ /* 0x000fe200087fe43f */
[----:B-1----:R-:W-:Y:S02]  /*bcd0*/  ISETP.NE.U32.AND P1, PT, R4, RZ, PT ;  /* 0x000000ff0400720c */ /* 0x002fe40003f25070 */
[----:B------:R-:W1:Y:S02]  /*bce0*/  @P0 LDC R7, c[0x0][0x430] ;  /* 0x00010c00ff070b82 */ /* 0x000e640000000800 */
[----:B------:R-:W-:-:S04]  /*bcf0*/  ISETP.NE.AND.EX P1, PT, R5, RZ, PT, P1 ;  /* 0x000000ff0500720c */ /* 0x000fc80003f25310 */
[----:B------:R4:W-:Y:S01]  /*bd00*/  @!UP1 UTMAPF.L2.4D [UR36], [UR4] ;  /* 0x00000024040095b8 */ /* 0x0009e20008018000 */
[----:B--2---:R-:W-:-:S05]  /*bd10*/  @P0 IMAD.HI.U32 R0, R0, UR38, RZ ;  /* 0x0000002600000c27 */ /* 0x004fca000f8e00ff */
[----:B-1----:R-:W-:Y:S02]  /*bd20*/  @P0 SHF.R.U32.HI R19, RZ, R7, R0 ;  /* 0x00000007ff130219 */ /* 0x002fe40000011600 */
[----:B---3--:R-:W-:Y:S02]  /*bd30*/  SHF.R.S32.HI R20, RZ, 0x1f, R18 ;  /* 0x0000001fff147819 */ /* 0x008fe40000011412 */
[----:B------:R-:W-:Y:S01]  /*bd40*/  SEL R2, R18, RZ, !P1 ;  /* 0x000000ff12027207 */ /* 0x000fe20004800000 */
[----:B----4-:R-:W-:Y:S06]  /*bd50*/  BRA.DIV UR6, `(.L_x_1548) ;  /* 0x0000001e06bc7947 */ /* 0x010fec000b800000 */
[----:B------:R1:W2:Y:S02]  /*bd60*/  SHFL.IDX PT, R14, R6, RZ, 0x1f ;  /* 0x00001fff060e7589 */ /* 0x0002a400000e0000 */
.L_x_1609:
        /* <DEDUP_REMOVED lines=8> */
.L_x_1612:
        /* <DEDUP_REMOVED lines=21> */
.L_x_1552:
[----:B-1----:R-:W-:Y:S02]  /*bf40*/  LEA R6, R16, UR40, 0x3 ;  /* 0x0000002810067c11 */ /* 0x002fe4000f8e18ff */
[----:B------:R-:W-:Y:S02]  /*bf50*/  SHF.L.U32 R3, R17, 0x1f, RZ ;  /* 0x0000001f11037819 */ /* 0x000fe400000006ff */
[----:B------:R-:W-:Y:S02]  /*bf60*/  ISETP.NE.AND P0, PT, R21, RZ, PT ;  /* 0x000000ff1500720c */ /* 0x000fe40003f05270 */
[----:B------:R-:W1:Y:S02]  /*bf70*/  SYNCS.PHASECHK.TRANS64.TRYWAIT P3, [R6+URZ+0x13280], R3 ;  /* 0x01328003060075a7 */ /* 0x000e64000806017f */
[----:B-1----:R-:W-:Y:S09]  /*bf80*/  @!P3 BRA `(.L_x_1553) ;  /* 0x0000001c0070b947 */ /* 0x002ff20003800000 */
.L_x_1613:
[----:B------:R-:W-:Y:S05]  /*bf90*/  @P0 BRA `(.L_x_1554) ;  /* 0x0000000000140947 */ /* 0x000fea0003800000 */
[----:B------:R-:W-:Y:S01]  /*bfa0*/  ISETP.NE.AND P3, PT, R29, RZ, PT ;  /* 0x000000ff1d00720c */ /* 0x000fe20003f65270 */
[----:B--2---:R-:W-:-:S04]  /*bfb0*/  IMAD.MOV.U32 R4, RZ, RZ, 0x2800 ;  /* 0x00002800ff047424 */ /* 0x004fc800078e00ff */
[----:B------:R3:W-:Y:S08]  /*bfc0*/  SYNCS.ARRIVE.TRANS64 RZ, [R6+URZ+0x13270], R4 ;  /* 0x0132700406ff79a7 */ /* 0x0007f0000800003f */
[----:B------:R-:W-:Y:S05]  /*bfd0*/  @!P3 BRA `(.L_x_1554) ;  /* 0x000000000004b947 */ /* 0x000fea0003800000 */
[----:B------:R-:W-:Y:S01]  /*bfe0*/  BPT.TRAP 0x1 ;  /* 0x000000040000795c */ /* 0x000fe20000300000 */
.L_x_1554:
[----:B--2---:R-:W-:Y:S01]  /*bff0*/  IMAD.U32 R5, RZ, RZ, UR40 ;  /* 0x00000028ff057e24 */ /* 0x004fe2000f8e00ff */
        /* <DEDUP_REMOVED lines=15> */
[----:B------:R-:W3:Y:S02]  /*c0f0*/  SYNCS.PHASECHK.TRANS64.TRYWAIT P3, [R6+URZ+0x13240], R3 ;  /* 0x01324003060075a7 */ /* 0x000ee4000806017f */
[----:B--23--:R-:W-:Y:S05]  /*c100*/  @!P3 BRA `(.L_x_1555) ;  /* 0x0000001c0024b947 */ /* 0x00cfea0003800000 */
.L_x_1614:
[----:B------:R-:W-:Y:S05]  /*c110*/  @P0 BRA `(.L_x_1556) ;  /* 0x0000000000140947 */ /* 0x000fea0003800000 */
[----:B------:R-:W-:Y:S01]  /*c120*/  ISETP.NE.AND P0, PT, R29, RZ, PT ;  /* 0x000000ff1d00720c */ /* 0x000fe20003f05270 */
[----:B-12---:R-:W-:-:S04]  /*c130*/  IMAD.MOV.U32 R3, RZ, RZ, 0x2800 ;  /* 0x00002800ff037424 */ /* 0x006fc800078e00ff */
[----:B------:R3:W-:Y:S08]  /*c140*/  SYNCS.ARRIVE.TRANS64 RZ, [R6+URZ+0x13230], R3 ;  /* 0x0132300306ff79a7 */ /* 0x0007f0000800003f */
[----:B------:R-:W-:Y:S05]  /*c150*/  @!P0 BRA `(.L_x_1556) ;  /* 0x0000000000048947 */ /* 0x000fea0003800000 */
[----:B------:R-:W-:Y:S01]  /*c160*/  BPT.TRAP 0x1 ;  /* 0x000000040000795c */ /* 0x000fe20000300000 */
.L_x_1556:
        /* <DEDUP_REMOVED lines=13> */
[----:B----4-:R-:W-:Y:S01]  /*c240*/  NOP ;  /* 0x0000000000007918 */ /* 0x010fe20000000000 */
.L_x_1551:
        /* <DEDUP_REMOVED lines=10> */
[----:B------:R-:W-:Y:S01]  /*c2f0*/  @P0 IMAD.MOV.U32 R0, RZ, RZ, 0x3000 ;  /* 0x00003000ff000424 */ /* 0x000fe200078e00ff */
[----:B------:R-:W-:Y:S01]  /*c300*/  UMOV UR11, UR37 ;  /* 0x00000025000b7c82 */ /* 0x000fe20008000000 */
[----:B------:R-:W-:Y:S01]  /*c310*/  UMOV UR12, UR38 ;  /* 0x00000026000c7c82 */ /* 0x000fe20008000000 */
[----:B------:R-:W-:Y:S01]  /*c320*/  UMOV UR13, UR39 ;  /* 0x00000027000d7c82 */ /* 0x000fe20008000000 */
[----:B------:R4:W-:Y:S01]  /*c330*/  @P0 SYNCS.ARRIVE.TRANS64 RZ, [UR40+0x13200], R0 ;  /* 0x01320000ffff09a7 */ /* 0x0009e20008000028 */
[----:B------:R4:W-:Y:S01]  /*c340*/  UTMALDG.4D [UR8], [UR4], desc[UR6] ;  /* 0x00000608040075b4 */ /* 0x0009e20008019000 */
[----:B------:R-:W-:Y:S02]  /*c350*/  NOP ;  /* 0x0000000000007918 */ /* 0x000fe40000000000 */
.L_x_1549:
[----:B------:R-:W-:Y:S01]  /*c360*/  VIADD R27, R27, 0x1 ;  /* 0x000000011b1b7836 */ /* 0x000fe20000000000 */
[----:B------:R-:W-:Y:S04]  /*c370*/  BSSY B0, `(.L_x_1557) ;  /* 0x0000007000007945 */ /* 0x000fe80003800000 */
[----:B----4-:R-:W-:-:S04]  /*c380*/  LEA.HI R0, R27, R27, RZ, 0x1 ;  /* 0x0000001b1b007211 */ /* 0x010fc800078f08ff */
[----:B------:R-:W-:-:S05]  /*c390*/  LOP3.LUT R0, R0, 0xfffffffe, RZ, 0xc0, !PT ;  /* 0xfffffffe00007812 */ /* 0x000fca00078ec0ff */
[----:B------:R-:W-:-:S05]  /*c3a0*/  IMAD.IADD R0, R27, 0x1, -R0 ;  /* 0x000000011b007824 */ /* 0x000fca00078e0a00 */
[----:B------:R-:W-:-:S04]  /*c3b0*/  SHF.L.U32 R0, R0, 0x1f, RZ ;  /* 0x0000001f00007819 */ /* 0x000fc800000006ff */
[----:B------:R-:W4:Y:S02]  /*c3c0*/  SYNCS.PHASECHK.TRANS64.TRYWAIT P0, [UR40+0x13220], R0 ;  /* 0x01322000ff0075a7 */ /* 0x000f240008000168 */
[----:B----4-:R-:W-:Y:S05]  /*c3d0*/  @!P0 BRA `(.L_x_1558) ;  /* 0x0000001800848947 */ /* 0x010fea0003800000 */
.L_x_1615:
[----:B------:R-:W-:Y:S05]  /*c3e0*/  BSYNC B0 ;  /* 0x0000000000007941 */ /* 0x000fea0003800000 */
.L_x_1557:
[----:B------:R-:W-:-:S06]  /*c3f0*/  UISETP.GE.AND UP0, UPT, UR41, 0x2, UPT ;  /* 0x000000022900788c */ /* 0x000fcc000bf06270 */
[----:B------:R-:W-:-:S13]  /*c400*/  PLOP3.LUT P0, PT, PT, PT, UP0, 0x80, 0x0 ;  /* 0x000000000000781c */ /* 0x000fda0003f0f008 */
[----:B------:R-:W-:Y:S05]  /*c410*/  @!P0 BRA `(.L_x_1559) ;  /* 0x0000000800b88947 */ /* 0x000fea0003800000 */
[----:B------:R-:W-:Y:S01]  /*c420*/  UIADD3 UR4, UR41, -0x2, URZ ;  /* 0xfffffffe29047890 */ /* 0x000fe2000fffe03f */
[----:B------:R-:W-:Y:S02]  /*c430*/  IMAD.MOV.U32 R7, RZ, RZ, R17 ;  /* 0x000000ffff077224 */ /* 0x000fe400078e0011 */
[----:B-123--:R-:W-:-:S03]  /*c440*/  IMAD.MOV.U32 R6, RZ, RZ, R16 ;  /* 0x000000ffff067224 */ /* 0x00efc600078e0010 */
[----:B------:R-:W-:-:S07]  /*c450*/  IMAD.U32 R0, RZ, RZ, UR4 ;  /* 0x00000004ff007e24 */ /* 0x000fce000f8e00ff */
.L_x_1579:
[----:B------:R-:W-:Y:S01]  /*c460*/  VIADD R16, R6, 0x1 ;  /* 0x0000000106107836 */ /* 0x000fe20000000000 */
[----:B------:R-:W-:Y:S05]  /*c470*/  YIELD ;  /* 0x0000000000007946 */ /* 0x000fea0003800000 */
[----:B------:R-:W-:Y:S01]  /*c480*/  ISETP.NE.AND P0, PT, R16, 0x2, PT ;  /* 0x000000021000780c */ /* 0x000fe20003f05270 */
[----:B------:R-:W-:Y:S03]  /*c490*/  BSSY B0, `(.L_x_1560) ;  /* 0x0000061000007945 */ /* 0x000fe60003800000 */
[----:B------:R-:W-:-:S02]  /*c4a0*/  SEL R4, RZ, 0x1, P0 ;  /* 0x00000001ff047807 */ /* 0x000fc40000000000 */
[----:B------:R-:W-:Y:S02]  /*c4b0*/  SEL R16, R16, RZ, P0 ;  /* 0x000000ff10107207 */ /* 0x000fe40000000000 */
[----:B------:R-:W-:Y:S01]  /*c4c0*/  LOP3.LUT R17, R7, R4, RZ, 0x3c, !PT ;  /* 0x0000000407117212 */ /* 0x000fe200078e3cff */
[----:B-1--4-:R-:W-:Y:S06]  /*c4d0*/  @!P6 BRA `(.L_x_1561) ;  /* 0x000000040070e947 */ /* 0x012fec0003800000 */
[----:B------:R-:W-:Y:S01]  /*c4e0*/  IMAD.MOV.U32 R9, RZ, RZ, R0 ;  /* 0x000000ffff097224 */ /* 0x000fe200078e0000 */
[----:B------:R-:W-:Y:S06]  /*c4f0*/  @!P1 BRA `(.L_x_1562) ;  /* 0x00000000004c9947 */ /* 0x000fec0003800000 */
[----:B------:R-:W1:Y:S01]  /*c500*/  LDC R9, c[0x0][0x41c] ;  /* 0x00010700ff097b82 */ /* 0x000e620000000800 */
[----:B------:R-:W-:Y:S01]  /*c510*/  IMAD.MOV.U32 R11, RZ, RZ, R0 ;  /* 0x000000ffff0b7224 */ /* 0x000fe200078e0000 */
[----:B------:R-:W-:Y:S02]  /*c520*/  ULDC.64 UR4, c[0x0][0x408] ;  /* 0x0001020000047ab9 */ /* 0x000fe40000000a00 */
[----:B------:R-:W-:-:S04]  /*c530*/  IMAD R5, R20, UR4, RZ ;  /* 0x0000000414057c24 */ /* 0x000fc8000f8e02ff */
[----:B------:R-:W-:Y:S01]  /*c540*/  IMAD R5, R18, UR5, R5 ;  /* 0x0000000512057c24 */ /* 0x000fe2000f8e0205 */
[----:B-1----:R-:W-:-:S13]  /*c550*/  ISETP.NE.AND P0, PT, R9, 0x1, PT ;  /* 0x000000010900780c */ /* 0x002fda0003f05270 */
[----:B------:R-:W1:Y:S02]  /*c560*/  @P0 LDC.64 R2, c[0x0][0x420] ;  /* 0x00010800ff020b82 */ /* 0x000e640000000a00 */
[----:B-1----:R-:W-:-:S05]  /*c570*/  @P0 IMAD.HI.U32 R2, R0, R2, RZ ;  /* 0x0000000200020227 */ /* 0x002fca00078e00ff */
        /* <DEDUP_REMOVED lines=11> */
.L_x_1562:
[----:B------:R-:W2:Y:S01]  /*c630*/  S2R R3, SR_TID.X ;  /* 0x0000000000037919 */ /* 0x000ea20000002100 */
[----:B-1----:R-:W-:Y:S01]  /*c640*/  SHF.L.U32 R4, R17, 0x1f, RZ ;  /* 0x0000001f11047819 */ /* 0x002fe200000006ff */
[----:B------:R-:W-:Y:S01]  /*c650*/  BSSY B1, `(.L_x_1563) ;  /* 0x0000006000017945 */ /* 0x000fe20003800000 */
[----:B--2---:R-:W-:Y:S02]  /*c660*/  LOP3.LUT R5, R3, 0x7f, RZ, 0xc0, !PT ;  /* 0x0000007f03057812 */ /* 0x004fe400078ec0ff */
[----:B------:R-:W-:Y:S02]  /*c670*/  LEA R3, R16, UR40, 0x3 ;  /* 0x0000002810037c11 */ /* 0x000fe4000f8e18ff */
[----:B------:R-:W-:Y:S02]  /*c680*/  ISETP.NE.AND P3, PT, R5, RZ, PT ;  /* 0x000000ff0500720c */ /* 0x000fe40003f65270 */
[----:B------:R-:W1:Y:S02]  /*c690*/  SYNCS.PHASECHK.TRANS64.TRYWAIT P0, [R3+URZ+0x13280], R4 ;  /* 0x01328004030075a7 */ /* 0x000e64000800017f */
[----:B-1----:R-:W-:Y:S09]  /*c6a0*/  @!P0 BRA `(.L_x_1564) ;  /* 0x0000001400e88947 */ /* 0x002ff20003800000 */
.L_x_1616:
[----:B------:R-:W-:Y:S05]  /*c6b0*/  BSYNC B1 ;  /* 0x0000000000017941 */ /* 0x000fea0003800000 */
.L_x_1563:
[----:B------:R-:W-:Y:S04]  /*c6c0*/  BSSY B1, `(.L_x_1565) ;  /* 0x0000007000017945 */ /* 0x000fe80003800000 */
[----:B------:R-:W-:Y:S05]  /*c6d0*/  @P3 BRA `(.L_x_1566) ;  /* 0x0000000000143947 */ /* 0x000fea0003800000 */
[----:B------:R-:W-:Y:S01]  /*c6e0*/  ISETP.NE.AND P0, PT, R29, RZ, PT ;  /* 0x000000ff1d00720c */ /* 0x000fe20003f05270 */
[----:B------:R-:W-:-:S04]  /*c6f0*/  IMAD.MOV.U32 R8, RZ, RZ, 0x2800 ;  /* 0x00002800ff087424 */ /* 0x000fc800078e00ff */
[----:B------:R2:W-:Y:S08]  /*c700*/  SYNCS.ARRIVE.TRANS64 RZ, [R3+URZ+0x13270], R8 ;  /* 0x0132700803ff79a7 */ /* 0x0005f0000800003f */
[----:B------:R-:W-:Y:S05]  /*c710*/  @!P0 BRA `(.L_x_1566) ;  /* 0x0000000000048947 */ /* 0x000fea0003800000 */
[----:B------:R-:W-:Y:S01]  /*c720*/  BPT.TRAP 0x1 ;  /* 0x000000040000795c */ /* 0x000fe20000300000 */
.L_x_1566:
[----:B------:R-:W-:Y:S05]  /*c730*/  BSYNC B1 ;  /* 0x0000000000017941 */ /* 0x000fea0003800000 */
.L_x_1565:
[----:B------:R-:W-:Y:S01]  /*c740*/  IMAD.MOV.U32 R11, RZ, RZ, RZ ;  /* 0x000000ffff0b7224 */ /* 0x000fe200078e00ff */
[----:B------:R-:W-:Y:S01]  /*c750*/  R2UR UR12, R19 ;  /* 0x00000000130c72ca */ /* 0x000fe200000e0000 */
[----:B------:R-:W-:Y:S01]  /*c760*/  IMAD.U32 R5, RZ, RZ, UR40 ;  /* 0x00000028ff057e24 */ /* 0x000fe2000f8e00ff */
[----:B------:R-:W-:Y:S01]  /*c770*/  UIADD3 UR4, UP0, UR44, 0x470, URZ ;  /* 0x000004702c047890 */ /* 0x000fe2000ff1e03f */
[----:B------:R-:W-:Y:S01]  /*c780*/  PLOP3.LUT P0, PT, PT, PT, PT, 0x80, 0x0 ;  /* 0x000000000000781c */ /* 0x000fe20003f0f070 */
[----:B------:R-:W-:Y:S01]  /*c790*/  IMAD R9, R9, 0xa0, RZ ;  /* 0x000000a009097824 */ /* 0x000fe200078e02ff */
[----:B------:R-:W-:Y:S01]  /*c7a0*/  R2UR UR10, R11 ;  /* 0x000000000b0a72ca */ /* 0x000fe200000e0000 */
[----:B--2---:R-:W-:Y:S01]  /*c7b0*/  IMAD R8, R16, 0x2800, R5 ;  /* 0x0000280010087824 */ /* 0x004fe200078e0205 */
[----:B------:R-:W-:Y:S01]  /*c7c0*/  UIADD3.X UR5, URZ, UR45, URZ, UP0, !UPT ;  /* 0x0000002d3f057290 */ /* 0x000fe200087fe43f */
[----:B------:R-:W-:Y:S01]  /*c7d0*/  VIADD R10, R3, 0x13270 ;  /* 0x00013270030a7836 */ /* 0x000fe20000000000 */
[----:B------:R-:W-:Y:S01]  /*c7e0*/  UMOV UR6, 0x0 ;  /* 0x0000000000067882 */ /* 0x000fe20000000000 */
[----:B------:R-:W-:Y:S01]  /*c7f0*/  VIADD R5, R8, 0x6000 ;  /* 0x0000600008057836 */ /* 0x000fe20000000000 */
[----:B------:R-:W-:-:S09]  /*c800*/  UMOV UR7, 0x14f00000 ;  /* 0x14f0000000077882 */ /* 0x000fd20000000000 */
.L_x_1567:
        /* <DEDUP_REMOVED lines=12> */
.L_x_1617:
[----:B------:R-:W-:Y:S05]  /*c8d0*/  BSYNC B1 ;  /* 0x0000000000017941 */ /* 0x000fea0003800000 */
.L_x_1568:
[----:B------:R-:W-:Y:S01]  /*c8e0*/  BSSY B1, `(.L_x_1570) ;  /* 0x0000009000017945 */ /* 0x000fe20003800000 */
[----:B-12---:R-:W-:Y:S02]  /*c8f0*/  IMAD.MOV.U32 R4, RZ, RZ, 0x0 ;  /* 0x00000000ff047424 */ /* 0x006fe400078e00ff */
[----:B------:R-:W-:Y:S01]  /*c900*/  IMAD.MOV.U32 R5, RZ, RZ, 0x14f00000 ;  /* 0x14f00000ff057424 */ /* 0x000fe200078e00ff */
[----:B------:R-:W-:Y:S06]  /*c910*/  @P3 BRA `(.L_x_1571) ;  /* 0x0000000000143947 */ /* 0x000fec0003800000 */
[----:B------:R-:W-:Y:S01]  /*c920*/  ISETP.NE.AND P0, PT, R29, RZ, PT ;  /* 0x000000ff1d00720c */ /* 0x000fe20003f05270 */
[----:B------:R-:W-:-:S04]  /*c930*/  IMAD.MOV.U32 R10, RZ, RZ, 0x2800 ;  /* 0x00002800ff0a7424 */ /* 0x000fc800078e00ff */
[----:B------:R1:W-:Y:S08]  /*c940*/  SYNCS.ARRIVE.TRANS64 RZ, [R3+URZ+0x13230], R10 ;  /* 0x0132300a03ff79a7 */ /* 0x0003f0000800003f */
[----:B------:R-:W-:Y:S05]  /*c950*/  @!P0 BRA `(.L_x_1571) ;  /* 0x0000000000048947 */ /* 0x000fea0003800000 */
[----:B------:R-:W-:Y:S01]  /*c960*/  BPT.TRAP 0x1 ;  /* 0x000000040000795c */ /* 0x000fe20000300000 */
.L_x_1571:
[----:B------:R-:W-:Y:S05]  /*c970*/  BSYNC B1 ;  /* 0x0000000000017941 */ /* 0x000fea0003800000 */
.L_x_1570:
[----:B------:R-:W-:Y:S01]  /*c980*/  R2UR UR6, R4 ;  /* 0x00000000040672ca */ /* 0x000fe200000e0000 */
[----:B------:R-:W-:Y:S01]  /*c990*/  UIADD3 UR4, UP0, UR44, 0x370, URZ ;  /* 0x000003702c047890 */ /* 0x000fe2000ff1e03f */
[----:B------:R-:W-:Y:S01]  /*c9a0*/  R2UR UR7, R5 ;  /* 0x00000000050772ca */ /* 0x000fe200000e0000 */
[----:B------:R-:W-:Y:S01]  /*c9b0*/  VIADD R8, R8, 0xe000 ;  /* 0x0000e00008087836 */ /* 0x000fe20000000000 */
[----:B------:R-:W-:Y:S01]  /*c9c0*/  R2UR UR10, R11 ;  /* 0x000000000b0a72ca */ /* 0x000fe200000e0000 */
[----:B-1----:R-:W-:Y:S01]  /*c9d0*/  VIADD R3, R3, 0x13230 ;  /* 0x0001323003037836 */ /* 0x002fe20000000000 */
[----:B------:R-:W-:Y:S01]  /*c9e0*/  R2UR UR12, R19 ;  /* 0x00000000130c72ca */ /* 0x000fe200000e0000 */
[----:B------:R-:W-:Y:S01]  /*c9f0*/  UIADD3.X UR5, URZ, UR45, URZ, UP0, !UPT ;  /* 0x0000002d3f057290 */ /* 0x000fe200087fe43f */
[----:B------:R-:W-:-:S13]  /*ca00*/  PLOP3.LUT P0, PT, PT, PT, PT, 0x80, 0x0 ;  /* 0x000000000000781c */ /* 0x000fda0003f0f070 */
.L_x_1572:
        /* <DEDUP_REMOVED lines=9> */
.L_x_1561:
[----:B------:R-:W-:Y:S05]  /*caa0*/  BSYNC B0 ;  /* 0x0000000000007941 */ /* 0x000fea0003800000 */
.L_x_1560:
[----:B------:R-:W-:-:S13]  /*cab0*/  ISETP.NE.AND P0, PT, R28, 0x3, PT ;  /* 0x000000031c00780c */ /* 0x000fda0003f05270 */
[----:B------:R-:W-:Y:S05]  /*cac0*/  @!P0 BRA `(.L_x_1573) ;  /* 0x0000000000048947 */ /* 0x000fea0003800000 */
[----:B------:R-:W-:Y:S01]  /*cad0*/  BPT.TRAP 0x1 ;  /* 0x000000040000795c */ /* 0x000fe20000300000 */
.L_x_1573:
[----:B------:R-:W-:Y:S01]  /*cae0*/  LOP3.LUT R3, R7, 0x1, RZ, 0x3c, !PT ;  /* 0x0000000107037812 */ /* 0x000fe200078e3cff */
[----:B------:R-:W-:Y:S01]  /*caf0*/  BSSY B0, `(.L_x_1574) ;  /* 0x0000006000007945 */ /* 0x000fe20003800000 */
[----:B------:R-:W-:Y:S02]  /*cb00*/  LEA R12, R6, UR40, 0x3 ;  /* 0x00000028060c7c11 */ /* 0x000fe4000f8e18ff */
[----:B------:R-:W-:Y:S02]  /*cb10*/  SHF.L.U32 R3, R3, 0x1f, RZ ;  /* 0x0000001f03037819 */ /* 0x000fe400000006ff */
[----:B------:R-:W-:Y:S02]  /*cb20*/  ISETP.NE.AND P0, PT, R25, 0x3, PT ;  /* 0x000000031900780c */ /* 0x000fe40003f05270 */
[----:B------:R-:W1:Y:S02]  /*cb30*/  SYNCS.PHASECHK.TRANS64.TRYWAIT P3, [R12+URZ+0x13270], R3 ;  /* 0x013270030c0075a7 */ /* 0x000e64000806017f */
[----:B-1----:R-:W-:Y:S09]  /*cb40*/  @!P3 BRA `(.L_x_1575) ;  /* 0x0000001000e8b947 */ /* 0x002ff20003800000 */
.L_x_1618:
[----:B------:R-:W-:Y:S05]  /*cb50*/  BSYNC B0 ;  /* 0x0000000000007941 */ /* 0x000fea0003800000 */
.L_x_1574:
[----:B------:R-:W-:Y:S05]  /*cb60*/  @!P0 BRA `(.L_x_1576) ;  /* 0x0000000000048947 */ /* 0x000fea0003800000 */
[----:B------:R-:W-:Y:S01]  /*cb70*/  BPT.TRAP 0x1 ;  /* 0x000000040000795c */ /* 0x000fe20000300000 */
.L_x_1576:
[----:B-1----:R-:W-:Y:S01]  /*cb80*/  SHF.L.U32 R3, R7, 0x1f, RZ ;  /* 0x0000001f07037819 */ /* 0x002fe200000006ff */
[----:B------:R-:W-:-:S03]  /*cb90*/  IMAD R10, R6, 0x2800, RZ ;  /* 0x00002800060a7824 */ /* 0x000fc600078e02ff */
[----:B------:R-:W1:Y:S02]  /*cba0*/  SYNCS.PHASECHK.TRANS64.TRYWAIT P3, [R12+URZ+0x13260], R3 ;  /* 0x013260030c0075a7 */ /* 0x000e64000806017f */
[----:B-1----:R-:W-:Y:S05]  /*cbb0*/  @!P3 BRA `(.L_x_1577) ;  /* 0x0000001000e0b947 */ /* 0x002fea0003800000 */
.L_x_1619:
[C---:B-1----:R-:W-:Y:S01]  /*cbc0*/  LOP3.LUT R3, R10.reuse, R23, RZ, 0xfc, !PT ;  /* 0x000000170a037212 */ /* 0x042fe200078efcff */
[----:B------:R-:W-:Y:S05]  /*cbd0*/  WARPSYNC.ALL ;  /* 0x0000000000007948 */ /* 0x000fea0003800000 */
[----:B------:R-:W1:Y:S01]  /*cbe0*/  LDSM.16.MT88.4 R4, [R3+UR40+0x6000] ;  /* 0x006000280304783b */ /* 0x000e620008004200 */
[----:B------:R-:W-:-:S05]  /*cbf0*/  LOP3.LUT R13, R10, R22, RZ, 0xfc, !PT ;  /* 0x000000160a0d7212 */ /* 0x000fca00078efcff */
[----:B------:R-:W-:Y:S01]  /*cc00*/  VIADD R13, R13, UR40 ;  /* 0x000000280d0d7c36 */ /* 0x000fe20008000000 */
[C-C-:B-1----:R-:W-:Y:S02]  /*cc10*/  PRMT R8, R4.reuse, 0x6420, R5.reuse ;  /* 0x0000642004087816 */ /* 0x142fe40000000005 */
[----:B------:R-:W-:Y:S02]  /*cc20*/  PRMT R9, R4, 0x7531, R5 ;  /* 0x0000753104097816 */ /* 0x000fe40000000005 */
[C-C-:B------:R-:W-:Y:S02]  /*cc30*/  PRMT R10, R6.reuse, 0x6420, R7.reuse ;  /* 0x00006420060a7816 */ /* 0x140fe40000000007 */
[----:B------:R-:W-:-:S05]  /*cc40*/  PRMT R11, R6, 0x7531, R7 ;  /* 0x00007531060b7816 */ /* 0x000fca0000000007 */
[----:B------:R-:W-:Y:S04]  /*cc50*/  STSM.16.M88.4 [R13+0x1000], R8 ;  /* 0x001000080d007844 */ /* 0x000fe80000000200 */
[----:B------:R-:W1:Y:S02]  /*cc60*/  LDSM.16.MT88.4 R4, [R3+UR40+0x6800] ;  /* 0x006800280304783b */ /* 0x000e640008004200 */
[C-C-:B-1----:R-:W-:Y:S02]  /*cc70*/  PRMT R8, R4.reuse, 0x6420, R5.reuse ;  /* 0x0000642004087816 */ /* 0x142fe40000000005 */
[----:B------:R-:W-:Y:S02]  /*cc80*/  PRMT R9, R4, 0x7531, R5 ;  /* 0x0000753104097816 */ /* 0x000fe40000000005 */
[----:B------:R-:W-:-:S02]  /*cc90*/  PRMT R10, R6, 0x6420, R7 ;  /* 0x00006420060a7816 */ /* 0x000fc40000000007 */
        /* <DEDUP_REMOVED lines=25> */
[----:B--2---:R-:W2:Y:S01]  /*ce30*/  FENCE.VIEW.ASYNC.S ;  /* 0x00000000000073c6 */ /* 0x004ea20000000000 */
[----:B------:R-:W-:Y:S05]  /*ce40*/  @!P0 BRA `(.L_x_1578) ;  /* 0x0000000000048947 */ /* 0x000fea0003800000 */
[----:B------:R-:W-:Y:S01]  /*ce50*/  BPT.TRAP 0x1 ;  /* 0x000000040000795c */ /* 0x000fe20000300000 */
.L_x_1578:
[----:B--2---:R4:W-:Y:S01]  /*ce60*/  SYNCS.ARRIVE.TRANS64.A1T0 RZ, [R12+URZ+0x13250], RZ ;  /* 0x013250ff0cff79a7 */ /* 0x0049e2000810003f */
[----:B------:R-:W-:Y:S01]  /*ce70*/  BAR.SYNC.DEFER_BLOCKING 0x2, 0x80 ;  /* 0x0082000000007b1d */ /* 0x000fe20000010000 */
[----:B------:R-:W-:Y:S01]  /*ce80*/  ISETP.GT.AND P0, PT, R0, RZ, PT ;  /* 0x000000ff0000720c */ /* 0x000fe20003f04270 */
[----:B------:R-:W-:Y:S02]  /*ce90*/  @!P2 VIADD R3, R12, 0x13280 ;  /* 0x000132800c03a836 */ /* 0x000fe40000000000 */
[----:B------:R-:W-:Y:S02]  /*cea0*/  VIADD R0, R0, 0xffffffff ;  /* 0xffffffff00007836 */ /* 0x000fe40000000000 */
[----:B------:R-:W-:Y:S01]  /*ceb0*/  IMAD.MOV.U32 R7, RZ, RZ, R17 ;  /* 0x000000ffff077224 */ /* 0x000fe200078e0011 */
[----:B------:R-:W-:Y:S01]  /*cec0*/  @!P2 PRMT R3, RZ, 0x654, R3 ;  /* 0x00000654ff03a816 */ /* 0x000fe20000000003 */
[----:B------:R-:W-:-:S03]  /*ced0*/  IMAD.MOV.U32 R6, RZ, RZ, R16 ;  /* 0x000000ffff067224 */ /* 0x000fc600078e0010 */
[----:B------:R4:W-:Y:S03]  /*cee0*/  @!P2 SYNCS.ARRIVE.TRANS64.RED.A1T0 RZ, [R3+URZ], RZ ;  /* 0x000000ff03ffa9a7 */ /* 0x0009e6000810043f */
[----:B------:R-:W-:Y:S05]  /*cef0*/  @P0 BRA `(.L_x_1579) ;  /* 0xfffffff400580947 */ /* 0x000fea000383ffff */
.L_x_1559:
[----:B------:R-:W-:Y:S01]  /*cf00*/  BSSY B0, `(.L_x_1580) ;  /* 0x000000f000007945 */ /* 0x000fe20003800000 */
[----:B------:R-:W-:-:S03]  /*cf10*/  ISETP.NE.AND P1, PT, R28, 0x3, PT ;  /* 0x000000031c00780c */ /* 0x000fc60003f25270 */
[----:B------:R-:W-:Y:S10]  /*cf20*/  @P2 BRA `(.L_x_1581) ;  /* 0x0000000000302947 */ /* 0x000ff40003800000 */
[----:B------:R-:W5:Y:S01]  /*cf30*/  S2R R7, SR_LANEID ;  /* 0x0000000000077919 */ /* 0x000f620000000000 */
[----:B------:R-:W-:Y:S01]  /*cf40*/  VOTEU.ANY UR4, UPT, PT ;  /* 0x0000000000047886 */ /* 0x000fe200038e0100 */
[----:B-1234-:R-:W1:Y:S01]  /*cf50*/  LDC.64 R2, c[0x0][0xdf0] ;  /* 0x00037c00ff027b82 */ /* 0x01ee620000000a00 */
[----:B------:R-:W5:Y:S08]  /*cf60*/  FLO.U32 R0, UR4 ;  /* 0x0000000400007d00 */ /* 0x000f7000080e0000 */
[----:B------:R-:W1:Y:S01]  /*cf70*/  POPC R5, UR4 ;  /* 0x0000000400057d09 */ /* 0x000e620008000000 */
[----:B-----5:R-:W-:-:S13]  /*cf80*/  ISETP.EQ.U32.AND P0, PT, R0, R7, PT ;  /* 0x000000070000720c */ /* 0x020fda0003f02070 */
[----:B-1----:R-:W2:Y:S01]  /*cf90*/  @P0 ATOMG.E.ADD.STRONG.GPU PT, R3, desc[UR46][R2.64], R5 ;  /* 0x00000005020309a8 */ /* 0x002ea200081ee1ee */
[----:B------:R-:W1:Y:S02]  /*cfa0*/  S2R R4, SR_LTMASK ;  /* 0x0000000000047919 */ /* 0x000e640000003900 */
[----:B-1----:R-:W-:-:S04]  /*cfb0*/  LOP3.LUT R4, R4, UR4, RZ, 0xc0, !PT ;  /* 0x0000000404047c12 */ /* 0x002fc8000f8ec0ff */
[----:B------:R-:W1:Y:S01]  /*cfc0*/  POPC R7, R4 ;  /* 0x0000000400077309 */ /* 0x000e620000000000 */
[----:B--2---:R-:W1:Y:S02]  /*cfd0*/  SHFL.IDX PT, R0, R3, R0, 0x1f ;  /* 0x00001f0003007589 */ /* 0x004e6400000e0000 */
[----:B-1----:R-:W-:-:S07]  /*cfe0*/  IADD3 R24, R0, UR42, R7 ;  /* 0x0000002a00187c10 */ /* 0x002fce000fffe007 */
.L_x_1581:
[----:B------:R-:W-:Y:S05]  /*cff0*/  BSYNC B0 ;  /* 0x0000000000007941 */ /* 0x000fea0003800000 */
.L_x_1580:
[----:B------:R-:W-:Y:S05]  /*d000*/  @!P1 BRA `(.L_x_1582) ;  /* 0x0000000000049947 */ /* 0x000fea0003800000 */
[----:B------:R-:W-:Y:S01]  /*d010*/  BPT.TRAP 0x1 ;  /* 0x000000040000795c */ /* 0x000fe20000300000 */
.L_x_1582:
[----:B-1234-:R-:W-:Y:S01]  /*d020*/  LOP3.LUT R3, R17, 0x1, RZ, 0x3c, !PT ;  /* 0x0000000111037812 */ /* 0x01efe200078e3cff */
[----:B------:R-:W-:Y:S01]  /*d030*/  BSSY B0, `(.L_x_1583) ;  /* 0x0000006000007945 */ /* 0x000fe20003800000 */
[----:B------:R-:W-:Y:S02]  /*d040*/  LEA R2, R16, UR40, 0x3 ;  /* 0x0000002810027c11 */ /* 0x000fe4000f8e18ff */
[----:B------:R-:W-:Y:S02]  /*d050*/  SHF.L.U32 R3, R3, 0x1f, RZ ;  /* 0x0000001f03037819 */ /* 0x000fe400000006ff */
[----:B------:R-:W-:Y:S02]  /*d060*/  ISETP.NE.AND P1, PT, R25, 0x3, PT ;  /* 0x000000031900780c */ /* 0x000fe40003f25270 */
[----:B------:R-:W1:Y:S02]  /*d070*/  SYNCS.PHASECHK.TRANS64.TRYWAIT P0, [R2+URZ+0x13270], R3 ;  /* 0x01327003020075a7 */ /* 0x000e64000800017f */
[----:B-1----:R-:W-:Y:S09]  /*d080*/  @!P0 BRA `(.L_x_1584) ;  /* 0x0000000c00c08947 */ /* 0x002ff20003800000 */
.L_x_1620:
[----:B------:R-:W-:Y:S05]  /*d090*/  BSYNC B0 ;  /* 0x0000000000007941 */ /* 0x000fea0003800000 */
.L_x_1583:
[----:B------:R-:W-:Y:S05]  /*d0a0*/  @!P1 BRA `(.L_x_1585) ;  /* 0x0000000000049947 */ /* 0x000fea0003800000 */
[----:B------:R-:W-:Y:S01]  /*d0b0*/  BPT.TRAP 0x1 ;  /* 0x000000040000795c */ /* 0x000fe20000300000 */
.L_x_1585:
[----:B------:R-:W-:Y:S01]  /*d0c0*/  SHF.L.U32 R5, R17, 0x1f, RZ ;  /* 0x0000001f11057819 */ /* 0x000fe200000006ff */
[----:B-1----:R-:W-:-:S03]  /*d0d0*/  IMAD R3, R16, 0x2800, RZ ;  /* 0x0000280010037824 */ /* 0x002fc600078e02ff */
[----:B------:R-:W1:Y:S02]  /*d0e0*/  SYNCS.PHASECHK.TRANS64.TRYWAIT P0, [R2+URZ+0x13260], R5 ;  /* 0x01326005020075a7 */ /* 0x000e64000800017f */
[----:B------:R-:W-:Y:S01]  /*d0f0*/  LOP3.LUT R0, R3, R23, RZ, 0xfc, !PT ;  /* 0x0000001703007212 */ /* 0x000fe200078efcff */
[----:B-1----:R-:W-:Y:S06]  /*d100*/  @!P0 BRA `(.L_x_1586) ;  /* 0x0000000c00b48947 */ /* 0x002fec0003800000 */
.L_x_1621:
[----:B------:R-:W-:Y:S05]  /*d110*/  WARPSYNC.ALL ;  /* 0x0000000000007948 */ /* 0x000fea0003800000 */
[----:B-1----:R-:W1:Y:S01]  /*d120*/  LDSM.16.MT88.4 R4, [R0+UR40+0x6000] ;  /* 0x006000280004783b */ /* 0x002e620008004200 */
        /* <DEDUP_REMOVED lines=39> */
.L_x_1587:
[----:B--2---:R-:W-:Y:S01]  /*d3a0*/  SYNCS.ARRIVE.TRANS64.A1T0 RZ, [R2+URZ+0x13250], RZ ;  /* 0x013250ff02ff79a7 */ /* 0x004fe2000810003f */
[----:B------:R-:W-:Y:S02]  /*d3b0*/  @!P2 VIADD R0, R2, 0x13280 ;  /* 0x000132800200a836 */ /* 0x000fe40000000000 */
[----:B------:R-:W-:-:S03]  /*d3c0*/  VIADD R16, R16, 0x1 ;  /* 0x0000000110107836 */ /* 0x000fc60000000000 */
[----:B------:R-:W-:Y:S01]  /*d3d0*/  @!P2 PRMT R0, RZ, 0x654, R0 ;  /* 0x00000654ff00a816 */ /* 0x000fe20000000000 */
[----:B------:R-:W-:Y:S01]  /*d3e0*/  BAR.SYNC.DEFER_BLOCKING 0x2, 0x80 ;  /* 0x0082000000007b1d */ /* 0x000fe20000010000 */
[----:B------:R-:W-:-:S04]  /*d3f0*/  ISETP.NE.AND P0, PT, R16, 0x2, PT ;  /* 0x000000021000780c */ /* 0x000fc80003f05270 */
[----:B------:R-:W-:Y:S01]  /*d400*/  SEL R16, R16, RZ, P0 ;  /* 0x000000ff10107207 */ /* 0x000fe20000000000 */
[----:B------:R2:W-:Y:S02]  /*d410*/  @!P2 SYNCS.ARRIVE.TRANS64.RED.A1T0 RZ, [R0+URZ], RZ ;  /* 0x000000ff00ffa9a7 */ /* 0x0005e4000810043f */
[----:B--2---:R-:W-:-:S04]  /*d420*/  SEL R0, RZ, 0x1, P0 ;  /* 0x00000001ff007807 */ /* 0x004fc80000000000 */
[----:B------:R-:W-:-:S07]  /*d430*/  LOP3.LUT R17, R17, R0, RZ, 0x3c, !PT ;  /* 0x0000000011117212 */ /* 0x000fce00078e3cff */
.L_x_1543:
[----:B------:R-:W-:Y:S05]  /*d440*/  BSYNC B6 ;  /* 0x0000000000067941 */ /* 0x000fea0003800000 */
.L_x_1541:
[----:B------:R-:W2:Y:S02]  /*d450*/  LDL R0, [R1+0x4] ;  /* 0x0000040001007983 */ /* 0x000ea40000100800 */
[----:B--2---:R-:W-:-:S13]  /*d460*/  ISETP.NE.AND P0, PT, R0, RZ, PT ;  /* 0x000000ff0000720c */ /* 0x004fda0003f05270 */
        /* <DEDUP_REMOVED lines=8> */
.L_x_1588:
[----:B------:R-:W2:Y:S01]  /*d4f0*/  S2R R0, SR_TID.X ;  /* 0x0000000000007919 */ /* 0x000ea20000002100 */
[----:B------:R-:W-:Y:S01]  /*d500*/  BAR.SYNC.DEFER_BLOCKING 0x4, 0x200 ;  /* 0x0108000000007b1d */ /* 0x000fe20000010000 */
[----:B--2---:R-:W-:-:S04]  /*d510*/  LOP3.LUT R0, R0, 0x7f, RZ, 0xc0, !PT ;  /* 0x0000007f00007812 */ /* 0x004fc800078ec0ff */
[----:B------:R-:W-:-:S13]  /*d520*/  ISETP.NE.AND P0, PT, R0, RZ, PT ;  /* 0x000000ff0000720c */ /* 0x000fda0003f05270 */
[----:B-1----:R-:W1:Y:S01]  /*d530*/  @!P0 S2R R3, SR_CgaCtaId ;  /* 0x0000000000038919 */ /* 0x002e620000008800 */
[----:B------:R-:W-:-:S04]  /*d540*/  @!P0 MOV R0, 0x400 ;  /* 0x0000040000008802 */ /* 0x000fc80000000f00 */
[----:B-1----:R-:W-:Y:S02]  /*d550*/  @!P0 LEA R3, R3, R0, 0x18 ;  /* 0x0000000003038211 */ /* 0x002fe400078ec0ff */
[----:B------:R-:W1:Y:S04]  /*d560*/  SHFL.IDX PT, R0, R24, RZ, 0x1f ;  /* 0x00001fff18007589 */ /* 0x000e6800000e0000 */
[----:B------:R1:W-:Y:S02]  /*d570*/  @!P0 STS [R3+0x132d0], R24 ;  /* 0x0132d01803008388 */ /* 0x0003e40000000800 */
[----:B-1----:R-:W-:Y:S01]  /*d580*/  IMAD.MOV.U32 R24, RZ, RZ, R0 ;  /* 0x000000ffff187224 */ /* 0x002fe200078e0000 */
[----:B------:R-:W-:Y:S06]  /*d590*/  BAR.ARV 0x5, 0x200 ;  /* 0x0148000000007b1d */ /* 0x000fec0000002000 */
.L_x_1589:
[----:B------:R-:W-:Y:S02]  /*d5a0*/  ULDC UR4, c[0x0][0xda8] ;  /* 0x00036a0000047ab9 */ /* 0x000fe40000000800 */
[----:B--2---:R-:W-:-:S13]  /*d5b0*/  ISETP.GE.AND P0, PT, R24, UR4, PT ;  /* 0x0000000418007c0c */ /* 0x004fda000bf06270 */
[----:B------:R-:W-:Y:S05]  /*d5c0*/  @!P0 BRA `(.L_x_1590) ;  /* 0xffffffd800d48947 */ /* 0x000fea000383ffff */
.L_x_1538:
[----:B-1----:R-:W1:Y:S01]  /*d5d0*/  S2R R3, SR_CgaCtaId ;  /* 0x0000000000037919 */ /* 0x002e620000008800 */
[----:B------:R-:W-:Y:S01]  /*d5e0*/  VIADD R27, R27, 0x1 ;  /* 0x000000011b1b7836 */ /* 0x000fe20000000000 */
[----:B------:R-:W-:Y:S01]  /*d5f0*/  MOV R2, 0x400 ;  /* 0x0000040000027802 */ /* 0x000fe20000000f00 */
[----:B------:R-:W-:Y:S03]  /*d600*/  BSSY B0, `(.L_x_1591) ;  /* 0x0000008000007945 */ /* 0x000fe60003800000 */
[----:B------:R-:W-:-:S04]  /*d610*/  LEA.HI R0, R27, R27, RZ, 0x1 ;  /* 0x0000001b1b007211 */ /* 0x000fc800078f08ff */
[----:B------:R-:W-:-:S05]  /*d620*/  LOP3.LUT R0, R0, 0xfffffffe, RZ, 0xc0, !PT ;  /* 0xfffffffe00007812 */ /* 0x000fca00078ec0ff */
[----:B------:R-:W-:-:S05]  /*d630*/  IMAD.IADD R0, R27, 0x1, -R0 ;  /* 0x000000011b007824 */ /* 0x000fca00078e0a00 */
[----:B------:R-:W-:Y:S02]  /*d640*/  SHF.L.U32 R0, R0, 0x1f, RZ ;  /* 0x0000001f00007819 */ /* 0x000fe400000006ff */
[----:B-1----:R-:W-:-:S04]  /*d650*/  LEA R7, R3, R2, 0x18 ;  /* 0x0000000203077211 */ /* 0x002fc800078ec0ff */
[----:B------:R-:W1:Y:S02]  /*d660*/  SYNCS.PHASECHK.TRANS64.TRYWAIT P0, [R7+URZ+0x13220], R0 ;  /* 0x01322000070075a7 */ /* 0x000e64000800017f */
[----:B-1----:R-:W-:Y:S05]  /*d670*/  @!P0 BRA `(.L_x_1592) ;  /* 0x00000008006c8947 */ /* 0x002fea0003800000 */
.L_x_1622:
[----:B------:R-:W-:Y:S05]  /*d680*/  BSYNC B0 ;  /* 0x0000000000007941 */ /* 0x000fea0003800000 */
.L_x_1591:
[----:B------:R-:W-:-:S03]  /*d690*/  UMOV UR4, 0xffffffff ;  /* 0xffffffff00047882 */ /* 0x000fc60000000000 */
[----:B------:R-:W-:Y:S05]  /*d6a0*/  BRA.DIV UR4, `(.L_x_1593) ;  /* 0x0000000a04747947 */ /* 0x000fea000b800000 */
[----:B-1----:R-:W1:Y:S02]  /*d6b0*/  S2R R0, SR_TID.X ;  /* 0x0000000000007919 */ /* 0x002e640000002100 */
[----:B-1----:R-:W-:-:S04]  /*d6c0*/  SHF.R.U32.HI R0, RZ, 0x5, R0 ;  /* 0x00000005ff007819 */ /* 0x002fc80000011600 */
[----:B------:R-:W-:-:S05]  /*d6d0*/  LOP3.LUT R0, R0, 0x3, RZ, 0xc0, !PT ;  /* 0x0000000300007812 */ /* 0x000fca00078ec0ff */
[----:B------:R1:W2:Y:S02]  /*d6e0*/  SHFL.IDX PT, R14, R0, RZ, 0x1f ;  /* 0x00001fff000e7589 */ /* 0x0002a400000e0000 */
.L_x_1625:
[----:B--2---:R-:W-:Y:S01]  /*d6f0*/  ISETP.NE.AND P0, PT, R14, RZ, PT ;  /* 0x000000ff0e00720c */ /* 0x004fe20003f05270 */
[----:B------:R-:W-:-:S12]  /*d700*/  BSSY B0, `(.L_x_1594) ;  /* 0x000002a000007945 */ /* 0x000fd80003800000 */
[----:B------:R-:W-:Y:S05]  /*d710*/  @P0 BRA `(.L_x_1595) ;  /* 0x0000000000a00947 */ /* 0x000fea0003800000 */
[----:B------:R-:W-:-:S03]  /*d720*/  UMOV UR4, 0xffffffff ;  /* 0xffffffff00047882 */ /* 0x000fc60000000000 */
[----:B------:R-:W-:Y:S05]  /*d730*/  BRA.DIV UR4, `(.L_x_1596) ;  /* 0x0000000a04847947 */ /* 0x000fea000b800000 */
[----:B------:R-:W-:-:S13]  /*d740*/  ELECT P6, URZ, PT ;  /* 0x00000000003f782f */ /* 0x000fda00038c0000 */
.L_x_1628:
[----:B------:R-:W-:Y:S05]  /*d750*/  @!P6 BRA `(.L_x_1595) ;  /* 0x000000000090e947 */ /* 0x000fea0003800000 */
[----:B------:R-:W-:-:S04]  /*d760*/  LOP3.LUT R26, R26, 0x2, RZ, 0xfc, !PT ;  /* 0x000000021a1a7812 */ /* 0x000fc800078efcff */
[----:B------:R-:W-:-:S13]  /*d770*/  ISETP.NE.AND P0, PT, R26, 0x3, PT ;  /* 0x000000031a00780c */ /* 0x000fda0003f05270 */
[----:B------:R-:W-:Y:S05]  /*d780*/  @!P0 BRA `(.L_x_1597) ;  /* 0x0000000000048947 */ /* 0x000fea0003800000 */
[----:B------:R-:W-:Y:S01]  /*d790*/  BPT.TRAP 0x1 ;  /* 0x000000040000795c */ /* 0x000fe20000300000 */
.L_x_1597:
[----:B------:R-:W-:Y:S01]  /*d7a0*/  VIADD R3, R7, 0x13240 ;  /* 0x0001324007037836 */ /* 0x000fe20000000000 */
[----:B------:R-:W-:Y:S01]  /*d7b0*/  SHF.L.U32 R4, R17, 0x1f, RZ ;  /* 0x0000001f11047819 */ /* 0x000fe200000006ff */
[C---:B-1----:R-:W-:Y:S02]  /*d7c0*/  VIADD R0, R16.reuse, 0x1 ;  /* 0x0000000110007836 */ /* 0x042fe40000000000 */
        /* <DEDUP_REMOVED lines=9> */
.L_x_1629:
[----:B------:R-:W2:Y:S02]  /*d860*/  SYNCS.PHASECHK.TRANS64.TRYWAIT P1, [R3+URZ], R0 ;  /* 0x00000000030075a7 */ /* 0x000ea4000802017f */
[----:B--2---:R-:W-:Y:S05]  /*d870*/  @!P1 BRA `(.L_x_1599) ;  /* 0x0000000800689947 */ /* 0x004fea0003800000 */
.L_x_1630:
[----:B------:R-:W-:Y:S05]  /*d880*/  @!P0 BRA `(.L_x_1600) ;  /* 0x0000000000048947 */ /* 0x000fea0003800000 */
[----:B------:R-:W-:Y:S01]  /*d890*/  BPT.TRAP 0x1 ;  /* 0x000000040000795c */ /* 0x000fe20000300000 */
.L_x_1600:
[----:B--2---:R-:W-:-:S04]  /*d8a0*/  IMAD R3, R16, 0x8, R7 ;  /* 0x0000000810037824 */ /* 0x004fc800078e0207 */
[----:B------:R-:W2:Y:S02]  /*d8b0*/  SYNCS.PHASECHK.TRANS64.TRYWAIT P1, [R3+URZ+0x13260], R4 ;  /* 0x01326004030075a7 */ /* 0x000ea4000802017f */
[----:B--2---:R-:W-:Y:S05]  /*d8c0*/  @!P1 BRA `(.L_x_1601) ;  /* 0x0000000800689947 */ /* 0x004fea0003800000 */
.L_x_1631:
[----:B------:R-:W-:Y:S05]  /*d8d0*/  @!P0 BRA `(.L_x_1602) ;  /* 0x0000000000048947 */ /* 0x000fea0003800000 */
[----:B------:R-:W-:Y:S01]  /*d8e0*/  BPT.TRAP 0x1 ;  /* 0x000000040000795c */ /* 0x000fe20000300000 */
.L_x_1602:
[----:B-1----:R-:W-:-:S04]  /*d8f0*/  IMAD R5, R6, 0x8, R7 ;  /* 0x0000000806057824 */ /* 0x002fc800078e0207 */
[----:B------:R-:W1:Y:S02]  /*d900*/  SYNCS.PHASECHK.TRANS64.TRYWAIT P1, [R5+URZ+0x13260], R0 ;  /* 0x01326000050075a7 */ /* 0x000e64000802017f */
[----:B-1----:R-:W-:Y:S05]  /*d910*/  @!P1 BRA `(.L_x_1603) ;  /* 0x0000000800689947 */ /* 0x002fea0003800000 */
.L_x_1632:
[----:B------:R-:W-:Y:S05]  /*d920*/  @!P0 BRA `(.L_x_1604) ;  /* 0x0000000000048947 */ /* 0x000fea0003800000 */
[----:B------:R-:W-:Y:S01]  /*d930*/  BPT.TRAP 0x1 ;  /* 0x000000040000795c */ /* 0x000fe20000300000 */
.L_x_1604:
[----:B------:R-:W3:Y:S02]  /*d940*/  SYNCS.PHASECHK.TRANS64.TRYWAIT P0, [R3+URZ+0x13280], R4 ;  /* 0x01328004030075a7 */ /* 0x000ee4000800017f */
[----:B---3--:R-:W-:Y:S05]  /*d950*/  @!P0 BRA `(.L_x_1605) ;  /* 0x00000008006c8947 */ /* 0x008fea0003800000 */
.L_x_1606:
[----:B----4-:R4:W1:Y:S02]  /*d960*/  SYNCS.PHASECHK.TRANS64.TRYWAIT P0, [R5+URZ+0x13280], R0 ;  /* 0x01328000050075a7 */ /* 0x010864000800017f */
[----:B-1----:R-:W-:Y:S05]  /*d970*/  @!P0 NANOSLEEP.SYNCS 0x989680 ;  /* 0x009896800000895d */ /* 0x002fea0003900000 */
[----:B------:R-:W1:Y:S02]  /*d980*/  @!P0 SYNCS.PHASECHK.TRANS64 P0, [R5+URZ+0x13280], R0 ;  /* 0x01328000050085a7 */ /* 0x000e64000800007f */
[----:B-1----:R-:W-:Y:S05]  /*d990*/  @!P0 BRA `(.L_x_1606) ;  /* 0xfffffffc00f08947 */ /* 0x002fea000383ffff */
.L_x_1595:
[----:B------:R-:W-:Y:S05]  /*d9a0*/  BSYNC B0 ;  /* 0x0000000000007941 */ /* 0x000fea0003800000 */
.L_x_1594:
[----:B------:R-:W-:Y:S05]  /*d9b0*/  EXIT ;  /* 0x000000000000794d */ /* 0x000fea0003800000 */
.L_x_1492:
[----:B-1----:R-:W-:-:S04]  /*d9c0*/  IMAD.U32 R3, RZ, RZ, UR40 ;  /* 0x00000028ff037e24 */ /* 0x002fc8000f8e00ff */
[----:B------:R1:W2:Y:S03]  /*d9d0*/  SYNCS.PHASECHK.TRANS64.TRYWAIT P0, [R3+URZ+0x13200], R0 ;  /* 0x01320000030075a7 */ /* 0x0002a6000800017f */
[----:B--2---:R-:W-:Y:S05]  /*d9e0*/  @!P0 NANOSLEEP.SYNCS 0x989680 ;  /* 0x009896800000895d */ /* 0x004fea0003900000 */
[----:B------:R-:W2:Y:S02]  /*d9f0*/  @!P0 SYNCS.PHASECHK.TRANS64 P0, [R3+URZ+0x13200], R0 ;  /* 0x01320000030085a7 */ /* 0x000ea4000800007f */
[----:B--2---:R-:W-:Y:S05]  /*da00*/  @!P0 BRA `(.L_x_1492) ;  /* 0xfffffffc00ec8947 */ /* 0x004fea000383ffff */
[----:B------:R-:W-:Y:S05]  /*da10*/  BRA `(.L_x_1607) ;  /* 0xffffff3c00a87947 */ /* 0x000fea000383ffff */
.L_x_1496:
[----:B--2---:R2:W3:Y:S02]  /*da20*/  SYNCS.PHASECHK.TRANS64.TRYWAIT P0, [R4+URZ+0x13230], R3 ;  /* 0x01323003040075a7 */ /* 0x0044e4000800017f */
[----:B---3--:R-:W-:Y:S05]  /*da30*/  @!P0 NANOSLEEP.SYNCS 0x989680 ;  /* 0x009896800000895d */ /* 0x008fea0003900000 */
[----:B------:R-:W3:Y:S02]  /*da40*/  @!P0 SYNCS.PHASECHK.TRANS64 P0, [R4+URZ+0x13230], R3 ;  /* 0x01323003040085a7 */ /* 0x000ee4000800007f */
[----:B---3--:R-:W-:Y:S05]  /*da50*/  @!P0 BRA `(.L_x_1496) ;  /* 0xfffffffc00f08947 */ /* 0x008fea000383ffff */
[----:B------:R-:W-:Y:S05]  /*da60*/  BRA `(.L_x_1495) ;  /* 0xffffff3c00c07947 */ /* 0x000fea000383ffff */
.L_x_1501:
[----:B--2---:R-:W-:-:S04]  /*da70*/  IMAD.U32 R3, RZ, RZ, UR7 ;  /* 0x00000007ff037e24 */ /* 0x004fc8000f8e00ff */
[----:B------:R2:W3:Y:S03]  /*da80*/  SYNCS.PHASECHK.TRANS64.TRYWAIT P2, [R3+URZ+0x13230], R0 ;  /* 0x01323000030075a7 */ /* 0x0004e6000804017f */
[----:B---3--:R-:W-:Y:S05]  /*da90*/  @!P2 NANOSLEEP.SYNCS 0x989680 ;  /* 0x009896800000a95d */ /* 0x008fea0003900000 */
[----:B------:R-:W3:Y:S02]  /*daa0*/  @!P2 SYNCS.PHASECHK.TRANS64 P2, [R3+URZ+0x13230], R0 ;  /* 0x013230000300a5a7 */ /* 0x000ee4000804007f */
[----:B---3--:R-:W-:Y:S05]  /*dab0*/  @!P2 BRA `(.L_x_1501) ;  /* 0xfffffffc00eca947 */ /* 0x008fea000383ffff */
[----:B------:R-:W-:Y:S05]  /*dac0*/  BRA `(.L_x_1500) ;  /* 0xffffff6800787947 */ /* 0x000fea000383ffff */
.L_x_1505:
[----:B--2---:R-:W-:-:S04]  /*dad0*/  IMAD.U32 R3, RZ, RZ, UR11 ;  /* 0x0000000bff037e24 */ /* 0x004fc8000f8e00ff */
[----:B------:R2:W3:Y:S03]  /*dae0*/  SYNCS.PHASECHK.TRANS64.TRYWAIT P2, [R3+URZ+0x13250], R0 ;  /* 0x01325000030075a7 */ /* 0x0004e6000804017f */
[----:B---3--:R-:W-:Y:S05]  /*daf0*/  @!P2 NANOSLEEP.SYNCS 0x989680 ;  /* 0x009896800000a95d */ /* 0x008fea0003900000 */
[----:B------:R-:W3:Y:S02]  /*db00*/  @!P2 SYNCS.PHASECHK.TRANS64 P2, [R3+URZ+0x13250], R0 ;  /* 0x013250000300a5a7 */ /* 0x000ee4000804007f */
[----:B---3--:R-:W-:Y:S05]  /*db10*/  @!P2 BRA `(.L_x_1505) ;  /* 0xfffffffc00eca947 */ /* 0x008fea000383ffff */
[----:B------:R-:W-:Y:S05]  /*db20*/  BRA `(.L_x_1504) ;  /* 0xffffff6c00807947 */ /* 0x000fea000383ffff */
.L_x_1512:
[----:B--2---:R-:W-:-:S04]  /*db30*/  IMAD.U32 R3, RZ, RZ, UR5 ;  /* 0x00000005ff037e24 */ /* 0x004fc8000f8e00ff */
[----:B------:R2:W3:Y:S03]  /*db40*/  SYNCS.PHASECHK.TRANS64.TRYWAIT P2, [R3+URZ+0x13230], R0 ;  /* 0x01323000030075a7 */ /* 0x0004e6000804017f */
[----:B---3--:R-:W-:Y:S05]  /*db50*/  @!P2 NANOSLEEP.SYNCS 0x989680 ;  /* 0x009896800000a95d */ /* 0x008fea0003900000 */
[----:B------:R-:W3:Y:S02]  /*db60*/  @!P2 SYNCS.PHASECHK.TRANS64 P2, [R3+URZ+0x13230], R0 ;  /* 0x013230000300a5a7 */ /* 0x000ee4000804007f */
[----:B---3--:R-:W-:Y:S05]  /*db70*/  @!P2 BRA `(.L_x_1512) ;  /* 0xfffffffc00eca947 */ /* 0x008fea000383ffff */
[----:B------:R-:W-:Y:S05]  /*db80*/  BRA `(.L_x_1511) ;  /* 0xffffff9400b07947 */ /* 0x000fea000383ffff */
.L_x_1516:
[----:B--2---:R-:W-:-:S04]  /*db90*/  IMAD.U32 R3, RZ, RZ, UR5 ;  /* 0x00000005ff037e24 */ /* 0x004fc8000f8e00ff */
[----:B------:R2:W3:Y:S03]  /*dba0*/  SYNCS.PHASECHK.TRANS64.TRYWAIT P2, [R3+URZ+0x13250], R0 ;  /* 0x01325000030075a7 */ /* 0x0004e6000804017f */
[----:B---3--:R-:W-:Y:S05]  /*dbb0*/  @!P2 NANOSLEEP.SYNCS 0x989680 ;  /* 0x009896800000a95d */ /* 0x008fea0003900000 */
[----:B------:R-:W3:Y:S02]  /*dbc0*/  @!P2 SYNCS.PHASECHK.TRANS64 P2, [R3+URZ+0x13250], R0 ;  /* 0x013250000300a5a7 */ /* 0x000ee4000804007f */
[----:B---3--:R-:W-:Y:S05]  /*dbd0*/  @!P2 BRA `(.L_x_1516) ;  /* 0xfffffffc00eca947 */ /* 0x008fea000383ffff */
[----:B------:R-:W-:Y:S05]  /*dbe0*/  BRA `(.L_x_1515) ;  /* 0xffffff9800bc7947 */ /* 0x000fea000383ffff */
.L_x_1522:
[----:B--2---:R-:W-:-:S04]  /*dbf0*/  IMAD.U32 R7, RZ, RZ, UR5 ;  /* 0x00000005ff077e24 */ /* 0x004fc8000f8e00ff */
[----:B------:R2:W1:Y:S03]  /*dc00*/  SYNCS.PHASECHK.TRANS64.TRYWAIT P2, [R7+URZ+0x13250], R6 ;  /* 0x01325006070075a7 */ /* 0x000466000804017f */
[----:B-1----:R-:W-:Y:S05]  /*dc10*/  @!P2 NANOSLEEP.SYNCS 0x989680 ;  /* 0x009896800000a95d */ /* 0x002fea0003900000 */
[----:B------:R-:W1:Y:S02]  /*dc20*/  @!P2 SYNCS.PHASECHK.TRANS64 P2, [R7+URZ+0x13250], R6 ;  /* 0x013250060700a5a7 */ /* 0x000e64000804007f */
[----:B-1----:R-:W-:Y:S05]  /*dc30*/  @!P2 BRA `(.L_x_1522) ;  /* 0xfffffffc00eca947 */ /* 0x002fea000383ffff */
[----:B------:R-:W-:Y:S05]  /*dc40*/  BRA `(.L_x_1521) ;  /* 0xffffffb800087947 */ /* 0x000fea000383ffff */
.L_x_1548:
[----:B------:R-:W-:Y:S02]  /*dc50*/  IMAD.MOV.U32 R13, RZ, RZ, R6 ;  /* 0x000000ffff0d7224 */ /* 0x000fe400078e0006 */
[----:B------:R-:W-:Y:S02]  /*dc60*/  IMAD.MOV.U32 R12, RZ, RZ, RZ ;  /* 0x000000ffff0c7224 */ /* 0x000fe400078e00ff */
[----:B------:R-:W-:Y:S02]  /*dc70*/  IMAD.MOV.U32 R11, RZ, RZ, 0x1f ;  /* 0x0000001fff0b7424 */ /* 0x000fe400078e00ff */
[----:B------:R-:W-:-:S07]  /*dc80*/  IMAD.MOV.U32 R15, RZ, RZ, -0x1 ;  /* 0xffffffffff0f7424 */ /* 0x000fce00078e00ff */
[----:B------:R-:W-:Y:S05]  /*dc90*/  WARPSYNC.COLLECTIVE R15, `(.L_x_1608) ;  /* 0x000000000f087348 */ /* 0x000fea0003c00000 */
[----:B------:R1:W2:Y:S02]  /*dca0*/  SHFL.IDX P6, R14, R13, R12, R11 ;  /* 0x0000000c0d0e7389 */ /* 0x0002a400000c000b */
[----:B-12---:R-:W-:Y:S01]  /*dcb0*/  ENDCOLLECTIVE ;  /* 0x000000000000791b */ /* 0x006fe20003800000 */
.L_x_1608:
[----:B------:R-:W-:Y:S05]  /*dcc0*/  BRA `(.L_x_1609) ;  /* 0xffffffe000287947 */ /* 0x000fea000383ffff */
.L_x_1550:
[----:B------:R-:W-:Y:S01]  /*dcd0*/  BSSY B0, `(.L_x_1610) ;  /* 0x0000006000007945 */ /* 0x000fe20003800000 */
[----:B------:R-:W-:-:S07]  /*dce0*/  IMAD.MOV.U32 R15, RZ, RZ, -0x1 ;  /* 0xffffffffff0f7424 */ /* 0x000fce00078e00ff */
[----:B-1----:R-:W-:Y:S05]  /*dcf0*/  WARPSYNC.COLLECTIVE R15, `(.L_x_1611) ;  /* 0x000000000f0c7348 */ /* 0x002fea0003c00000 */
[----:B------:R-:W-:Y:S02]  /*dd00*/  ELECT P6, UR62, PT ;  /* 0x00000000003e782f */ /* 0x000fe400038c0000 */
[----:B------:R-:W-:Y:S01]  /*dd10*/  MOV R14, UR62 ;  /* 0x0000003e000e7c02 */ /* 0x000fe20008000f00 */
[----:B-1----:R-:W-:Y:S10]  /*dd20*/  ENDCOLLECTIVE ;  /* 0x000000000000791b */ /* 0x002ff40003800000 */
.L_x_1611:
[----:B------:R-:W-:Y:S05]  /*dd30*/  BSYNC B0 ;  /* 0x0000000000007941 */ /* 0x000fea0003800000 */
.L_x_1610:
[----:B------:R-:W-:Y:S05]  /*dd40*/  BRA `(.L_x_1612) ;  /* 0xffffffe000287947 */ /* 0x000fea000383ffff */
.L_x_1553:
[----:B-1----:R1:W3:Y:S02]  /*dd50*/  SYNCS.PHASECHK.TRANS64.TRYWAIT P3, [R6+URZ+0x13280], R3 ;  /* 0x01328003060075a7 */ /* 0x0022e4000806017f */
[----:B---3--:R-:W-:Y:S05]  /*dd60*/  @!P3 NANOSLEEP.SYNCS 0x989680 ;  /* 0x009896800000b95d */ /* 0x008fea0003900000 */
[----:B------:R-:W3:Y:S02]  /*dd70*/  @!P3 SYNCS.PHASECHK.TRANS64 P3, [R6+URZ+0x13280], R3 ;  /* 0x013280030600b5a7 */ /* 0x000ee4000806007f */
[----:B---3--:R-:W-:Y:S05]  /*dd80*/  @!P3 BRA `(.L_x_1553) ;  /* 0xfffffffc00f0b947 */ /* 0x008fea000383ffff */
[----:B------:R-:W-:Y:S05]  /*dd90*/  BRA `(.L_x_1613) ;  /* 0xffffffe0007c7947 */ /* 0x000fea000383ffff */
.L_x_1555:
[----:B--2---:R2:W3:Y:S02]  /*dda0*/  SYNCS.PHASECHK.TRANS64.TRYWAIT P3, [R6+URZ+0x13240], R3 ;  /* 0x01324003060075a7 */ /* 0x0044e4000806017f */
[----:B---3--:R-:W-:Y:S05]  /*ddb0*/  @!P3 NANOSLEEP.SYNCS 0x989680 ;  /* 0x009896800000b95d */ /* 0x008fea0003900000 */
[----:B------:R-:W3:Y:S02]  /*ddc0*/  @!P3 SYNCS.PHASECHK.TRANS64 P3, [R6+URZ+0x13240], R3 ;  /* 0x013240030600b5a7 */ /* 0x000ee4000806007f */
[----:B---3--:R-:W-:Y:S05]  /*ddd0*/  @!P3 BRA `(.L_x_1555) ;  /* 0xfffffffc00f0b947 */ /* 0x008fea000383ffff */
[----:B------:R-:W-:Y:S05]  /*dde0*/  BRA `(.L_x_1614) ;  /* 0xffffffe000c87947 */ /* 0x000fea000383ffff */
.L_x_1558:
[----:B-123--:R-:W-:-:S04]  /*ddf0*/  IMAD.U32 R3, RZ, RZ, UR40 ;  /* 0x00000028ff037e24 */ /* 0x00efc8000f8e00ff */
[----:B------:R1:W2:Y:S03]  /*de00*/  SYNCS.PHASECHK.TRANS64.TRYWAIT P0, [R3+URZ+0x13220], R0 ;  /* 0x01322000030075a7 */ /* 0x0002a6000800017f */
[----:B--2---:R-:W-:Y:S05]  /*de10*/  @!P0 NANOSLEEP.SYNCS 0x989680 ;  /* 0x009896800000895d */ /* 0x004fea0003900000 */
[----:B------:R-:W2:Y:S02]  /*de20*/  @!P0 SYNCS.PHASECHK.TRANS64 P0, [R3+URZ+0x13220], R0 ;  /* 0x01322000030085a7 */ /* 0x000ea4000800007f */
[----:B--2---:R-:W-:Y:S05]  /*de30*/  @!P0 BRA `(.L_x_1558) ;  /* 0xfffffffc00ec8947 */ /* 0x004fea000383ffff */
[----:B------:R-:W-:Y:S05]  /*de40*/  BRA `(.L_x_1615) ;  /* 0xffffffe400647947 */ /* 0x000fea000383ffff */
.L_x_1564:
[----:B-1----:R1:W2:Y:S02]  /*de50*/  SYNCS.PHASECHK.TRANS64.TRYWAIT P0, [R3+URZ+0x13280], R4 ;  /* 0x01328004030075a7 */ /* 0x0022a4000800017f */
[----:B--2---:R-:W-:Y:S05]  /*de60*/  @!P0 NANOSLEEP.SYNCS 0x989680 ;  /* 0x009896800000895d */ /* 0x004fea0003900000 */
[----:B------:R-:W2:Y:S02]  /*de70*/  @!P0 SYNCS.PHASECHK.TRANS64 P0, [R3+URZ+0x13280], R4 ;  /* 0x01328004030085a7 */ /* 0x000ea4000800007f */
[----:B--2---:R-:W-:Y:S05]  /*de80*/  @!P0 BRA `(.L_x_1564) ;  /* 0xfffffffc00f08947 */ /* 0x004fea000383ffff */
[----:B------:R-:W-:Y:S05]  /*de90*/  BRA `(.L_x_1616) ;  /* 0xffffffe800047947 */ /* 0x000fea000383ffff */
.L_x_1569:
[----:B--2---:R2:W3:Y:S02]  /*dea0*/  SYNCS.PHASECHK.TRANS64.TRYWAIT P0, [R3+URZ+0x13240], R4 ;  /* 0x01324004030075a7 */ /* 0x0044e4000800017f */
[----:B---3--:R-:W-:Y:S05]  /*deb0*/  @!P0 NANOSLEEP.SYNCS 0x989680 ;  /* 0x009896800000895d */ /* 0x008fea0003900000 */
[----:B------:R-:W3:Y:S02]  /*dec0*/  @!P0 SYNCS.PHASECHK.TRANS64 P0, [R3+URZ+0x13240], R4 ;  /* 0x01324004030085a7 */ /* 0x000ee4000800007f */
[----:B---3--:R-:W-:Y:S05]  /*ded0*/  @!P0 BRA `(.L_x_1569) ;  /* 0xfffffffc00f08947 */ /* 0x008fea000383ffff */
[----:B------:R-:W-:Y:S05]  /*dee0*/  BRA `(.L_x_1617) ;  /* 0xffffffe800787947 */ /* 0x000fea000383ffff */
.L_x_1575:
[----:B-1----:R1:W2:Y:S02]  /*def0*/  SYNCS.PHASECHK.TRANS64.TRYWAIT P3, [R12+URZ+0x13270], R3 ;  /* 0x013270030c0075a7 */ /* 0x0022a4000806017f */
[----:B--2---:R-:W-:Y:S05]  /*df00*/  @!P3 NANOSLEEP.SYNCS 0x989680 ;  /* 0x009896800000b95d */ /* 0x004fea0003900000 */
[----:B------:R-:W2:Y:S02]  /*df10*/  @!P3 SYNCS.PHASECHK.TRANS64 P3, [R12+URZ+0x13270], R3 ;  /* 0x013270030c00b5a7 */ /* 0x000ea4000806007f */
[----:B--2---:R-:W-:Y:S05]  /*df20*/  @!P3 BRA `(.L_x_1575) ;  /* 0xfffffffc00f0b947 */ /* 0x004fea000383ffff */
[----:B------:R-:W-:Y:S05]  /*df30*/  BRA `(.L_x_1618) ;  /* 0xffffffec00047947 */ /* 0x000fea000383ffff */
.L_x_1577:
[----:B-1----:R1:W2:Y:S02]  /*df40*/  SYNCS.PHASECHK.TRANS64.TRYWAIT P3, [R12+URZ+0x13260], R3 ;  /* 0x013260030c0075a7 */ /* 0x0022a4000806017f */
[----:B--2---:R-:W-:Y:S05]  /*df50*/  @!P3 NANOSLEEP.SYNCS 0x989680 ;  /* 0x009896800000b95d */ /* 0x004fea0003900000 */
[----:B------:R-:W2:Y:S02]  /*df60*/  @!P3 SYNCS.PHASECHK.TRANS64 P3, [R12+URZ+0x13260], R3 ;  /* 0x013260030c00b5a7 */ /* 0x000ea4000806007f */
[----:B--2---:R-:W-:Y:S05]  /*df70*/  @!P3 BRA `(.L_x_1577) ;  /* 0xfffffffc00f0b947 */ /* 0x004fea000383ffff */
[----:B------:R-:W-:Y:S05]  /*df80*/  BRA `(.L_x_1619) ;  /* 0xffffffec000c7947 */ /* 0x000fea000383ffff */
.L_x_1584:
[----:B-1----:R1:W2:Y:S02]  /*df90*/  SYNCS.PHASECHK.TRANS64.TRYWAIT P0, [R2+URZ+0x13270], R3 ;  /* 0x01327003020075a7 */ /* 0x0022a4000800017f */
[----:B--2---:R-:W-:Y:S05]  /*dfa0*/  @!P0 NANOSLEEP.SYNCS 0x989680 ;  /* 0x009896800000895d */ /* 0x004fea0003900000 */
[----:B------:R-:W2:Y:S02]  /*dfb0*/  @!P0 SYNCS.PHASECHK.TRANS64 P0, [R2+URZ+0x13270], R3 ;  /* 0x01327003020085a7 */ /* 0x000ea4000800007f */
[----:B--2---:R-:W-:Y:S05]  /*dfc0*/  @!P0 BRA `(.L_x_1584) ;  /* 0xfffffffc00f08947 */ /* 0x004fea000383ffff */
[----:B------:R-:W-:Y:S05]  /*dfd0*/  BRA `(.L_x_1620) ;  /* 0xfffffff0002c7947 */ /* 0x000fea000383ffff */
.L_x_1586:
[----:B-1----:R1:W2:Y:S02]  /*dfe0*/  SYNCS.PHASECHK.TRANS64.TRYWAIT P0, [R2+URZ+0x13260], R5 ;  /* 0x01326005020075a7 */ /* 0x0022a4000800017f */
[----:B--2---:R-:W-:Y:S05]  /*dff0*/  @!P0 NANOSLEEP.SYNCS 0x989680 ;  /* 0x009896800000895d */ /* 0x004fea0003900000 */
[----:B------:R-:W2:Y:S02]  /*e000*/  @!P0 SYNCS.PHASECHK.TRANS64 P0, [R2+URZ+0x13260], R5 ;  /* 0x01326005020085a7 */ /* 0x000ea4000800007f */
[----:B--2---:R-:W-:Y:S05]  /*e010*/  @!P0 BRA `(.L_x_1586) ;  /* 0xfffffffc00f08947 */ /* 0x004fea000383ffff */
[----:B------:R-:W-:Y:S05]  /*e020*/  BRA `(.L_x_1621) ;  /* 0xfffffff000387947 */ /* 0x000fea000383ffff */
.L_x_1592:
[----:B-1----:R1:W2:Y:S02]  /*e030*/  SYNCS.PHASECHK.TRANS64.TRYWAIT P0, [R7+URZ+0x13220], R0 ;  /* 0x01322000070075a7 */ /* 0x0022a4000800017f */
[----:B--2---:R-:W-:Y:S05]  /*e040*/  @!P0 NANOSLEEP.SYNCS 0x989680 ;  /* 0x009896800000895d */ /* 0x004fea0003900000 */
[----:B------:R-:W2:Y:S02]  /*e050*/  @!P0 SYNCS.PHASECHK.TRANS64 P0, [R7+URZ+0x13220], R0 ;  /* 0x01322000070085a7 */ /* 0x000ea4000800007f */
[----:B--2---:R-:W-:Y:S05]  /*e060*/  @!P0 BRA `(.L_x_1592) ;  /* 0xfffffffc00f08947 */ /* 0x004fea000383ffff */
[----:B------:R-:W-:Y:S05]  /*e070*/  BRA `(.L_x_1622) ;  /* 0xfffffff400807947 */ /* 0x000fea000383ffff */
.L_x_1593:
[----:B------:R-:W2:Y:S01]  /*e080*/  S2R R2, SR_TID.X ;  /* 0x0000000000027919 */ /* 0x000ea20000002100 */
[----:B------:R-:W-:Y:S01]  /*e090*/  BSSY B0, `(.L_x_1623) ;  /* 0x000000a000007945 */ /* 0x000fe20003800000 */
[----:B------:R-:W-:Y:S02]  /*e0a0*/  IMAD.MOV.U32 R12, RZ, RZ, RZ ;  /* 0x000000ffff0c7224 */ /* 0x000fe400078e00ff */
[----:B------:R-:W-:Y:S02]  /*e0b0*/  IMAD.MOV.U32 R11, RZ, RZ, 0x1f ;  /* 0x0000001fff0b7424 */ /* 0x000fe400078e00ff */
[----:B------:R-:W-:Y:S01]  /*e0c0*/  IMAD.MOV.U32 R15, RZ, RZ, -0x1 ;  /* 0xffffffffff0f7424 */ /* 0x000fe200078e00ff */
[----:B--2---:R-:W-:-:S04]  /*e0d0*/  SHF.R.U32.HI R2, RZ, 0x5, R2 ;  /* 0x00000005ff027819 */ /* 0x004fc80000011602 */
[----:B------:R-:W-:-:S05]  /*e0e0*/  LOP3.LUT R2, R2, 0x3, RZ, 0xc0, !PT ;  /* 0x0000000302027812 */ /* 0x000fca00078ec0ff */
[----:B------:R-:W-:-:S07]  /*e0f0*/  IMAD.MOV.U32 R13, RZ, RZ, R2 ;  /* 0x000000ffff0d7224 */ /* 0x000fce00078e0002 */
[----:B-1----:R-:W-:Y:S05]  /*e100*/  WARPSYNC.COLLECTIVE R15, `(.L_x_1624) ;  /* 0x000000000f087348 */ /* 0x002fea0003c00000 */
[----:B------:R2:W3:Y:S02]  /*e110*/  SHFL.IDX P6, R14, R13, R12, R11 ;  /* 0x0000000c0d0e7389 */ /* 0x0004e400000c000b */
[----:B-123--:R-:W-:Y:S01]  /*e120*/  ENDCOLLECTIVE ;  /* 0x000000000000791b */ /* 0x00efe20003800000 */
.L_x_1624:
[----:B------:R-:W-:Y:S05]  /*e130*/  BSYNC B0 ;  /* 0x0000000000007941 */ /* 0x000fea0003800000 */
.L_x_1623:
[----:B------:R-:W-:Y:S05]  /*e140*/  BRA `(.L_x_1625) ;  /* 0xfffffff400687947 */ /* 0x000fea000383ffff */
.L_x_1596:
[----:B------:R-:W-:Y:S01]  /*e150*/  BSSY B1, `(.L_x_1626) ;  /* 0x0000006000017945 */ /* 0x000fe20003800000 */
[----:B------:R-:W-:-:S07]  /*e160*/  IMAD.MOV.U32 R15, RZ, RZ, -0x1 ;  /* 0xffffffffff0f7424 */ /* 0x000fce00078e00ff */
[----:B-1----:R-:W-:Y:S05]  /*e170*/  WARPSYNC.COLLECTIVE R15, `(.L_x_1627) ;  /* 0x000000000f0c7348 */ /* 0x002fea0003c00000 */
[----:B------:R-:W-:Y:S02]  /*e180*/  ELECT P6, UR62, PT ;  /* 0x00000000003e782f */ /* 0x000fe400038c0000 */
[----:B------:R-:W-:Y:S01]  /*e190*/  MOV R14, UR62 ;  /* 0x0000003e000e7c02 */ /* 0x000fe20008000f00 */
[----:B-1----:R-:W-:Y:S10]  /*e1a0*/  ENDCOLLECTIVE ;  /* 0x000000000000791b */ /* 0x002ff40003800000 */
.L_x_1627:
[----:B------:R-:W-:Y:S05]  /*e1b0*/  BSYNC B1 ;  /* 0x0000000000017941 */ /* 0x000fea0003800000 */
.L_x_1626:
[----:B------:R-:W-:Y:S05]  /*e1c0*/  BRA `(.L_x_1628) ;  /* 0xfffffff400607947 */ /* 0x000fea000383ffff */
.L_x_1598:
[----:B-1----:R1:W2:Y:S02]  /*e1d0*/  SYNCS.PHASECHK.TRANS64.TRYWAIT P1, [R5+URZ], R4 ;  /* 0x00000004050075a7 */ /* 0x0022a4000802017f */
[----:B--2---:R-:W-:Y:S05]  /*e1e0*/  @!P1 NANOSLEEP.SYNCS 0x989680 ;  /* 0x009896800000995d */ /* 0x004fea0003900000 */
[----:B------:R-:W2:Y:S02]  /*e1f0*/  @!P1 SYNCS.PHASECHK.TRANS64 P1, [R5+URZ], R4 ;  /* 0x00000004050095a7 */ /* 0x000ea4000802007f */
[----:B--2---:R-:W-:Y:S05]  /*e200*/  @!P1 BRA `(.L_x_1598) ;  /* 0xfffffffc00f09947 */ /* 0x004fea000383ffff */
[----:B------:R-:W-:Y:S05]  /*e210*/  BRA `(.L_x_1629) ;  /* 0xfffffff400907947 */ /* 0x000fea000383ffff */
.L_x_1599:
[----:B--2---:R2:W3:Y:S02]  /*e220*/  SYNCS.PHASECHK.TRANS64.TRYWAIT P1, [R3+URZ], R0 ;  /* 0x00000000030075a7 */ /* 0x0044e4000802017f */
[----:B---3--:R-:W-:Y:S05]  /*e230*/  @!P1 NANOSLEEP.SYNCS 0x989680 ;  /* 0x009896800000995d */ /* 0x008fea0003900000 */
[----:B------:R-:W3:Y:S02]  /*e240*/  @!P1 SYNCS.PHASECHK.TRANS64 P1, [R3+URZ], R0 ;  /* 0x00000000030095a7 */ /* 0x000ee4000802007f */
[----:B---3--:R-:W-:Y:S05]  /*e250*/  @!P1 BRA `(.L_x_1599) ;  /* 0xfffffffc00f09947 */ /* 0x008fea000383ffff */
[----:B------:R-:W-:Y:S05]  /*e260*/  BRA `(.L_x_1630) ;  /* 0xfffffff400847947 */ /* 0x000fea000383ffff */
.L_x_1601:
[----:B--2---:R2:W3:Y:S02]  /*e270*/  SYNCS.PHASECHK.TRANS64.TRYWAIT P1, [R3+URZ+0x13260], R4 ;  /* 0x01326004030075a7 */ /* 0x0044e4000802017f */
[----:B---3--:R-:W-:Y:S05]  /*e280*/  @!P1 NANOSLEEP.SYNCS 0x989680 ;  /* 0x009896800000995d */ /* 0x008fea0003900000 */
[----:B------:R-:W3:Y:S02]  /*e290*/  @!P1 SYNCS.PHASECHK.TRANS64 P1, [R3+URZ+0x13260], R4 ;  /* 0x01326004030095a7 */ /* 0x000ee4000802007f */
[----:B---3--:R-:W-:Y:S05]  /*e2a0*/  @!P1 BRA `(.L_x_1601) ;  /* 0xfffffffc00f09947 */ /* 0x008fea000383ffff */
[----:B------:R-:W-:Y:S05]  /*e2b0*/  BRA `(.L_x_1631) ;  /* 0xfffffff400847947 */ /* 0x000fea000383ffff */
.L_x_1603:
[----:B-1----:R1:W3:Y:S02]  /*e2c0*/  SYNCS.PHASECHK.TRANS64.TRYWAIT P1, [R5+URZ+0x13260], R0 ;  /* 0x01326000050075a7 */ /* 0x0022e4000802017f */
[----:B---3--:R-:W-:Y:S05]  /*e2d0*/  @!P1 NANOSLEEP.SYNCS 0x989680 ;  /* 0x009896800000995d */ /* 0x008fea0003900000 */
[----:B------:R-:W3:Y:S02]  /*e2e0*/  @!P1 SYNCS.PHASECHK.TRANS64 P1, [R5+URZ+0x13260], R0 ;  /* 0x01326000050095a7 */ /* 0x000ee4000802007f */
[----:B---3--:R-:W-:Y:S05]  /*e2f0*/  @!P1 BRA `(.L_x_1603) ;  /* 0xfffffffc00f09947 */ /* 0x008fea000383ffff */
[----:B------:R-:W-:Y:S05]  /*e300*/  BRA `(.L_x_1632) ;  /* 0xfffffff400847947 */ /* 0x000fea000383ffff */
.L_x_1605:
[----:B---3--:R3:W4:Y:S02]  /*e310*/  SYNCS.PHASECHK.TRANS64.TRYWAIT P0, [R3+URZ+0x13280], R4 ;  /* 0x01328004030075a7 */ /* 0x008724000800017f */
[----:B----4-:R-:W-:Y:S05]  /*e320*/  @!P0 NANOSLEEP.SYNCS 0x989680 ;  /* 0x009896800000895d */ /* 0x010fea0003900000 */
[----:B------:R-:W4:Y:S02]  /*e330*/  @!P0 SYNCS.PHASECHK.TRANS64 P0, [R3+URZ+0x13280], R4 ;  /* 0x01328004030085a7 */ /* 0x000f24000800007f */
[----:B----4-:R-:W-:Y:S05]  /*e340*/  @!P0 BRA `(.L_x_1605) ;  /* 0xfffffffc00f08947 */ /* 0x010fea000383ffff */
[----:B------:R-:W-:Y:S05]  /*e350*/  BRA `(.L_x_1606) ;  /* 0xfffffff400807947 */ /* 0x000fea000383ffff */
.L_x_1633:
        /* <DEDUP_REMOVED lines=10> */
.L_x_2169:


//--------------------- .text._ZN7cutlass13device_kernelIN5flash11enable_sm90INS1_16FlashAttnFwdSm90INS1_25CollectiveMainloopFwdSm90ILi2EN4cute5tupleIJNS5_1CILi1EEES8_S8_EEENS6_IJNS7_ILi192EEENS7_ILi160EEENS7_ILi64EEEEEELi64ENS_12float_e4m3_tEfNS_4arch4Sm90ELb1ELb0ELb0ELb1ELb0ELb0ELb0ELb1ELb1ELb0ELb0ELb0EEENS1_21CollectiveEpilogueFwdINS6_IJSA_SC_SB_EEES9_NS_10bfloat16_tESG_Li384ELb1ELb0ELb0ELb1EEENS1_36VarlenDynamicPersistentTileSchedulerILi192ELi160ELi384ELi128ELb0ELb0ELb1ELb1ELb1ELb1EEEEEEEEEvNT_6ParamsE --------------------------
	.section	.text._ZN7cutlass13device_kernelIN5flash11enable_sm90INS1_16FlashAttnFwdSm90INS1_25CollectiveMainloopFwdSm90ILi2EN4cute5tupleIJNS5_1CILi1EEES8_S8_EEENS6_IJNS7_ILi192EEENS7_ILi160EEENS7_ILi64EEEEEELi64ENS_12float_e4m3_tEfNS_4arch4Sm90ELb1ELb0ELb0ELb1ELb0ELb0ELb0ELb1ELb1ELb0ELb0ELb0EEENS1_21CollectiveEpilogueFwdINS6_IJSA_SC_SB_EEES9_NS_10bfloat16_tESG_Li384ELb1ELb0ELb0ELb1EEENS1_36VarlenDynamicPersistentTileSchedulerILi192ELi160ELi384ELi128ELb0ELb0ELb1ELb1ELb1ELb1EEEEEEEEEvNT_6ParamsE,"ax",@progbits
	.align	128
.text._ZN7cutlass13device_kernelIN5flash11enable_sm90INS1_16FlashAttnFwdSm90INS1_25CollectiveMainloopFwdSm90ILi2EN4cute5tupleIJNS5_1CILi1EEES8_S8_EEENS6_IJNS7_ILi192EEENS7_ILi160EEENS7_ILi64EEEEEELi64ENS_12float_e4m3_tEfNS_4arch4Sm90ELb1ELb0ELb0ELb1ELb0ELb0ELb0ELb1ELb1ELb0ELb0ELb0EEENS1_21CollectiveEpilogueFwdINS6_IJSA_SC_SB_EEES9_NS_10bfloat16_tESG_Li384ELb1ELb0ELb0ELb1EEENS1_36VarlenDynamicPersistentTileSchedulerILi192ELi160ELi384ELi128ELb0ELb0ELb1ELb1ELb1ELb1EEEEEEEEEvNT_6ParamsE:
        .type           _ZN7cutlass13device_kernelIN5flash11enable_sm90INS1_16FlashAttnFwdSm90INS1_25CollectiveMainloopFwdSm90ILi2EN4cute5tupleIJNS5_1CILi1EEES8_S8_EEENS6_IJNS7_ILi192EEENS7_ILi160EEENS7_ILi64EEEEEELi64ENS_12float_e4m3_tEfNS_4arch4Sm90ELb1ELb0ELb0ELb1ELb0ELb0ELb0ELb1ELb1ELb0ELb0ELb0EEENS1_21CollectiveEpilogueFwdINS6_IJSA_SC_SB_EEES9_NS_10bfloat16_tESG_Li384ELb1ELb0ELb0ELb1EEENS1_36VarlenDynamicPersistentTileSchedulerILi192ELi160ELi384ELi128ELb0ELb0ELb1ELb1ELb1ELb1EEEEEEEEEvNT_6ParamsE,@function
        .size           _ZN7cutlass13device_kernelIN5flash11enable_sm90INS1_16FlashAttnFwdSm90INS1_25CollectiveMainloopFwdSm90ILi2EN4cute5tupleIJNS5_1CILi1EEES8_S8_EEENS6_IJNS7_ILi192EEENS7_ILi160EEENS7_ILi64EEEEEELi64ENS_12float_e4m3_tEfNS_4arch4Sm90ELb1ELb0ELb0ELb1ELb0ELb0ELb0ELb1ELb1ELb0ELb0ELb0EEENS1_21CollectiveEpilogueFwdINS6_IJSA_SC_SB_EEES9_NS_10bfloat16_tESG_Li384ELb1ELb0ELb0ELb1EEENS1_36VarlenDynamicPersistentTileSchedulerILi192ELi160ELi384ELi128ELb0ELb0ELb1ELb1ELb1ELb1EEEEEEEEEvNT_6ParamsE,(.L_x_2170 - _ZN7cutlass13device_kernelIN5flash11enable_sm90INS1_16FlashAttnFwdSm90INS1_25CollectiveMainloopFwdSm90ILi2EN4cute5tupleIJNS5_1CILi1EEES8_S8_EEENS6_IJNS7_ILi192EEENS7_ILi160EEENS7_ILi64EEEEEELi64ENS_12float_e4m3_tEfNS_4arch4Sm90ELb1ELb0ELb0ELb1ELb0ELb0ELb0ELb1ELb1ELb0ELb0ELb0EEENS1_21CollectiveEpilogueFwdINS6_IJSA_SC_SB_EEES9_NS_10bfloat16_tESG_Li384ELb1ELb0ELb0ELb1EEENS1_36VarlenDynamicPersistentTileSchedulerILi192ELi160ELi384ELi128ELb0ELb0ELb1ELb1ELb1ELb1EEEEEEEEEvNT_6ParamsE)
        .other          _ZN7cutlass13device_kernelIN5flash11enable_sm90INS1_16FlashAttnFwdSm90INS1_25CollectiveMainloopFwdSm90ILi2EN4cute5tupleIJNS5_1CILi1EEES8_S8_EEENS6_IJNS7_ILi192EEENS7_ILi160EEENS7_ILi64EEEEEELi64ENS_12float_e4m3_tEfNS_4arch4Sm90ELb1ELb0ELb0ELb1ELb0ELb0ELb0ELb1ELb1ELb0ELb0ELb0EEENS1_21CollectiveEpilogueFwdINS6_IJSA_SC_SB_EEES9_NS_10bfloat16_tESG_Li384ELb1ELb0ELb0ELb1EEENS1_36VarlenDynamicPersistentTileSchedulerILi192ELi160ELi384ELi128ELb0ELb0ELb1ELb1ELb1ELb1EEEEEEEEEvNT_6ParamsE,@"STO_CUDA_ENTRY STV_DEFAULT"
_ZN7cutlass13device_kernelIN5flash11enable_sm90INS1_16FlashAttnFwdSm90INS1_25CollectiveMainloopFwdSm90ILi2EN4cute5tupleIJNS5_1CILi1EEES8_S8_EEENS6_IJNS7_ILi192EEENS7_ILi160EEENS7_ILi64EEEEEELi64ENS_12float_e4m3_tEfNS_4arch4Sm90ELb1ELb0ELb0ELb1ELb0ELb0ELb0ELb1ELb1ELb0ELb0ELb0EEENS1_21CollectiveEpilogueFwdINS6_IJSA_SC_SB_EEES9_NS_10bfloat16_tESG_Li384ELb1ELb0ELb0ELb1EEENS1_36VarlenDynamicPersistentTileSchedulerILi192ELi160ELi384ELi128ELb0ELb0ELb1ELb1ELb1ELb1EEEEEEEEEvNT_6ParamsE:
        /* <DEDUP_REMOVED lines=21> */
.L_x_1635:
[----:B------:R-:W-:Y:S05]  /*0150*/  BSYNC B0 ;  /* 0x0000000000007941 */ /* 0x000fea0003800000 */
.L_x_1634:
        /* <DEDUP_REMOVED lines=41> */
.L_x_1636:
        /* <DEDUP_REMOVED lines=22> */
.L_x_1637:
        /* <DEDUP_REMOVED lines=18> */
.L_x_1638:
        /* <DEDUP_REMOVED lines=22> */
.L_x_1639:
        /* <DEDUP_REMOVED lines=22> */
.L_x_1640:
[----:B------:R-:W-:Y:S01]  /*0930*/  PLOP3.LUT P0, PT, PT, PT, UP0, 0x80, 0x0 ;  /* 0x000000000000781c */ /* 0x000fe20003f0f008 */
[----:B------:R-:W-:Y:S01]  /*0940*/  UMOV UR40, 0x1 ;  /* 0x0000000100287882 */ /* 0x000fe20000000000 */
[----:B------:R-:W-:Y:S01]  /*0950*/  NOP ;  /* 0x0000000000007918 */ /* 0x000fe20000000000 */
[----:B------:R-:W-:Y:S01]  /*0960*/  USEL UR40, UR40, 0x2, !UP0 ;  /* 0x0000000228287887 */ /* 0x000fe2000c000000 */
[----:B------:R-:W-:Y:S01]  /*0970*/  ULDC.64 UR52, c[0x0][0x208] ;  /* 0x0000820000347ab9 */ /* 0x000fe20000000a00 */
[----:B012-4-:R-:W-:Y:S08]  /*0980*/  BAR.SYNC.DEFER_BLOCKING 0x0 ;  /* 0x0000000000007b1d */ /* 0x017ff00000010000 */
[----:B------:R-:W-:Y:S05]  /*0990*/  @!P0 BRA `(.L_x_1641) ;  /* 0x000000b000508947 */ /* 0x000fea0003800000 */
.L_x_1642:
        /* <DEDUP_REMOVED lines=24> */
[-C--:B------:R-:W-:Y:S02]  /*0b20*/  LEA.HI R2, R0, R12.reuse, RZ, 0x4 ;  /* 0x0000000c00027211 */ /* 0x080fe400078f20ff */
[----:B------:R-:W-:Y:S02]  /*0b30*/  LOP3.LUT R23, R156, 0xffffff80, RZ, 0xc0, !PT ;  /* 0xffffff809c177812 */ /* 0x000fe400078ec0ff */
[----:B------:R-:W-:Y:S02]  /*0b40*/  LEA.HI R3, R0, R12, RZ, 0x5 ;  /* 0x0000000c00037211 */ /* 0x000fe400078f28ff */
[----:B------:R-:W-:Y:S01]  /*0b50*/  SHF.R.S32.HI R5, RZ, 0x4, R2 ;  /* 0x00000004ff057819 */ /* 0x000fe20000011402 */
[----:B------:R-:W-:Y:S01]  /*0b60*/  IMAD.IADD R23, R12, 0x1, -R23 ;  /* 0x000000010c177824 */ /* 0x000fe200078e0a17 */
[----:B------:R-:W-:Y:S01]  /*0b70*/  SHF.R.S32.HI R156, RZ, 0x7, R156 ;  /* 0x00000007ff9c7819 */ /* 0x000fe2000001149c */
[----:B------:R-:W-:Y:S01]  /*0b80*/  IMAD.SHL.U32 R4, R3, 0x20, RZ ;  /* 0x0000002003047824 */ /* 0x000fe200078e00ff */
[----:B------:R-:W-:-:S02]  /*0b90*/  LOP3.LUT R3, R2, 0x3fffff0, RZ, 0xc0, !PT ;  /* 0x03fffff002037812 */ /* 0x000fc400078ec0ff */
[----:B------:R-:W-:Y:S01]  /*0ba0*/  SHF.R.S32.HI R8, RZ, 0x1f, R23 ;  /* 0x0000001fff087819 */ /* 0x000fe20000011417 */
[----:B------:R-:W-:Y:S01]  /*0bb0*/  IMAD.HI R6, R156, 0x55555556, RZ ;  /* 0x555555569c067827 */ /* 0x000fe200078e02ff */
[----:B------:R-:W-:Y:S02]  /*0bc0*/  LEA.HI R2, R2, R5, RZ, 0x1 ;  /* 0x0000000502027211 */ /* 0x000fe400078f08ff */
[----:B------:R-:W-:Y:S01]  /*0bd0*/  LEA.HI R9, R8, R23, RZ, 0x2 ;  /* 0x0000001708097211 */ /* 0x000fe200078f10ff */
[----:B------:R-:W-:Y:S01]  /*0be0*/  IMAD.IADD R3, R12, 0x1, -R3 ;  /* 0x000000010c037824 */ /* 0x000fe200078e0a03 */
[----:B------:R-:W-:Y:S02]  /*0bf0*/  LOP3.LUT R4, R4, 0xfffffc00, RZ, 0xc0, !PT ;  /* 0xfffffc0004047812 */ /* 0x000fe400078ec0ff */
[--C-:B------:R-:W-:Y:S02]  /*0c00*/  SHF.R.S32.HI R10, RZ, 0x2, R9.reuse ;  /* 0x00000002ff0a7819 */ /* 0x100fe40000011409 */
[----:B------:R-:W-:Y:S01]  /*0c10*/  SHF.R.S32.HI R7, RZ, 0x1f, R9 ;  /* 0x0000001fff077819 */ /* 0x000fe20000011409 */
[----:B------:R-:W-:Y:S01]  /*0c20*/  IMAD R3, R3, 0x40, R4 ;  /* 0x0000004003037824 */ /* 0x000fe200078e0204 */
[----:B------:R-:W-:-:S02]  /*0c30*/  LOP3.LUT R2, R2, 0x1ffffffe, RZ, 0xc0, !PT ;  /* 0x1ffffffe02027812 */ /* 0x000fc400078ec0ff */
[----:B------:R-:W-:Y:S02]  /*0c40*/  LEA.HI R7, R7, R10, RZ, 0x3 ;  /* 0x0000000a07077211 */ /* 0x000fe400078f18ff */
[----:B------:R-:W-:Y:S01]  /*0c50*/  LEA.HI R8, R8, R23, RZ, 0x5 ;  /* 0x0000001708087211 */ /* 0x000fe200078f28ff */
[----:B------:R-:W-:Y:S01]  /*0c60*/  IMAD.IADD R2, R5, 0x1, -R2 ;  /* 0x0000000105027824 */ /* 0x000fe200078e0a02 */
[----:B------:R-:W-:Y:S02]  /*0c70*/  LOP3.LUT R11, R7, 0xfffffff8, RZ, 0xc0, !PT ;  /* 0xfffffff8070b7812 */ /* 0x000fe400078ec0ff */
[----:B------:R-:W-:Y:S01]  /*0c80*/  LEA.HI R0, R0, R12, RZ, 0x3 ;  /* 0x0000000c00007211 */ /* 0x000fe200078f18ff */
[----:B------:R-:W-:Y:S01]  /*0c90*/  IMAD R157, R2, 0x8, R3 ;  /* 0x00000008029d7824 */ /* 0x000fe200078e0203 */
[----:B------:R-:W-:Y:S01]  /*0ca0*/  LEA.HI R7, R6, R6, RZ, 0x1 ;  /* 0x0000000606077211 */ /* 0x000fe200078f08ff */
[----:B------:R-:W-:Y:S01]  /*0cb0*/  IMAD.IADD R11, R10, 0x1, -R11 ;  /* 0x000000010a0b7824 */ /* 0x000fe200078e0a0b */
[----:B------:R-:W-:-:S02]  /*0cc0*/  SHF.R.S32.HI R8, RZ, 0x5, R8 ;  /* 0x00000005ff087819 */ /* 0x000fc40000011408 */
[----:B------:R-:W-:Y:S01]  /*0cd0*/  LOP3.LUT R2, R0, 0x1ffffff8, RZ, 0xc0, !PT ;  /* 0x1ffffff800027812 */ /* 0x000fe200078ec0ff */
[----:B------:R-:W-:Y:S01]  /*0ce0*/  IMAD R7, R7, -0x3, R156 ;  /* 0xfffffffd07077824 */ /* 0x000fe200078e029c */
[----:B------:R-:W-:Y:S01]  /*0cf0*/  LOP3.LUT R18, R9, 0x7ffffffc, RZ, 0xc0, !PT ;  /* 0x7ffffffc09127812 */ /* 0x000fe200078ec0ff */
[----:B------:R-:W-:Y:S01]  /*0d00*/  IMAD R8, R8, 0x10, R11 ;  /* 0x0000001008087824 */ /* 0x000fe200078e020b */
[----:B------:R-:W-:Y:S01]  /*0d10*/  SHF.R.S32.HI R16, RZ, 0x3, R0 ;  /* 0x00000003ff107819 */ /* 0x000fe20000011400 */
[----:B------:R-:W-:Y:S02]  /*0d20*/  IMAD.IADD R2, R12, 0x1, -R2 ;  /* 0x000000010c027824 */ /* 0x000fe400078e0a02 */
[----:B------:R-:W-:Y:S02]  /*0d30*/  IMAD R19, R7, 0x40, R8 ;  /* 0x0000004007137824 */ /* 0x000fe400078e0208 */
[----:B------:R-:W-:Y:S02]  /*0d40*/  IMAD.SHL.U32 R22, R2, 0x8, RZ ;  /* 0x0000000802167824 */ /* 0x000fe400078e00ff */
[----:B------:R-:W-:-:S07]  /*0d50*/  IMAD.IADD R18, R23, 0x1, -R18 ;  /* 0x0000000117127824 */ /* 0x000fce00078e0a12 */
.L_x_1699:
[----:B0-----:R-:W0:Y:S01]  /*0d60*/  LDC.64 R2, c[0x0][0xc60] ;  /* 0x00031800ff027b82 */ /* 0x001e220000000a00 */
[----:B------:R-:W-:Y:S01]  /*0d70*/  ULDC.64 UR4, c[0x0][0xa28] ;  /* 0x00028a0000047ab9 */ /* 0x000fe20000000a00 */
[----:B------:R-:W-:Y:S01]  /*0d80*/  ULDC.64 UR6, c[0x0][0xa18] ;  /* 0x0002860000067ab9 */ /* 0x000fe20000000a00 */
[----:B------:R-:W-:Y:S01]  /*0d90*/  ULDC UR8, c[0x0][0x404] ;  /* 0x0001010000087ab9 */ /* 0x000fe20000000800 */
[----:B0-----:R-:W-:-:S06]  /*0da0*/  IMAD.WIDE R2, R35, 0x4, R2 ;  /* 0x0000000423027825 */ /* 0x001fcc00078e0202 */
[----:B--2---:R-:W2:Y:S01]  /*0db0*/  LDG.E R2, desc[UR52][R2.64] ;  /* 0x0000003402027981 */ /* 0x004ea2000c1e1900 */
[----:B------:R-:W-:Y:S02]  /*0dc0*/  UISETP.NE.U32.AND UP0, UPT, UR4, URZ, UPT ;  /* 0x0000003f0400728c */ /* 0x000fe4000bf05070 */
[----:B------:R-:W-:Y:S02]  /*0dd0*/  UISETP.NE.U32.AND UP1, UPT, UR6, URZ, UPT ;  /* 0x0000003f0600728c */ /* 0x000fe4000bf25070 */
[----:B------:R-:W-:Y:S02]  /*0de0*/  UISETP.NE.AND.EX UP0, UPT, UR5, URZ, UPT, UP0 ;  /* 0x0000003f0500728c */ /* 0x000fe4000bf05300 */
[----:B------:R-:W-:-:S04]  /*0df0*/  UISETP.NE.AND.EX UP1, UPT, UR7, URZ, UPT, UP1 ;  /* 0x0000003f0700728c */ /* 0x000fc8000bf25310 */
[----:B------:R-:W-:Y:S02]  /*0e00*/  PLOP3.LUT P0, PT, PT, PT, UP0, 0x80, 0x0 ;  /* 0x000000000000781c */ /* 0x000fe40003f0f008 */
[----:B------:R-:W-:Y:S02]  /*0e10*/  PLOP3.LUT P2, PT, PT, PT, UP1, 0x80, 0x0 ;  /* 0x000000000000781c */ /* 0x000fe40003f4f018 */
[----:B--2---:R-:W-:-:S13]  /*0e20*/  R2UR UR37, R2 ;  /* 0x00000000022572ca */ /* 0x004fda00000e0000 */
[----:B------:R-:W-:Y:S02]  /*0e30*/  USHF.R.S32.HI UR38, URZ, 0x1f, UR37 ;  /* 0x0000001f3f267899 */ /* 0x000fe40008011425 */
[----:B------:R-:W-:-:S04]  /*0e40*/  @UP0 ULEA UR4, UP2, UR37, UR4, 0x2 ;  /* 0x0000000425040291 */ /* 0x000fc8000f84103f */
[----:B------:R-:W-:Y:S02]  /*0e50*/  @UP0 ULEA.HI.X UR5, UR37, UR5, UR38, 0x2, UP2 ;  /* 0x0000000525050291 */ /* 0x000fe400090f1426 */
[----:B------:R-:W-:Y:S01]  /*0e60*/  @UP1 ULEA UR6, UP0, UR37, UR6, 0x2 ;  /* 0x0000000625061291 */ /* 0x000fe2000f80103f */
[----:B------:R-:W-:-:S03]  /*0e70*/  IMAD.U32 R2, RZ, RZ, UR4 ;  /* 0x00000004ff027e24 */ /* 0x000fc6000f8e00ff */
[----:B------:R-:W-:Y:S01]  /*0e80*/  @UP1 ULEA.HI.X UR7, UR37, UR7, UR38, 0x2, UP0 ;  /* 0x0000000725071291 */ /* 0x000fe200080f1426 */
[----:B------:R-:W-:Y:S01]  /*0e90*/  IMAD.U32 R3, RZ, RZ, UR5 ;  /* 0x00000005ff037e24 */ /* 0x000fe2000f8e00ff */
[----:B------:R-:W-:Y:S01]  /*0ea0*/  ULDC.64 UR4, c[0x0][0x3f8] ;  /* 0x0000fe0000047ab9 */ /* 0x000fe20000000a00 */
[----:B-1-34-:R-:W-:-:S03]  /*0eb0*/  IMAD.U32 R4, RZ, RZ, UR6 ;  /* 0x00000006ff047e24 */ /* 0x01afc6000f8e00ff */
[----:B------:R-:W-:Y:S01]  /*0ec0*/  IMAD.U32 R5, RZ, RZ, UR7 ;  /* 0x00000007ff057e24 */ /* 0x000fe2000f8e00ff */
[----:B------:R-:W2:Y:S01]  /*0ed0*/  @P0 LDG.E R2, desc[UR52][R2.64] ;  /* 0x0000003402020981 */ /* 0x000ea2000c1e1900 */
[----:B------:R-:W-:Y:S01]  /*0ee0*/  UISETP.NE.U32.AND UP0, UPT, UR4, URZ, UPT ;  /* 0x0000003f0400728c */ /* 0x000fe2000bf05070 */
[----:B------:R-:W-:Y:S02]  /*0ef0*/  ULDC.64 UR6, c[0x0][0xa20] ;  /* 0x0002880000067ab9 */ /* 0x000fe40000000a00 */
[----:B------:R-:W3:Y:S01]  /*0f00*/  @P2 LDG.E R4, desc[UR52][R4.64] ;  /* 0x0000003404042981 */ /* 0x000ee2000c1e1900 */
[----:B------:R-:W-:Y:S01]  /*0f10*/  UISETP.NE.AND.EX UP0, UPT, UR5, URZ, UPT, UP0 ;  /* 0x0000003f0500728c */ /* 0x000fe2000bf05300 */
[----:B------:R-:W-:Y:S01]  /*0f20*/  ISETP.NE.U32.AND P1, PT, RZ, UR6, PT ;  /* 0x00000006ff007c0c */ /* 0x000fe2000bf25070 */
[----:B------:R-:W-:Y:S01]  /*0f30*/  ULDC UR4, c[0x0][0x2e0] ;  /* 0x0000b80000047ab9 */ /* 0x000fe20000000800 */
[----:B------:R-:W-:Y:S01]  /*0f40*/  UMOV UR49, URZ ;  /* 0x0000003f00317c82 */ /* 0x000fe20008000000 */
[----:B------:R-:W-:Y:S01]  /*0f50*/  USEL UR8, UR8, 0x1, UP0 ;  /* 0x0000000108087887 */ /* 0x000fe20008000000 */
[----:B------:R-:W-:Y:S01]  /*0f60*/  ISETP.NE.AND.EX P1, PT, RZ, UR7, PT, P1 ;  /* 0x00000007ff007c0c */ /* 0x000fe2000bf25310 */
[----:B------:R-:W-:-:S02]  /*0f70*/  ULDC UR50, c[0x0][0x288] ;  /* 0x0000a20000327ab9 */ /* 0x000fc40000000800 */
[----:B------:R-:W-:Y:S01]  /*0f80*/  UIMAD UR8, UR8, UR4, URZ ;  /* 0x00000004080872a4 */ /* 0x000fe2000f8e023f */
[----:B--2---:R-:W-:Y:S02]  /*0f90*/  @P0 R2UR UR49, R2 ;  /* 0x00000000023102ca */ /* 0x004fe400000e0000 */
[----:B---3--:R-:W-:Y:S01]  /*0fa0*/  @P2 R2UR UR50, R4 ;  /* 0x00000000043222ca */ /* 0x008fe200000e0000 */
[----:B-----5:R-:W-:-:S14]  /*0fb0*/  @P2 BRA `(.L_x_1643) ;  /* 0x0000000000342947 */ /* 0x020fdc0003800000 */
        /* <DEDUP_REMOVED lines=13> */
.L_x_1643:
[----:B------:R-:W-:Y:S01]  /*1090*/  UMOV UR39, UR51 ;  /* 0x0000003300277c82 */ /* 0x000fe20008000000 */
[----:B------:R-:W-:Y:S01]  /*10a0*/  UMOV UR41, UR42 ;  /* 0x0000002a00297c82 */ /* 0x000fe20008000000 */
[----:B------:R-:W-:Y:S05]  /*10b0*/  @!P1 BRA `(.L_x_1644) ;  /* 0x00000000001c9947 */ /* 0x000fea0003800000 */
[----:B------:R-:W-:-:S04]  /*10c0*/  ULEA UR4, UP0, UR37, UR6, 0x2 ;  /* 0x0000000625047291 */ /* 0x000fc8000f80103f */
[----:B------:R-:W-:Y:S02]  /*10d0*/  ULEA.HI.X UR5, UR37, UR7, UR38, 0x2, UP0 ;  /* 0x0000000725057291 */ /* 0x000fe400080f1426 */
[----:B------:R-:W-:-:S04]  /*10e0*/  IMAD.U32 R2, RZ, RZ, UR4 ;  /* 0x00000004ff027e24 */ /* 0x000fc8000f8e00ff */
[----:B------:R-:W-:-:S05]  /*10f0*/  IMAD.U32 R3, RZ, RZ, UR5 ;  /* 0x00000005ff037e24 */ /* 0x000fca000f8e00ff */
[----:B------:R-:W2:Y:S02]  /*1100*/  LDG.E R2, desc[UR52][R2.64] ;  /* 0x0000003402027981 */ /* 0x000ea4000c1e1900 */
[----:B--2---:R-:W-:Y:S01]  /*1110*/  R2UR UR8, R2 ;  /* 0x00000000020872ca */ /* 0x004fe200000e0000 */
[----:B------:R-:W-:-:S14]  /*1120*/  BRA `(.L_x_1645) ;  /* 0x0000000000347947 */ /* 0x000fdc0003800000 */
.L_x_1644:
        /* <DEDUP_REMOVED lines=13> */
.L_x_1645:
[----:B------:R-:W-:Y:S01]  /*1200*/  ULDC.64 UR6, c[0x0][0x990] ;  /* 0x0002640000067ab9 */ /* 0x000fe20000000a00 */
[----:B------:R-:W-:Y:S01]  /*1210*/  ULDC.64 UR4, c[0x0][0x998] ;  /* 0x0002660000047ab9 */ /* 0x000fe20000000a00 */
[----:B------:R-:W-:Y:S01]  /*1220*/  UISETP.NE.U32.AND UP0, UPT, UR6, URZ, UPT ;  /* 0x0000003f0600728c */ /* 0x000fe2000bf05070 */
[----:B------:R-:W-:Y:S01]  /*1230*/  IMAD.MOV.U32 R3, RZ, RZ, 0x3f800000 ;  /* 0x3f800000ff037424 */ /* 0x000fe200078e00ff */
[----:B------:R-:W-:Y:S01]  /*1240*/  UISETP.NE.U32.AND UP1, UPT, UR4, URZ, UPT ;  /* 0x0000003f0400728c */ /* 0x000fe2000bf25070 */
[----:B------:R-:W-:Y:S01]  /*1250*/  IMAD.MOV.U32 R0, RZ, RZ, 0x3f800000 ;  /* 0x3f800000ff007424 */ /* 0x000fe200078e00ff */
[----:B------:R-:W-:Y:S02]  /*1260*/  UISETP.NE.AND.EX UP0, UPT, UR7, URZ, UPT, UP0 ;  /* 0x0000003f0700728c */ /* 0x000fe4000bf05300 */
[----:B------:R-:W-:Y:S01]  /*1270*/  UISETP.NE.AND.EX UP1, UPT, UR5, URZ, UPT, UP1 ;  /* 0x0000003f0500728c */ /* 0x000fe2000bf25310 */
[----:B------:R-:W-:Y:S02]  /*1280*/  ULDC UR9, c[0x0][0x428] ;  /* 0x00010a0000097ab9 */ /* 0x000fe40000000800 */
[----:B------:R-:W-:Y:S01]  /*1290*/  UISETP.NE.AND UP2, UPT, UR9, 0x1, UPT ;  /* 0x000000010900788c */ /* 0x000fe2000bf45270 */
[----:B------:R-:W-:-:S02]  /*12a0*/  PLOP3.LUT P0, PT, PT, PT, UP0, 0x80, 0x0 ;  /* 0x000000000000781c */ /* 0x000fc40003f0f008 */
[----:B------:R-:W-:-:S03]  /*12b0*/  PLOP3.LUT P1, PT, PT, PT, UP1, 0x80, 0x0 ;  /* 0x000000000000781c */ /* 0x000fc60003f2f018 */
[----:B------:R-:W-:Y:S02]  /*12c0*/  @UP0 ULDC.64 UR12, c[0x0][0x9a8] ;  /* 0x00026a00000c0ab9 */ /* 0x000fe40000000a00 */
[----:B------:R-:W-:Y:S01]  /*12d0*/  @UP0 UIMAD UR9, UR38, UR12, URZ ;  /* 0x0000000c260902a4 */ /* 0x000fe2000f8e023f */
[----:B------:R-:W-:Y:S01]  /*12e0*/  @UP1 ULDC.64 UR16, c[0x0][0x9b8] ;  /* 0x00026e0000101ab9 */ /* 0x000fe20000000a00 */
[----:B------:R-:W-:Y:S02]  /*12f0*/  @UP0 UIMAD.WIDE.U32 UR10, UR37, UR12, URZ ;  /* 0x0000000c250a02a5 */ /* 0x000fe4000f8e003f */
[----:B------:R-:W-:Y:S02]  /*1300*/  @UP0 UIMAD UR18, UR37, UR13, UR9 ;  /* 0x0000000d251202a4 */ /* 0x000fe4000f8e0209 */
[----:B------:R-:W-:Y:S01]  /*1310*/  @UP1 UIMAD UR9, UR38, UR16, URZ ;  /* 0x00000010260912a4 */ /* 0x000fe2000f8e023f */
[----:B------:R-:W-:Y:S01]  /*1320*/  @UP2 ULDC UR12, c[0x0][0x42c] ;  /* 0x00010b00000c2ab9 */ /* 0x000fe20000000800 */
[----:B------:R-:W-:-:S02]  /*1330*/  @UP1 UIMAD.WIDE.U32 UR14, UR37, UR16, URZ ;  /* 0x00000010250e12a5 */ /* 0x000fc4000f8e003f */
[----:B------:R-:W-:Y:S02]  /*1340*/  UIMAD.WIDE.U32 UR12, UR42, UR12, URZ ;  /* 0x0000000c2a0c72a5 */ /* 0x000fe4000f8e003f */
[----:B------:R-:W-:Y:S01]  /*1350*/  @UP1 UIMAD UR19, UR37, UR17, UR9 ;  /* 0x00000011251312a4 */ /* 0x000fe2000f8e0209 */
[----:B------:R-:W-:Y:S02]  /*1360*/  @UP2 ULDC UR16, c[0x0][0x430] ;  /* 0x00010c0000102ab9 */ /* 0x000fe40000000800 */
[----:B------:R-:W-:Y:S01]  /*1370*/  UMOV UR9, UR42 ;  /* 0x0000002a00097c82 */ /* 0x000fe20008000000 */
[----:B------:R-:W-:Y:S02]  /*1380*/  @UP2 USHF.R.U32.HI UR9, URZ, UR16, UR13 ;  /* 0x000000103f092299 */ /* 0x000fe4000801160d */
[----:B------:R-:W-:Y:S02]  /*1390*/  @UP0 UIADD3 UR11, UR11, UR18, URZ ;  /* 0x000000120b0b0290 */ /* 0x000fe4000fffe03f */
[----:B------:R-:W-:-:S02]  /*13a0*/  @UP0 USHF.R.S32.HI UR18, URZ, 0x1f, UR9 ;  /* 0x0000001f3f120899 */ /* 0x000fc40008011409 */
[----:B------:R-:W-:Y:S01]  /*13b0*/  @UP1 USHF.R.S32.HI UR20, URZ, 0x1f, UR9 ;  /* 0x0000001f3f141899 */ /* 0x000fe20008011409 */
[----:B------:R-:W-:Y:S01]  /*13c0*/  @UP0 ULDC.64 UR16, c[0x0][0x9b0] ;  /* 0x00026c0000100ab9 */ /* 0x000fe20000000a00 */
[----:B------:R-:W-:Y:S01]  /*13d0*/  @UP1 ULDC.64 UR12, c[0x0][0x9c0] ;  /* 0x00027000000c1ab9 */ /* 0x000fe20000000a00 */
[----:B------:R-:W-:Y:S02]  /*13e0*/  @UP1 UIADD3 UR15, UR15, UR19, URZ ;  /* 0x000000130f0f1290 */ /* 0x000fe4000fffe03f */
[----:B------:R-:W-:Y:S02]  /*13f0*/  @UP0 UIMAD UR18, UR18, UR16, URZ ;  /* 0x00000010121202a4 */ /* 0x000fe4000f8e023f */
[----:B------:R-:W-:Y:S02]  /*1400*/  @UP1 UIMAD UR19, UR20, UR12, URZ ;  /* 0x0000000c141312a4 */ /* 0x000fe4000f8e023f */
[----:B------:R-:W-:Y:S02]  /*1410*/  @UP0 UIMAD.WIDE.U32 UR10, UR9, UR16, UR10 ;  /* 0x00000010090a02a5 */ /* 0x000fe4000f8e000a */
[----:B------:R-:W-:-:S02]  /*1420*/  @UP0 UIMAD UR17, UR9, UR17, UR18 ;  /* 0x00000011091102a4 */ /* 0x000fc4000f8e0212 */
[----:B------:R-:W-:Y:S02]  /*1430*/  @UP1 UIMAD.WIDE.U32 UR14, UR9, UR12, UR14 ;  /* 0x0000000c090e12a5 */ /* 0x000fe4000f8e000e */
[----:B------:R-:W-:Y:S02]  /*1440*/  @UP1 UIMAD UR9, UR9, UR13, UR19 ;  /* 0x0000000d090912a4 */ /* 0x000fe4000f8e0213 */
[----:B------:R-:W-:Y:S02]  /*1450*/  @UP0 UIADD3 UR11, UR11, UR17, URZ ;  /* 0x000000110b0b0290 */ /* 0x000fe4000fffe03f */
[----:B------:R-:W-:Y:S02]  /*1460*/  @UP0 ULEA UR6, UP3, UR10, UR6, 0x2 ;  /* 0x000000060a060291 */ /* 0x000fe4000f86103f */
[----:B------:R-:W-:Y:S02]  /*1470*/  @UP1 UIADD3 UR9, UR15, UR9, URZ ;  /* 0x000000090f091290 */ /* 0x000fe4000fffe03f */
[----:B------:R-:W-:-:S02]  /*1480*/  @UP1 ULEA UR4, UP4, UR14, UR4, 0x2 ;  /* 0x000000040e041291 */ /* 0x000fc4000f88103f */
[----:B------:R-:W-:Y:S01]  /*1490*/  @UP0 ULEA.HI.X UR7, UR10, UR7, UR11, 0x2, UP3 ;  /* 0x000000070a070291 */ /* 0x000fe200098f140b */
[----:B------:R-:W-:Y:S01]  /*14a0*/  IMAD.U32 R6, RZ, RZ, UR6 ;  /* 0x00000006ff067e24 */ /* 0x000fe2000f8e00ff */
[----:B------:R-:W-:Y:S02]  /*14b0*/  @UP1 ULEA.HI.X UR5, UR14, UR5, UR9, 0x2, UP4 ;  /* 0x000000050e051291 */ /* 0x000fe4000a0f1409 */
[----:B------:R-:W-:Y:S01]  /*14c0*/  IMAD.U32 R8, RZ, RZ, UR4 ;  /* 0x00000004ff087e24 */ /* 0x000fe2000f8e00ff */
[----:B------:R-:W-:Y:S01]  /*14d0*/  UIADD3 UR49, -UR49, UR8, URZ ;  /* 0x0000000831317290 */ /* 0x000fe2000fffe13f */
[----:B------:R-:W-:Y:S01]  /*14e0*/  IMAD.U32 R7, RZ, RZ, UR7 ;  /* 0x00000007ff077e24 */ /* 0x000fe2000f8e00ff */
[----:B------:R-:W-:Y:S01]  /*14f0*/  ULDC UR4, c[0x0][0x988] ;  /* 0x0002620000047ab9 */ /* 0x000fe20000000800 */
[----:B------:R-:W-:-:S03]  /*1500*/  IMAD.U32 R9, RZ, RZ, UR5 ;  /* 0x00000005ff097e24 */ /* 0x000fc6000f8e00ff */
[----:B------:R-:W2:Y:S04]  /*1510*/  @P0 LDG.E R3, desc[UR52][R6.64] ;  /* 0x0000003406030981 */ /* 0x000ea8000c1e1900 */
[----:B------:R0:W2:Y:S01]  /*1520*/  @P1 LDG.E R0, desc[UR52][R8.64] ;  /* 0x0000003408001981 */ /* 0x0000a2000c1e1900 */
[----:B------:R-:W-:Y:S01]  /*1530*/  UIADD3 UR5, UR49, 0x15f, -UR50 ;  /* 0x0000015f31057890 */ /* 0x000fe2000fffe832 */
[----:B------:R-:W-:Y:S02]  /*1540*/  PLOP3.LUT P0, PT, PT, PT, PT, 0x80, 0x0 ;  /* 0x000000000000781c */ /* 0x000fe40003f0f070 */
[----:B------:R-:W-:Y:S01]  /*1550*/  CS2R R4, SRZ ;  /* 0x0000000000047805 */ /* 0x000fe2000001ff00 */
[----:B------:R-:W-:Y:S01]  /*1560*/  IMAD.MOV.U32 R55, RZ, RZ, RZ ;  /* 0x000000ffff377224 */ /* 0x000fe200078e00ff */
[----:B------:R-:W-:Y:S01]  /*1570*/  UIMAD UR6, UR51, 0xc0, UR5 ;  /* 0x000000c0330678a4 */ /* 0x000fe2000f8e0205 */
[----:B------:R-:W-:-:S02]  /*1580*/  CS2R R10, SRZ ;  /* 0x00000000000a7805 */ /* 0x000fc4000001ff00 */
[----:B------:R-:W-:Y:S02]  /*1590*/  CS2R R12, SRZ ;  /* 0x00000000000c7805 */ /* 0x000fe4000001ff00 */
[----:B------:R-:W-:Y:S01]  /*15a0*/  CS2R R14, SRZ ;  /* 0x00000000000e7805 */ /* 0x000fe2000001ff00 */
[----:B------:R-:W-:Y:S01]  /*15b0*/  UIMAD.WIDE UR6, UR6, 0x66666667, URZ ;  /* 0x66666667060678a5 */ /* 0x000fe2000f8e023f */
[----:B0-----:R-:W-:Y:S02]  /*15c0*/  CS2R R8, SRZ ;  /* 0x0000000000087805 */ /* 0x001fe4000001ff00 */
[----:B------:R-:W-:Y:S02]  /*15d0*/  CS2R R20, SRZ ;  /* 0x0000000000147805 */ /* 0x000fe4000001ff00 */
[----:B------:R-:W-:Y:S01]  /*15e0*/  CS2R R24, SRZ ;  /* 0x0000000000187805 */ /* 0x000fe2000001ff00 */
[----:B------:R-:W-:Y:S01]  /*15f0*/  USHF.R.U32.HI UR6, URZ, 0x1f, UR7 ;  /* 0x0000001f3f067899 */ /* 0x000fe20008011607 */
[----:B------:R-:W-:-:S02]  /*1600*/  CS2R R28, SRZ ;  /* 0x00000000001c7805 */ /* 0x000fc4000001ff00 */
[----:B------:R-:W-:Y:S02]  /*1610*/  CS2R R26, SRZ ;  /* 0x00000000001a7805 */ /* 0x000fe4000001ff00 */
[----:B------:R-:W-:Y:S01]  /*1620*/  CS2R R56, SRZ ;  /* 0x0000000000387805 */ /* 0x000fe2000001ff00 */
[----:B------:R-:W-:Y:S01]  /*1630*/  ULEA.HI.SX32 UR6, UR7, UR6, 0x1a ;  /* 0x0000000607067291 */ /* 0x000fe2000f8fd23f */
[----:B------:R-:W-:Y:S02]  /*1640*/  CS2R R30, SRZ ;  /* 0x00000000001e7805 */ /* 0x000fe4000001ff00 */
[----:B------:R-:W-:Y:S02]  /*1650*/  CS2R R36, SRZ ;  /* 0x0000000000247805 */ /* 0x000fe4000001ff00 */
[----:B------:R-:W-:Y:S02]  /*1660*/  CS2R R40, SRZ ;  /* 0x0000000000287805 */ /* 0x000fe4000001ff00 */
[----:B------:R-:W-:Y:S01]  /*1670*/  CS2R R58, SRZ ;  /* 0x00000000003a7805 */ /* 0x000fe2000001ff00 */
[----:B------:R-:W-:Y:S01]  /*1680*/  IMAD.MOV.U32 R44, RZ, RZ, RZ ;  /* 0x000000ffff2c7224 */ /* 0x000fe200078e00ff */
[----:B------:R-:W-:Y:S01]  /*1690*/  CS2R R60, SRZ ;  /* 0x00000000003c7805 */ /* 0x000fe2000001ff00 */
[----:B--2---:R-:W-:Y:S01]  /*16a0*/  FMUL.FTZ R0, R3, R0 ;  /* 0x0000000003007220 */ /* 0x004fe20000410000 */
[----:B------:R-:W-:-:S03]  /*16b0*/  CS2R R2, SRZ ;  /* 0x0000000000027805 */ /* 0x000fc6000001ff00 */
[----:B------:R-:W-:Y:S01]  /*16c0*/  FMUL.FTZ R0, R0, UR4 ;  /* 0x0000000400007c20 */ /* 0x000fe20008410000 */
[----:B------:R-:W-:-:S04]  /*16d0*/  UIADD3 UR4, UR49, 0x9f, URZ ;  /* 0x0000009f31047890 */ /* 0x000fc8000fffe03f */
[----:B------:R-:W-:Y:S01]  /*16e0*/  UIMAD.WIDE UR4, UR4, 0x66666667, URZ ;  /* 0x66666667040478a5 */ /* 0x000fe2000f8e023f */
[----:B------:R-:W-:-:S03]  /*16f0*/  R2UR UR43, R0 ;  /* 0x00000000002b72ca */ /* 0x000fc600000e0000 */
[----:B------:R-:W-:-:S04]  /*1700*/  USHF.R.U32.HI UR4, URZ, 0x1f, UR5 ;  /* 0x0000001f3f047899 */ /* 0x000fc80008011605 */
[----:B------:R-:W-:-:S03]  /*1710*/  ULEA.HI.SX32 UR4, UR5, UR4, 0x1a ;  /* 0x0000000405047291 */ /* 0x000fc6000f8fd23f */
[----:B------:R-:W-:Y:S01]  /*1720*/  @UP2 ULDC UR5, c[0x0][0x42c] ;  /* 0x00010b0000052ab9 */ /* 0x000fe20000000800 */
[----:B------:R-:W-:-:S04]  /*1730*/  UISETP.LT.AND UP0, UPT, UR4, UR6, UPT ;  /* 0x000000060400728c */ /* 0x000fc8000bf01270 */
[----:B------:R-:W-:Y:S02]  /*1740*/  USEL UR54, UR4, UR6, UP0 ;  /* 0x0000000604367287 */ /* 0x000fe40008000000 */
[----:B------:R-:W-:Y:S02]  /*1750*/  UIMAD.WIDE.U32 UR4, UR42, UR5, URZ ;  /* 0x000000052a0472a5 */ /* 0x000fe4000f8e003f */
[----:B------:R-:W-:Y:S01]  /*1760*/  UISETP.GE.AND UP0, UPT, UR54, 0x1, UPT ;  /* 0x000000013600788c */ /* 0x000fe2000bf06270 */
[----:B------:R-:W-:Y:S02]  /*1770*/  @UP2 ULDC UR6, c[0x0][0x430] ;  /* 0x00010c0000062ab9 */ /* 0x000fe40000000800 */
[----:B------:R-:W-:-:S03]  /*1780*/  @UP2 USHF.R.U32.HI UR42, URZ, UR6, UR5 ;  /* 0x000000063f2a2299 */ /* 0x000fc60008011605 */
[----:B------:R-:W-:-:S13]  /*1790*/  PLOP3.LUT P1, PT, PT, PT, UP0, 0x80, 0x0 ;  /* 0x000000000000781c */ /* 0x000fda0003f2f008 */
[----:B------:R-:W-:Y:S05]  /*17a0*/  @!P1 BRA `(.L_x_1646) ;  /* 0x00000084008c9947 */ /* 0x000fea0003800000 */
        /* <DEDUP_REMOVED lines=31> */
.L_x_1647:
        /* <DEDUP_REMOVED lines=9> */
.L_x_1786:
[----:B------:R-:W-:Y:S05]  /*1a30*/  @!P0 BRA `(.L_x_1649) ;  /* 0x0000000000048947 */ /* 0x000fea0003800000 */
[----:B------:R-:W-:Y:S01]  /*1a40*/  BPT.TRAP 0x1 ;  /* 0x000000040000795c */ /* 0x000fe20000300000 */
.L_x_1649:
[----:B0-----:R-:W-:Y:S02]  /*1a50*/  IMAD.U32 R3, RZ, RZ, UR36 ;  /* 0x00000024ff037e24 */ /* 0x001fe4000f8e00ff */
[----:B------:R-:W-:-:S03]  /*1a60*/  IMAD.U32 R0, RZ, RZ, UR46 ;  /* 0x0000002eff007e24 */ /* 0x000fc6000f8e00ff */
[----:B------:R-:W-:Y:S02]  /*1a70*/  LEA R3, R3, UR45, 0x3 ;  /* 0x0000002d03037c11 */ /* 0x000fe4000f8e18ff */
[----:B------:R-:W-:-:S04]  /*1a80*/  SHF.L.U32 R0, R0, 0x1f, RZ ;  /* 0x0000001f00007819 */ /* 0x000fc800000006ff */
[----:B------:R0:W1:Y:S01]  /*1a90*/  SYNCS.PHASECHK.TRANS64.TRYWAIT P1, [R3+URZ+0x13230], R0 ;  /* 0x01323000030075a7 */ /* 0x000062000802017f */
[----:B------:R-:W-:Y:S05]  /*1aa0*/  @!P0 BRA `(.L_x_1650) ;  /* 0x0000000000048947 */ /* 0x000fea0003800000 */
[----:B------:R-:W-:Y:S01]  /*1ab0*/  BPT.TRAP 0x1 ;  /* 0x000000040000795c */ /* 0x000fe20000300000 */
.L_x_1650:
[----:B-1----:R-:W-:Y:S05]  /*1ac0*/  @P1 BRA `(.L_x_1651) ;  /* 0x0000000000081947 */ /* 0x002fea0003800000 */
[----:B------:R-:W1:Y:S02]  /*1ad0*/  SYNCS.PHASECHK.TRANS64.TRYWAIT P1, [R3+URZ+0x13230], R0 ;  /* 0x01323000030075a7 */ /* 0x000e64000802017f */
[----:B-1----:R-:W-:Y:S05]  /*1ae0*/  @!P1 BRA `(.L_x_1652) ;  /* 0x000000e400209947 */ /* 0x002fea0003800000 */
.L_x_1651:
[----:B------:R-:W2:Y:S01]  /*1af0*/  S2R R2, SR_TID.X ;  /* 0x0000000000027919 */ /* 0x000ea20000002100 */
[----:B------:R-:W-:Y:S01]  /*1b00*/  UIADD3 UR4, UR45, 0xe000, URZ ;  /* 0x0000e0002d047890 */ /* 0x000fe2000fffe03f */
[----:B------:R-:W-:-:S03]  /*1b10*/  IMAD.MOV.U32 R55, RZ, RZ, RZ ;  /* 0x000000ffff377224 */ /* 0x000fc600078e00ff */
[----:B------:R-:W-:-:S04]  /*1b20*/  USHF.R.U32.HI UR4, URZ, 0x4, UR4 ;  /* 0x000000043f047899 */ /* 0x000fc80008011604 */
[----:B------:R-:W-:-:S06]  /*1b30*/  ULOP3.LUT UR4, UR4, 0x3fff, URZ, 0xc0, !UPT ;  /* 0x00003fff04047892 */ /* 0x000fcc000f8ec03f */
[----:B------:R-:W-:Y:S01]  /*1b40*/  IMAD.U32 R5, RZ, RZ, UR4 ;  /* 0x00000004ff057e24 */ /* 0x000fe2000f8e00ff */
[----:B------:R-:W-:Y:S05]  /*1b50*/  WARPSYNC.ALL ;  /* 0x0000000000007948 */ /* 0x000fea0003800000 */
[----:B------:R-:W-:Y:S02]  /*1b60*/  LOP3.LUT R5, R5, 0x10000, RZ, 0xfc, !PT ;  /* 0x0001000005057812 */ /* 0x000fe400078efcff */
[----:B--2---:R-:W-:Y:S02]  /*1b70*/  LOP3.LUT P1, RZ, R2, 0x7f, RZ, 0xc0, !PT ;  /* 0x0000007f02ff7812 */ /* 0x004fe4000782c0ff */
[----:B------:R-:W-:Y:S01]  /*1b80*/  R2UR UR12, R5 ;  /* 0x00000000050c72ca */ /* 0x000fe200000e0000 */
[----:B------:R-:W-:Y:S01]  /*1b90*/  ULOP3.LUT UR55, UR55, 0x10000, URZ, 0xfc, !UPT ;  /* 0x0001000037377892 */ /* 0x000fe2000f8efc3f */
[----:B------:R-:W-:Y:S01]  /*1ba0*/  WARPGROUP.ARRIVE ;  /* 0x00000000000079c5 */ /* 0x000fe20000000000 */
[----:B------:R-:W-:Y:S01]  /*1bb0*/  UMOV UR9, 0x80000020 ;  /* 0x8000002000097882 */ /* 0x000fe20000000000 */
[----:B------:R-:W-:Y:S01]  /*1bc0*/  UMOV UR11, 0x80000020 ;  /* 0x80000020000b7882 */ /* 0x000fe20000000000 */
[----:B------:R-:W-:Y:S01]  /*1bd0*/  UIADD3 UR6, UR55, 0x2, URZ ;  /* 0x0000000237067890 */ /* 0x000fe2000fffe03f */
[----:B01----:R-:W-:Y:S01]  /*1be0*/  IMAD.U32 R0, RZ, RZ, UR51 ;  /* 0x00000033ff007e24 */ /* 0x003fe2000f8e00ff */
[----:B------:R-:W-:Y:S01]  /*1bf0*/  UMOV UR7, 0x80000020 ;  /* 0x8000002000077882 */ /* 0x000fe20000000000 */
[----:B------:R-:W-:Y:S01]  /*1c00*/  UMOV UR8, UR55 ;  /* 0x0000003700087c82 */ /* 0x000fe20008000000 */
[----:B------:R-:W-:Y:S01]  /*1c10*/  IMAD.U32 R51, RZ, RZ, UR43 ;  /* 0x0000002bff337e24 */ /* 0x000fe2000f8e00ff */
[----:B------:R-:W-:Y:S01]  /*1c20*/  UIADD3 UR22, UR54, -0x2, URZ ;  /* 0xfffffffe36167890 */ /* 0x000fe2000fffe03f */
[----:B------:R-:W-:-:S02]  /*1c30*/  IMAD R13, R0, 0xc0, R19 ;  /* 0x000000c0000d7824 */ /* 0x000fc400078e0213 */
        /* <DEDUP_REMOVED lines=29> */
[----:B------:R-:W-:Y:S02]  /*1e10*/  UIMAD UR10, UR54, -0xa0, UR49 ;  /* 0xffffff60360a78a4 */ /* 0x000fe4000f8e0231 */
[----:B------:R-:W-:Y:S02]  /*1e20*/  WARPGROUP.DEPBAR.LE gsb0, 0x0 ;  /* 0x00008000000079c5 */ /* 0x000fe40000010000 */
[----:B------:R-:W-:-:S06]  /*1e30*/  WARPGROUP.ARRIVE ;  /* 0x00000000000079c5 */ /* 0x000fcc0000000000 */
[----:B------:R-:W-:Y:S01]  /*1e40*/  QGMMA.64x32x32.F32.E4M3.E4M3 R104, gdesc[UR4], R104, gsb0 ;  /* 0x00600000046879f3 */ /* 0x000fe20008000868 */
[----:B------:R-:W-:Y:S01]  /*1e50*/  UIADD3 UR6, UR12, 0x82, URZ ;  /* 0x000000820c067890 */ /* 0x000fe2000fffe03f */
[----:B------:R-:W-:Y:S01]  /*1e60*/  UMOV UR7, 0x80000020 ;  /* 0x8000002000077882 */ /* 0x000fe20000000000 */
[----:B------:R-:W-:Y:S02]  /*1e70*/  WARPGROUP.DEPBAR.LE gsb0, 0x0 ;  /* 0x00008000000079c5 */ /* 0x000fe40000010000 */
[----:B------:R-:W-:-:S06]  /*1e80*/  WARPGROUP.ARRIVE ;  /* 0x00000000000079c5 */ /* 0x000fcc0000000000 */
[----:B------:R-:W-:Y:S01]  /*1e90*/  QGMMA.64x32x32.F32.E4M3.E4M3 R88, gdesc[UR4], R88, gsb0 ;  /* 0x00600000045879f3 */ /* 0x000fe20008000858 */
[----:B------:R-:W-:Y:S01]  /*1ea0*/  UIADD3 UR6, -UR50, 0xa1, UR10 ;  /* 0x000000a132067890 */ /* 0x000fe2000fffe10a */
[----:B------:R-:W-:Y:S01]  /*1eb0*/  UMOV UR7, 0x80000020 ;  /* 0x8000002000077882 */ /* 0x000fe20000000000 */
[----:B------:R-:W-:-:S04]  /*1ec0*/  UIADD3 UR10, UR10, 0xa0, URZ ;  /* 0x000000a00a0a7890 */ /* 0x000fc8000fffe03f */
[----:B------:R-:W-:Y:S01]  /*1ed0*/  IMAD.U32 R7, RZ, RZ, UR6 ;  /* 0x00000006ff077e24 */ /* 0x000fe2000f8e00ff */
[----:B------:R-:W-:Y:S01]  /*1ee0*/  UIADD3 UR6, UR12, 0x102, URZ ;  /* 0x000001020c067890 */ /* 0x000fe2000fffe03f */
[----:B------:R-:W-:Y:S02]  /*1ef0*/  IMAD.U32 R11, RZ, RZ, UR10 ;  /* 0x0000000aff0b7e24 */ /* 0x000fe4000f8e00ff */
[C---:B------:R-:W-:Y:S02]  /*1f00*/  IMAD R2, R18.reuse, -0x2, R7 ;  /* 0xfffffffe12027824 */ /* 0x040fe400078e0207 */
[----:B------:R-:W-:-:S03]  /*1f10*/  IMAD R11, R18, -0x2, R11 ;  /* 0xfffffffe120b7824 */ /* 0x000fc600078e020b */
[----:B------:R-:W-:Y:S02]  /*1f20*/  IADD3 R0, R2, 0x8, R13 ;  /* 0x0000000802007810 */ /* 0x000fe40007ffe00d */
[----:B------:R-:W-:Y:S02]  /*1f30*/  VIADDMNMX R2, R13, R2, R11, PT ;  /* 0x000000020d027246 */ /* 0x000fe4000380010b */
[----:B------:R-:W-:-:S04]  /*1f40*/  VIMNMX R0, R11, R0, PT ;  /* 0x000000000b007248 */ /* 0x000fc80003fe0100 */
[C---:B------:R-:W-:Y:S02]  /*1f50*/  ISETP.GT.AND P2, PT, R0.reuse, RZ, PT ;  /* 0x000000ff0000720c */ /* 0x040fe40003f44270 */
[C---:B------:R-:W-:Y:S02]  /*1f60*/  ISETP.GT.AND P3, PT, R0.reuse, 0x1, PT ;  /* 0x000000010000780c */ /* 0x040fe40003f64270 */
[----:B------:R-:W-:Y:S02]  /*1f70*/  ISETP.GT.AND P4, PT, R0, 0x8, PT ;  /* 0x000000080000780c */ /* 0x000fe40003f84270 */
[----:B------:R-:W-:Y:S02]  /*1f80*/  FSEL R7, R106, -INF , P2 ;  /* 0xff8000006a077808 */ /* 0x000fe40001000000 */
[----:B------:R-:W-:Y:S02]  /*1f90*/  FSEL R107, R107, -INF , P3 ;  /* 0xff8000006b6b7808 */ /* 0x000fe40001800000 */
[----:B------:R-:W-:-:S02]  /*1fa0*/  ISETP.GT.AND P2, PT, R0, 0x9, PT ;  /* 0x000000090000780c */ /* 0x000fc40003f44270 */
[----:B------:R-:W-:Y:S02]  /*1fb0*/  FSEL R9, R110, -INF , P4 ;  /* 0xff8000006e097808 */ /* 0x000fe40002000000 */
[----:B------:R-:W-:Y:S02]  /*1fc0*/  FMNMX.FTZ R4, R7, R107, !PT ;  /* 0x0000006b07047209 */ /* 0x000fe40007810000 */
[C---:B------:R-:W-:Y:S02]  /*1fd0*/  ISETP.GT.AND P3, PT, R0.reuse, 0x10, PT ;  /* 0x000000100000780c */ /* 0x040fe40003f64270 */
[----:B------:R-:W-:Y:S02]  /*1fe0*/  FSEL R111, R111, -INF , P2 ;  /* 0xff8000006f6f7808 */ /* 0x000fe40001000000 */
[----:B------:R-:W-:Y:S02]  /*1ff0*/  FMNMX.FTZ R4, R9, R4, !PT ;  /* 0x0000000409047209 */ /* 0x000fe40007810000 */
[----:B------:R-:W-:-:S02]  /*2000*/  ISETP.GT.AND P2, PT, R0, 0x11, PT ;  /* 0x000000110000780c */ /* 0x000fc40003f44270 */
[----:B------:R-:W-:Y:S02]  /*2010*/  FSEL R47, R114, -INF , P3 ;  /* 0xff800000722f7808 */ /* 0x000fe40001800000 */
[----:B------:R-:W-:Y:S02]  /*2020*/  FMNMX.FTZ R4, R111, R4, !PT ;  /* 0x000000046f047209 */ /* 0x000fe40007810000 */
[C---:B------:R-:W-:Y:S02]  /*2030*/  ISETP.GT.AND P3, PT, R0.reuse, 0x18, PT ;  /* 0x000000180000780c */ /* 0x040fe40003f64270 */
[----:B------:R-:W-:Y:S02]  /*2040*/  FSEL R115, R115, -INF , P2 ;  /* 0xff80000073737808 */ /* 0x000fe40001000000 */
[----:B------:R-:W-:Y:S02]  /*2050*/  FMNMX.FTZ R4, R47, R4, !PT ;  /* 0x000000042f047209 */ /* 0x000fe40007810000 */
[----:B------:R-:W-:Y:S01]  /*2060*/  ISETP.GT.AND P2, PT, R0, 0x19, PT ;  /* 0x000000190000780c */ /* 0x000fe20003f44270 */
[----:B------:R-:W-:-:S02]  /*2070*/  WARPGROUP.DEPBAR.LE gsb0, 0x0 ;  /* 0x00008000000079c5 */ /* 0x000fc40000010000 */
[----:B------:R-:W-:Y:S01]  /*2080*/  WARPGROUP.ARRIVE ;  /* 0x00000000000079c5 */ /* 0x000fe20000000000 */
[----:B------:R-:W-:Y:S02]  /*2090*/  FSEL R45, R118, -INF , P3 ;  /* 0xff800000762d7808 */ /* 0x000fe40001800000 */
[----:B------:R-:W-:Y:S02]  /*20a0*/  FMNMX.FTZ R4, R115, R4, !PT ;  /* 0x0000000473047209 */ /* 0x000fe40007810000 */
        /* <DEDUP_REMOVED lines=31> */
[----:B------:R-:W-:Y:S02]  /*22a0*/  FMNMX.FTZ R49, R103, R4, !PT ;  /* 0x0000000467317209 */ /* 0x000fe40007810000 */
[----:B------:R-:W-:Y:S01]  /*22b0*/  ISETP.GT.AND P4, PT, R2, 0x8, PT ;  /* 0x000000080200780c */ /* 0x000fe20003f84270 */
[----:B------:R-:W-:Y:S02]  /*22c0*/  WARPGROUP.DEPBAR.LE gsb0, 0x0 ;  /* 0x00008000000079c5 */ /* 0x000fe40000010000 */
[----:B------:R-:W-:Y:S01]  /*22d0*/  WARPGROUP.ARRIVE ;  /* 0x00000000000079c5 */ /* 0x000fe20000000000 */
[----:B------:R-:W-:Y:S02]  /*22e0*/  FSEL R74, R74, -INF , P3 ;  /* 0xff8000004a4a7808 */ /* 0x000fe40001800000 */
[----:B------:R-:W-:-:S02]  /*22f0*/  ISETP.GT.AND P3, PT, R0, 0x48, PT ;  /* 0x000000480000780c */ /* 0x000fc40003f64270 */
[----:B------:R-:W-:Y:S01]  /*2300*/  FSEL R75, R75, -INF , P2 ;  /* 0xff8000004b4b7808 */ /* 0x000fe20001000000 */
[----:B------:R-:W-:Y:S01]  /*2310*/  QGMMA.64x32x32.F32.E4M3.E4M3 R56, gdesc[UR4], R56, gsb0 ;  /* 0x00600000043879f3 */ /* 0x000fe20008000838 */
[----:B------:R-:W-:Y:S01]  /*2320*/  UIADD3 UR6, UR12, 0x202, URZ ;  /* 0x000002020c067890 */ /* 0x000fe2000fffe03f */
[----:B------:R-:W-:Y:S01]  /*2330*/  FMNMX.FTZ R4, R74, R49, !PT ;  /* 0x000000314a047209 */ /* 0x000fe20007810000 */
[----:B------:R-:W-:Y:S01]  /*2340*/  UMOV UR7, 0x80000020 ;  /* 0x8000002000077882 */ /* 0x000fe20000000000 */
        /* <DEDUP_REMOVED lines=19> */
[----:B------:R-:W-:Y:S02]  /*2480*/  FMNMX.FTZ R49, R87, R4, !PT ;  /* 0x0000000457317209 */ /* 0x000fe40007810000 */
[----:B------:R-:W-:Y:S01]  /*2490*/  FSEL R108, R108, -INF , P4 ;  /* 0xff8000006c6c7808 */ /* 0x000fe20002000000 */
[----:B------:R-:W-:Y:S02]  /*24a0*/  WARPGROUP.DEPBAR.LE gsb0, 0x0 ;  /* 0x00008000000079c5 */ /* 0x000fe40000010000 */
[----:B------:R-:W-:Y:S01]  /*24b0*/  WARPGROUP.ARRIVE ;  /* 0x00000000000079c5 */ /* 0x000fe20000000000 */
[----:B------:R-:W-:-:S02]  /*24c0*/  FSEL R58, R58, -INF , P3 ;  /* 0xff8000003a3a7808 */ /* 0x000fc40001800000 */
[----:B------:R-:W-:Y:S02]  /*24d0*/  ISETP.GT.AND P3, PT, R0, 0x68, PT ;  /* 0x000000680000780c */ /* 0x000fe40003f64270 */
[----:B------:R-:W-:Y:S01]  /*24e0*/  FSEL R59, R59, -INF , P2 ;  /* 0xff8000003b3b7808 */ /* 0x000fe20001000000 */
[----:B------:R-:W-:Y:S01]  /*24f0*/  QGMMA.64x32x32.F32.E4M3.E4M3 R24, gdesc[UR4], R24, gsb0 ;  /* 0x00600000041879f3 */ /* 0x000fe20008000818 */
[----:B------:R-:W-:Y:S01]  /*2500*/  FMNMX.FTZ R4, R58, R49, !PT ;  /* 0x000000313a047209 */ /* 0x000fe20007810000 */
[----:B------:R-:W-:Y:S01]  /*2510*/  UIADD3 UR6, UR49, -UR50, URZ ;  /* 0x8000003231067290 */ /* 0x000fe2000fffe03f */
[----:B------:R-:W-:Y:S02]  /*2520*/  ISETP.GT.AND P2, PT, R0, 0x69, PT ;  /* 0x000000690000780c */ /* 0x000fe40003f44270 */
[----:B------:R-:W-:Y:S01]  /*2530*/  FSEL R62, R62, -INF , P3 ;  /* 0xff8000003e3e7808 */ /* 0x000fe20001800000 */
[----:B------:R-:W-:Y:S01]  /*2540*/  UIMAD UR6, UR51, 0xc0, UR6 ;  /* 0x000000c0330678a4 */ /* 0x000fe2000f8e0206 */
[----:B------:R-:W-:-:S02]  /*2550*/  FMNMX.FTZ R49, R59, R4, !PT ;  /* 0x000000043b317209 */ /* 0x000fc40007810000 */
[----:B------:R-:W-:Y:S01]  /*2560*/  ISETP.GT.AND P3, PT, R0, 0x70, PT ;  /* 0x000000700000780c */ /* 0x000fe20003f64270 */
[----:B------:R-:W-:Y:S01]  /*2570*/  UIMAD.WIDE UR6, UR6, 0x66666667, URZ ;  /* 0x66666667060678a5 */ /* 0x000fe2000f8e023f */
[----:B------:R-:W-:Y:S02]  /*2580*/  FSEL R63, R63, -INF , P2 ;  /* 0xff8000003f3f7808 */ /* 0x000fe40001000000 */
[----:B------:R-:W-:Y:S01]  /*2590*/  FMNMX.FTZ R4, R62, R49, !PT ;  /* 0x000000313e047209 */ /* 0x000fe20007810000 */
[----:B------:R-:W-:Y:S01]  /*25a0*/  USHF.R.U32.HI UR6, URZ, 0x1f, UR7 ;  /* 0x0000001f3f067899 */ /* 0x000fe20008011607 */
[----:B------:R-:W-:Y:S02]  /*25b0*/  ISETP.GT.AND P2, PT, R0, 0x71, PT ;  /* 0x000000710000780c */ /* 0x000fe40003f44270 */
[----:B------:R-:W-:Y:S01]  /*25c0*/  FSEL R66, R66, -INF , P3 ;  /* 0xff80000042427808 */ /* 0x000fe20001800000 */
[----:B------:R-:W-:Y:S01]  /*25d0*/  ULEA.HI.SX32 UR6, UR7, UR6, 0x1a ;  /* 0x0000000607067291 */ /* 0x000fe2000f8fd23f */
[----:B------:R-:W-:-:S02]  /*25e0*/  FMNMX.FTZ R49, R63, R4, !PT ;  /* 0x000000043f317209 */ /* 0x000fc40007810000 */
[----:B------:R-:W-:Y:S01]  /*25f0*/  ISETP.GT.AND P3, PT, R0, 0x78, PT ;  /* 0x000000780000780c */ /* 0x000fe20003f64270 */
[----:B------:R-:W-:Y:S01]  /*2600*/  UISETP.LT.AND UP0, UPT, URZ, UR6, UPT ;  /* 0x000000063f00728c */ /* 0x000fe2000bf01270 */
[----:B------:R-:W-:Y:S02]  /*2610*/  FSEL R67, R67, -INF , P2 ;  /* 0xff80000043437808 */ /* 0x000fe40001000000 */
[----:B------:R-:W-:Y:S01]  /*2620*/  FMNMX.FTZ R4, R66, R49, !PT ;  /* 0x0000003142047209 */ /* 0x000fe20007810000 */
[----:B------:R-:W-:Y:S01]  /*2630*/  USEL UR21, URZ, UR6, !UP0 ;  /* 0x000000063f157287 */ /* 0x000fe2000c000000 */
[----:B------:R-:W-:Y:S02]  /*2640*/  ISETP.GT.AND P2, PT, R0, 0x79, PT ;  /* 0x000000790000780c */ /* 0x000fe40003f44270 */
[----:B------:R-:W-:Y:S01]  /*2650*/  FSEL R70, R70, -INF , P3 ;  /* 0xff80000046467808 */ /* 0x000fe20001800000 */
[----:B------:R-:W-:Y:S01]  /*2660*/  UISETP.GE.AND UP0, UPT, UR22, UR21, UPT ;  /* 0x000000151600728c */ /* 0x000fe2000bf06270 */
[----:B------:R-:W-:-:S02]  /*2670*/  FMNMX.FTZ R49, R67, R4, !PT ;  /* 0x0000000443317209 */ /* 0x000fc40007810000 */
[----:B------:R-:W-:Y:S02]  /*2680*/  ISETP.GT.AND P3, PT, R0, 0x80, PT ;  /* 0x000000800000780c */ /* 0x000fe40003f64270 */
[----:B------:R-:W-:Y:S02]  /*2690*/  FSEL R71, R71, -INF , P2 ;  /* 0xff80000047477808 */ /* 0x000fe40001000000 */
[----:B------:R-:W-:Y:S02]  /*26a0*/  FMNMX.FTZ R4, R70, R49, !PT ;  /* 0x0000003146047209 */ /* 0x000fe40007810000 */
[----:B------:R-:W-:Y:S02]  /*26b0*/  ISETP.GT.AND P2, PT, R0, 0x81, PT ;  /* 0x000000810000780c */ /* 0x000fe40003f44270 */
[----:B------:R-:W-:Y:S01]  /*26c0*/  FMNMX.FTZ R49, R71, R4, !PT ;  /* 0x0000000447317209 */ /* 0x000fe20007810000 */
[----:B------:R-:W-:Y:S02]  /*26d0*/  WARPGROUP.DEPBAR.LE gsb0, 0x0 ;  /* 0x00008000000079c5 */ /* 0x000fe40000010000 */
[----:B------:R-:W-:-:S02]  /*26e0*/  FSEL R26, R26, -INF , P3 ;  /* 0xff8000001a1a7808 */ /* 0x000fc40001800000 */
        /* <DEDUP_REMOVED lines=18> */
[----:B------:R-:W-:Y:S02]  /*2810*/  FSEL R39, R39, -INF , P2 ;  /* 0xff80000027277808 */ /* 0x000fe40001000000 */
[----:B------:R-:W-:Y:S02]  /*2820*/  FMNMX.FTZ R0, R38, R49, !PT ;  /* 0x0000003126007209 */ /* 0x000fe40007810000 */
[C---:B------:R-:W-:Y:S02]  /*2830*/  ISETP.GT.AND P3, PT, R2.reuse, 0x1, PT ;  /* 0x000000010200780c */ /* 0x040fe40003f64270 */
[----:B------:R-:W-:Y:S02]  /*2840*/  FMNMX.FTZ R8, R39, R0, !PT ;  /* 0x0000000027087209 */ /* 0x000fe40007810000 */
[----:B------:R-:W-:Y:S02]  /*2850*/  FSEL R105, R105, -INF , P3 ;  /* 0xff80000069697808 */ /* 0x000fe40001800000 */
[----:B------:R-:W-:Y:S01]  /*2860*/  ISETP.GT.AND P3, PT, R2, 0x10, PT ;  /* 0x000000100200780c */ /* 0x000fe20003f64270 */
[----:B------:R-:W0:Y:S03]  /*2870*/  SHFL.BFLY PT, R49, R8, 0x2, 0x1f ;  /* 0x0c401f0008317f89 */ /* 0x000e2600000e0000 */
[----:B------:R-:W-:-:S02]  /*2880*/  FSEL R112, R112, -INF , P3 ;  /* 0xff80000070707808 */ /* 0x000fc40001800000 */
[----:B------:R-:W-:-:S04]  /*2890*/  ISETP.GT.AND P3, PT, R2, 0x18, PT ;  /* 0x000000180200780c */ /* 0x000fc80003f64270 */
[----:B------:R-:W-:Y:S02]  /*28a0*/  FSEL R116, R116, -INF , P3 ;  /* 0xff80000074747808 */ /* 0x000fe40001800000 */
[----:B------:R-:W-:-:S04]  /*28b0*/  ISETP.GT.AND P3, PT, R2, 0x21, PT ;  /* 0x000000210200780c */ /* 0x000fc80003f64270 */
[----:B------:R-:W-:Y:S02]  /*28c0*/  FSEL R89, R89, -INF , P3 ;  /* 0xff80000059597808 */ /* 0x000fe40001800000 */
[----:B------:R-:W-:-:S04]  /*28d0*/  ISETP.GT.AND P3, PT, R2, 0x29, PT ;  /* 0x000000290200780c */ /* 0x000fc80003f64270 */
[----:B------:R-:W-:Y:S02]  /*28e0*/  FSEL R93, R93, -INF , P3 ;  /* 0xff8000005d5d7808 */ /* 0x000fe40001800000 */
[----:B------:R-:W-:Y:S02]  /*28f0*/  ISETP.GT.AND P3, PT, R2, 0x31, PT ;  /* 0x000000310200780c */ /* 0x000fe40003f64270 */
[----:B0-----:R-:W-:Y:S02]  /*2900*/  FMNMX.FTZ R49, R8, R49, !PT ;  /* 0x0000003108317209 */ /* 0x001fe40007810000 */
        /* <DEDUP_REMOVED lines=13> */
[C---:B------:R-:W-:Y:S01]  /*29e0*/  FSETP.NEU.FTZ.AND P2, PT, R0.reuse, -INF , PT ;  /* 0xff8000000000780b */ /* 0x040fe20003f5d000 */
[----:B------:R-:W-:-:S01]  /*29f0*/  FFMA.FTZ R4, R0, R51, -8 ;  /* 0xc100000000047423 */ /* 0x000fc20000010033 */
[----:B------:R-:W-:-:S04]  /*2a00*/  ISETP.GT.AND P3, PT, R2, 0x61, PT ;  /* 0x000000610200780c */ /* 0x000fc80003f64270 */
[----:B------:R-:W-:Y:S02]  /*2a10*/  FSEL R4, R4, RZ, P2 ;  /* 0x000000ff04047208 */ /* 0x000fe40001000000 */
[----:B------:R-:W-:Y:S02]  /*2a20*/  ISETP.GT.AND P2, PT, R2, RZ, PT ;  /* 0x000000ff0200720c */ /* 0x000fe40003f44270 */
[----:B------:R-:W-:Y:S01]  /*2a30*/  FSEL R57, R57, -INF , P3 ;  /* 0xff80000039397808 */ /* 0x000fe20001800000 */
[----:B------:R-:W-:-:S01]  /*2a40*/  FFMA.FTZ R12, R45, UR43, -R4 ;  /* 0x0000002b2d0c7c23 */ /* 0x000fc20008010804 */
[----:B------:R-:W-:Y:S01]  /*2a50*/  FSEL R104, R104, -INF , P2 ;  /* 0xff80000068687808 */ /* 0x000fe20001000000 */
[----:B------:R-:W-:-:S01]  /*2a60*/  FFMA.FTZ R10, R47, UR43, -R4 ;  /* 0x0000002b2f0a7c23 */ /* 0x000fc20008010804 */
[----:B------:R-:W-:Y:S01]  /*2a70*/  ISETP.GT.AND P2, PT, R2, 0x9, PT ;  /* 0x000000090200780c */ /* 0x000fe20003f44270 */
[----:B------:R-:W-:-:S01]  /*2a80*/  FFMA.FTZ R75, R75, UR43, -R4 ;  /* 0x0000002b4b4b7c23 */ /* 0x000fc20008010804 */
[----:B------:R-:W-:Y:S01]  /*2a90*/  FMNMX.FTZ R13, R104, R105, !PT ;  /* 0x00000069680d7209 */ /* 0x000fe20007810000 */
[----:B------:R-:W-:-:S01]  /*2aa0*/  FFMA.FTZ R79, R79, UR43, -R4 ;  /* 0x0000002b4f4f7c23 */ /* 0x000fc20008010804 */
[----:B------:R-:W-:Y:S01]  /*2ab0*/  FSEL R109, R109, -INF , P2 ;  /* 0xff8000006d6d7808 */ /* 0x000fe20001000000 */
[----:B------:R-:W-:-:S01]  /*2ac0*/  FFMA.FTZ R6, R7, UR43, -R4 ;  /* 0x0000002b07067c23 */ /* 0x000fc20008010804 */
[----:B------:R-:W-:Y:S01]  /*2ad0*/  FMNMX.FTZ R14, R108, R13, !PT ;  /* 0x0000000d6c0e7209 */ /* 0x000fe20007810000 */
        /* <DEDUP_REMOVED lines=44> */
[----:B------:R-:W-:Y:S01]  /*2da0*/  MUFU.EX2 R6, R6 ;  /* 0x0000000600067308 */ /* 0x000fe20000000800 */
[----:B------:R-:W-:-:S02]  /*2db0*/  FMNMX.FTZ R41, R97, R42, !PT ;  /* 0x0000002a61297209 */ /* 0x000fc40007810000 */
[----:B------:R-:W-:Y:S02]  /*2dc0*/  ISETP.GT.AND P2, PT, R2, 0x40, PT ;  /* 0x000000400200780c */ /* 0x000fe40003f44270 */
[----:B------:R-:W-:Y:S02]  /*2dd0*/  FMNMX.FTZ R42, R100, R41, !PT ;  /* 0x00000029642a7209 */ /* 0x000fe40007810000 */
[----:B------:R-:W-:Y:S01]  /*2de0*/  FSEL R72, R72, -INF , P2 ;  /* 0xff80000048487808 */ /* 0x000fe20001000000 */
[----:B------:R-:W-:Y:S01]  /*2df0*/  MUFU.EX2 R7, R7 ;  /* 0x0000000700077308 */ /* 0x000fe20000000800 */
[----:B------:R-:W-:Y:S01]  /*2e00*/  FMNMX.FTZ R45, R101, R42, !PT ;  /* 0x0000002a652d7209 */ /* 0x000fe20007810000 */
[----:B------:R-:W-:Y:S01]  /*2e10*/  FFMA.FTZ R42, R43, UR43, -R4 ;  /* 0x0000002b2b2a7c23 */ /* 0x000fe20008010804 */
[----:B------:R-:W-:Y:S02]  /*2e20*/  ISETP.GT.AND P2, PT, R2, 0x48, PT ;  /* 0x000000480200780c */ /* 0x000fe40003f44270 */
[----:B------:R-:W-:-:S02]  /*2e30*/  FMNMX.FTZ R44, R72, R45, !PT ;  /* 0x0000002d482c7209 */ /* 0x000fc40007810000 */
[----:B------:R-:W-:Y:S01]  /*2e40*/  FSEL R76, R76, -INF , P2 ;  /* 0xff8000004c4c7808 */ /* 0x000fe20001000000 */
[----:B------:R-:W-:Y:S01]  /*2e50*/  MUFU.EX2 R8, R8 ;  /* 0x0000000800087308 */ /* 0x000fe20000000800 */
[----:B------:R-:W-:Y:S02]  /*2e60*/  FMNMX.FTZ R43, R73, R44, !PT ;  /* 0x0000002c492b7209 */ /* 0x000fe40007810000 */
[----:B------:R-:W-:Y:S02]  /*2e70*/  ISETP.GT.AND P2, PT, R2, 0x50, PT ;  /* 0x000000500200780c */ /* 0x000fe40003f44270 */
[----:B------:R-:W-:Y:S02]  /*2e80*/  FMNMX.FTZ R44, R76, R43, !PT ;  /* 0x0000002b4c2c7209 */ /* 0x000fe40007810000 */
[----:B------:R-:W-:Y:S01]  /*2e90*/  FSEL R80, R80, -INF , P2 ;  /* 0xff80000050507808 */ /* 0x000fe20001000000 */
[----:B------:R-:W0:Y:S01]  /*2ea0*/  MUFU.EX2 R9, R9 ;  /* 0x0000000900097308 */ /* 0x000e220000000800 */
[----:B------:R-:W-:Y:S01]  /*2eb0*/  FMNMX.FTZ R45, R77, R44, !PT ;  /* 0x0000002c4d2d7209 */ /* 0x000fe20007810000 */
[----:B------:R-:W-:Y:S01]  /*2ec0*/  FFMA.FTZ R44, R74, UR43, -R4 ;  /* 0x0000002b4a2c7c23 */ /* 0x000fe20008010804 */
[----:B------:R-:W-:-:S02]  /*2ed0*/  ISETP.GT.AND P2, PT, R2, 0x58, PT ;  /* 0x000000580200780c */ /* 0x000fc40003f44270 */
[----:B------:R-:W-:Y:S02]  /*2ee0*/  FMNMX.FTZ R46, R80, R45, !PT ;  /* 0x0000002d502e7209 */ /* 0x000fe40007810000 */
[----:B------:R-:W-:Y:S01]  /*2ef0*/  FSEL R84, R84, -INF , P2 ;  /* 0xff80000054547808 */ /* 0x000fe20001000000 */
[----:B------:R-:W-:Y:S01]  /*2f00*/  MUFU.EX2 R10, R10 ;  /* 0x0000000a000a7308 */ /* 0x000fe20000000800 */
[----:B------:R-:W-:Y:S02]  /*2f10*/  FMNMX.FTZ R45, R81, R46, !PT ;  /* 0x0000002e512d7209 */ /* 0x000fe40007810000 */
[----:B------:R-:W-:Y:S02]  /*2f20*/  ISETP.GT.AND P2, PT, R2, 0x60, PT ;  /* 0x000000600200780c */ /* 0x000fe40003f44270 */
[----:B------:R-:W-:Y:S02]  /*2f30*/  FMNMX.FTZ R46, R84, R45, !PT ;  /* 0x0000002d542e7209 */ /* 0x000fe40007810000 */
[----:B------:R-:W-:Y:S01]  /*2f40*/  FSEL R56, R56, -INF , P2 ;  /* 0xff80000038387808 */ /* 0x000fe20001000000 */
[----:B------:R-:W-:Y:S01]  /*2f50*/  MUFU.EX2 R45, R75 ;  /* 0x0000004b002d7308 */ /* 0x000fe20000000800 */
[----:B------:R-:W-:Y:S01]  /*2f60*/  FMNMX.FTZ R47, R85, R46, !PT ;  /* 0x0000002e552f7209 */ /* 0x000fe20007810000 */
[--C-:B------:R-:W-:Y:S01]  /*2f70*/  FFMA.FTZ R46, R78, UR43, -R4.reuse ;  /* 0x0000002b4e2e7c23 */ /* 0x100fe20008010804 */
[----:B------:R-:W-:Y:S01]  /*2f80*/  ISETP.GT.AND P2, PT, R2, 0x68, PT ;  /* 0x000000680200780c */ /* 0x000fe20003f44270 */
[----:B------:R-:W-:Y:S01]  /*2f90*/  FFMA.FTZ R78, R58, UR43, -R4 ;  /* 0x0000002b3a4e7c23 */ /* 0x000fe20008010804 */
[----:B------:R-:W-:-:S02]  /*2fa0*/  FMNMX.FTZ R48, R56, R47, !PT ;  /* 0x0000002f38307209 */ /* 0x000fc40007810000 */
        /* <DEDUP_REMOVED lines=9> */
[----:B------:R-:W-:Y:S02]  /*3040*/  FSEL R64, R64, -INF , P2 ;  /* 0xff80000040407808 */ /* 0x000fe40001000000 */
[----:B------:R-:W-:Y:S01]  /*3050*/  FMNMX.FTZ R49, R61, R48, !PT ;  /* 0x000000303d317209 */ /* 0x000fe20007810000 */
[----:B------:R1:W-:Y:S01]  /*3060*/  MUFU.EX2 R47, R79 ;  /* 0x0000004f002f7308 */ /* 0x0003e20000000800 */
[----:B------:R-:W-:Y:S01]  /*3070*/  ISETP.GT.AND P2, PT, R2, 0x78, PT ;  /* 0x000000780200780c */ /* 0x000fe20003f44270 */
[----:B------:R-:W-:Y:S01]  /*3080*/  FFMA.FTZ R48, R82, UR43, -R4 ;  /* 0x0000002b52307c23 */ /* 0x000fe20008010804 */
[----:B------:R-:W-:Y:S02]  /*3090*/  FSEL R65, R65, -INF , P3 ;  /* 0xff80000041417808 */ /* 0x000fe40001800000 */
[----:B------:R-:W-:-:S02]  /*30a0*/  FMNMX.FTZ R50, R64, R49, !PT ;  /* 0x0000003140327209 */ /* 0x000fc40007810000 */
[----:B------:R-:W-:Y:S01]  /*30b0*/  ISETP.GT.AND P3, PT, R2, 0x79, PT ;  /* 0x000000790200780c */ /* 0x000fe20003f64270 */
[----:B------:R-:W-:Y:S01]  /*30c0*/  MUFU.EX2 R15, R91 ;  /* 0x0000005b000f7308 */ /* 0x000fe20000000800 */
[----:B------:R-:W-:Y:S01]  /*30d0*/  FSEL R68, R68, -INF , P2 ;  /* 0xff80000044447808 */ /* 0x000fe20001000000 */
[--C-:B-1----:R-:W-:Y:S01]  /*30e0*/  FFMA.FTZ R79, R59, UR43, -R4.reuse ;  /* 0x0000002b3b4f7c23 */ /* 0x102fe20008010804 */
[----:B------:R-:W-:Y:S01]  /*30f0*/  FMNMX.FTZ R49, R65, R50, !PT ;  /* 0x0000003241317209 */ /* 0x000fe20007810000 */
[----:B------:R-:W-:Y:S01]  /*3100*/  FFMA.FTZ R59, R67, UR43, -R4 ;  /* 0x0000002b433b7c23 */ /* 0x000fe20008010804 */
[----:B------:R-:W-:Y:S02]  /*3110*/  FSEL R69, R69, -INF , P3 ;  /* 0xff80000045457808 */ /* 0x000fe40001800000 */
[----:B------:R-:W-:Y:S01]  /*3120*/  ISETP.GT.AND P2, PT, R2, 0x80, PT ;  /* 0x000000800200780c */ /* 0x000fe20003f44270 */
[----:B------:R-:W-:Y:S01]  /*3130*/  MUFU.EX2 R12, R12 ;  /* 0x0000000c000c7308 */ /* 0x000fe20000000800 */
[----:B------:R-:W-:-:S02]  /*3140*/  FMNMX.FTZ R52, R68, R49, !PT ;  /* 0x0000003144347209 */ /* 0x000fc40007810000 */
[----:B------:R-:W-:Y:S02]  /*3150*/  ISETP.GT.AND P3, PT, R2, 0x81, PT ;  /* 0x000000810200780c */ /* 0x000fe40003f64270 */
[----:B------:R-:W-:Y:S01]  /*3160*/  FSEL R50, R24, -INF , P2 ;  /* 0xff80000018327808 */ /* 0x000fe20001000000 */
[----:B------:R-:W-:Y:S01]  /*3170*/  FFMA.FTZ R24, R86, UR43, -R4 ;  /* 0x0000002b56187c23 */ /* 0x000fe20008010804 */
[----:B------:R-:W-:Y:S01]  /*3180*/  FMNMX.FTZ R53, R69, R52, !PT ;  /* 0x0000003445357209 */ /* 0x000fe20007810000 */
[----:B------:R-:W1:Y:S01]  /*3190*/  MUFU.EX2 R13, R119 ;  /* 0x00000077000d7308 */ /* 0x000e620000000800 */
[----:B------:R-:W-:Y:S02]  /*31a0*/  ISETP.GT.AND P2, PT, R2, 0x88, PT ;  /* 0x000000880200780c */ /* 0x000fe40003f44270 */
[----:B------:R-:W-:Y:S02]  /*31b0*/  FSEL R51, R25, -INF , P3 ;  /* 0xff80000019337808 */ /* 0x000fe40001800000 */
        /* <DEDUP_REMOVED lines=11> */
[--C-:B------:R-:W-:Y:S01]  /*3270*/  FFMA.FTZ R32, R62, UR43, -R4.reuse ;  /* 0x0000002b3e207c23 */ /* 0x100fe20008010804 */
[----:B------:R-:W-:Y:S01]  /*3280*/  FMNMX.FTZ R28, R29, R28, !PT ;  /* 0x0000001c1d1c7209 */ /* 0x000fe20007810000 */
[----:B------:R-:W-:Y:S01]  /*3290*/  FFMA.FTZ R62, R70, UR43, -R4 ;  /* 0x0000002b463e7c23 */ /* 0x000fe20008010804 */
[----:B------:R-:W-:Y:S01]  /*32a0*/  FSEL R54, R33, -INF , P3 ;  /* 0xff80000021367808 */ /* 0x000fe20001800000 */
[----:B------:R-:W-:Y:S01]  /*32b0*/  MUFU.EX2 R25, R87 ;  /* 0x0000005700197308 */ /* 0x000fe20000000800 */
[----:B------:R-:W-:Y:S02]  /*32c0*/  ISETP.GT.AND P2, PT, R2, 0x98, PT ;  /* 0x000000980200780c */ /* 0x000fe40003f44270 */
[----:B------:R-:W-:-:S02]  /*32d0*/  FMNMX.FTZ R33, R53, R28, !PT ;  /* 0x0000001c35217209 */ /* 0x000fc40007810000 */
[----:B------:R-:W-:Y:S02]  /*32e0*/  ISETP.GT.AND P3, PT, R2, 0x99, PT ;  /* 0x000000990200780c */ /* 0x000fe40003f64270 */
[----:B------:R-:W-:Y:S01]  /*32f0*/  FSEL R58, R36, -INF , P2 ;  /* 0xff800000243a7808 */ /* 0x000fe20001000000 */
[----:B------:R-:W-:-:S01]  /*3300*/  FFMA.FTZ R36, R66, UR43, -R4 ;  /* 0x0000002b42247c23 */ /* 0x000fc20008010804 */
[----:B------:R-:W-:Y:S01]  /*3310*/  FMNMX.FTZ R33, R54, R33, !PT ;  /* 0x0000002136217209 */ /* 0x000fe20007810000 */
[----:B------:R-:W-:Y:S01]  /*3320*/  MUFU.EX2 R28, R78 ;  /* 0x0000004e001c7308 */ /* 0x000fe20000000800 */
[----:B------:R-:W-:Y:S02]  /*3330*/  FSEL R74, R37, -INF , P3 ;  /* 0xff800000254a7808 */ /* 0x000fe40001800000 */
[----:B------:R-:W-:Y:S02]  /*3340*/  FMNMX.FTZ R37, R58, R33, !PT ;  /* 0x000000213a257209 */ /* 0x000fe40007810000 */
[----:B0-----:R-:W-:-:S02]  /*3350*/  F2FP.SATFINITE.E4M3.F32.PACK_AB_MERGE_C R153, R9, R8, RZ ;  /* 0x000000080999723e */ /* 0x001fc400048070ff */
[----:B------:R-:W-:Y:S01]  /*3360*/  FMNMX.FTZ R2, R74, R37, !PT ;  /* 0x000000254a027209 */ /* 0x000fe20007810000 */
[----:B------:R-:W-:-:S01]  /*3370*/  FFMA.FTZ R37, R63, UR43, -R4 ;  /* 0x0000002b3f257c23 */ /* 0x000fc20008010804 */
[----:B------:R-:W-:Y:S01]  /*3380*/  FFMA.FTZ R63, R71, UR43, -R4 ;  /* 0x0000002b473f7c23 */ /* 0x000fe20008010804 */
[----:B------:R-:W-:Y:S01]  /*3390*/  IMAD.U32 R71, RZ, RZ, UR43 ;  /* 0x0000002bff477e24 */ /* 0x000fe2000f8e00ff */
[----:B------:R-:W-:Y:S01]  /*33a0*/  MUFU.EX2 R33, R79 ;  /* 0x0000004f00217308 */ /* 0x000fe20000000800 */
[----:B------:R-:W0:Y:S01]  /*33b0*/  SHFL.BFLY PT, R75, R2, 0x2, 0x1f ;  /* 0x0c401f00024b7f89 */ /* 0x000e2200000e0000 */
[----:B-1----:R-:W-:Y:S02]  /*33c0*/  F2FP.SATFINITE.E4M3.F32.PACK_AB_MERGE_C R155, R13, R12, RZ ;  /* 0x0000000c0d9b723e */ /* 0x002fe400048070ff */
[----:B------:R-:W-:Y:S02]  /*33d0*/  F2FP.SATFINITE.E4M3.F32.PACK_AB_MERGE_C R153, R7, R6, R153 ;  /* 0x000000060799723e */ /* 0x000fe40004807099 */
[----:B------:R-:W-:-:S02]  /*33e0*/  F2FP.SATFINITE.E4M3.F32.PACK_AB_MERGE_C R155, R11, R10, R155 ;  /* 0x0000000a0b9b723e */ /* 0x000fc4000480709b */
[----:B------:R-:W-:Y:S08]  /*33f0*/  MUFU.EX2 R41, R99 ;  /* 0x0000006300297308 */ /* 0x000ff00000000800 */
[----:B------:R-:W1:Y:S08]  /*3400*/  MUFU.EX2 R20, R20 ;  /* 0x0000001400147308 */ /* 0x000e700000000800 */
[----:B------:R-:W-:Y:S01]  /*3410*/  MUFU.EX2 R40, R40 ;  /* 0x0000002800287308 */ /* 0x000fe20000000800 */
[----:B0-----:R-:W-:-:S05]  /*3420*/  FMNMX.FTZ R75, R2, R75, !PT ;  /* 0x0000004b024b7209 */ /* 0x001fca0007810000 */
[----:B------:R-:W0:Y:S02]  /*3430*/  SHFL.BFLY PT, R2, R75, 0x1, 0x1f ;  /* 0x0c201f004b027f89 */ /* 0x000e2400000e0000 */
[----:B------:R-:W-:Y:S01]  /*3440*/  MUFU.EX2 R42, R42 ;  /* 0x0000002a002a7308 */ /* 0x000fe20000000800 */
[----:B-1----:R-:W-:-:S04]  /*3450*/  F2FP.SATFINITE.E4M3.F32.PACK_AB_MERGE_C R149, R21, R20, RZ ;  /* 0x000000141595723e */ /* 0x002fc800048070ff */
[----:B------:R-:W-:-:S03]  /*3460*/  F2FP.SATFINITE.E4M3.F32.PACK_AB_MERGE_C R149, R15, R14, R149 ;  /* 0x0000000e0f95723e */ /* 0x000fc60004807095 */
[----:B------:R-:W1:Y:S08]  /*3470*/  MUFU.EX2 R43, R103 ;  /* 0x00000067002b7308 */ /* 0x000e700000000800 */
[----:B------:R-:W-:Y:S01]  /*3480*/  MUFU.EX2 R44, R44 ;  /* 0x0000002c002c7308 */ /* 0x000fe20000000800 */
[----:B0-----:R-:W-:-:S07]  /*3490*/  FMNMX.FTZ R2, R75, R2, !PT ;  /* 0x000000024b027209 */ /* 0x001fce0007810000 */
[----:B------:R-:W-:Y:S01]  /*34a0*/  MUFU.EX2 R46, R46 ;  /* 0x0000002e002e7308 */ /* 0x000fe20000000800 */
[----:B-1----:R-:W-:Y:S01]  /*34b0*/  F2FP.SATFINITE.E4M3.F32.PACK_AB_MERGE_C R151, R43, R42, RZ ;  /* 0x0000002a2b97723e */ /* 0x002fe200048070ff */
[C---:B------:R-:W-:Y:S01]  /*34c0*/  FFMA.FTZ R71, R2.reuse, R71, -8 ;  /* 0xc100000002477423 */ /* 0x040fe20000010047 */
[----:B------:R-:W-:Y:S02]  /*34d0*/  FSETP.NEU.FTZ.AND P2, PT, R2, -INF , PT ;  /* 0xff8000000200780b */ /* 0x000fe40003f5d000 */
[----:B------:R-:W-:Y:S02]  /*34e0*/  F2FP.SATFINITE.E4M3.F32.PACK_AB_MERGE_C R151, R41, R40, R151 ;  /* 0x000000282997723e */ /* 0x000fe40004807097 */
        /* <DEDUP_REMOVED lines=19> */
[----:B------:R-:W-:Y:S01]  /*3620*/  FADD.FTZ R96, R8, R97 ;  /* 0x0000006108607221 */ /* 0x000fe20000010000 */
        /* <DEDUP_REMOVED lines=8> */
[----:B------:R-:W-:-:S01]  /*36b0*/  FFMA.FTZ R89, R93, UR43, -R71 ;  /* 0x0000002b5d597c23 */ /* 0x000fc20008010847 */
[----:B------:R-:W-:-:S02]  /*36c0*/  @!P1 VIADD R56, R3, 0x13240 ;  /* 0x0001324003389836 */ /* 0x000fc40000000000 */
[----:B------:R-:W-:-:S01]  /*36d0*/  FFMA.FTZ R90, R100, UR43, -R71 ;  /* 0x0000002b645a7c23 */ /* 0x000fc20008010847 */
[--C-:B------:R-:W-:Y:S01]  /*36e0*/  FFMA.FTZ R93, R101, UR43, -R71.reuse ;  /* 0x0000002b655d7c23 */ /* 0x100fe20008010847 */
[----:B------:R-:W-:-:S01]  /*36f0*/  FFMA.FTZ R72, R72, UR43, -R71 ;  /* 0x0000002b48487c23 */ /* 0x000fc20008010847 */
[----:B------:R-:W2:Y:S01]  /*3700*/  MUFU.EX2 R79, R79 ;  /* 0x0000004f004f7308 */ /* 0x000ea20000000800 */
[----:B0-----:R-:W-:-:S01]  /*3710*/  FADD.FTZ R85, R4, R67 ;  /* 0x0000004304557221 */ /* 0x001fc20000010000 */
[----:B------:R-:W-:Y:S01]  /*3720*/  @!P1 PRMT R56, RZ, 0x654, R56 ;  /* 0x00000654ff389816 */ /* 0x000fe20000000038 */
[----:B------:R-:W-:-:S01]  /*3730*/  FFMA.FTZ R73, R73, UR43, -R71 ;  /* 0x0000002b49497c23 */ /* 0x000fc20008010847 */
[--C-:B------:R-:W-:Y:S01]  /*3740*/  FFMA.FTZ R64, R64, UR43, -R71.reuse ;  /* 0x0000002b40407c23 */ /* 0x100fe20008010847 */
[----:B------:R-:W-:Y:S01]  /*3750*/  F2FP.SATFINITE.E4M3.F32.PACK_AB_MERGE_C R145, R47, R46, RZ ;  /* 0x0000002e2f91723e */ /* 0x000fe200048070ff */
[----:B------:R0:W-:Y:S01]  /*3760*/  @!P1 SYNCS.ARRIVE.TRANS64.RED.A1T0 RZ, [R56+URZ], RZ ;  /* 0x000000ff38ff99a7 */ /* 0x0001e2000810043f */
        /* <DEDUP_REMOVED lines=15> */
[----:B------:R-:W-:Y:S01]  /*3860*/  F2FP.SATFINITE.E4M3.F32.PACK_AB_MERGE_C R70, R79, R70, RZ ;  /* 0x000000464f46723e */ /* 0x000fe200048070ff */
[----:B------:R-:W-:-:S01]  /*3870*/  FFMA.FTZ R53, R53, UR43, -R71 ;  /* 0x0000002b35357c23 */ /* 0x000fc20008010847 */
[----:B------:R-:W2:Y:S01]  /*3880*/  MUFU.EX2 R86, R86 ;  /* 0x0000005600567308 */ /* 0x000ea20000000800 */
[----:B---3--:R-:W-:-:S01]  /*3890*/  FADD.FTZ R94, R66, R97 ;  /* 0x00000061425e7221 */ /* 0x008fc20000010000 */
[----:B------:R-:W-:Y:S01]  /*38a0*/  F2FP.SATFINITE.E4M3.F32.PACK_AB_MERGE_C R152, R67, R4, R70 ;  /* 0x000000044398723e */ /* 0x000fe20004807046 */
[----:B------:R-:W-:-:S01]  /*38b0*/  FFMA.FTZ R54, R54, UR43, -R71 ;  /* 0x0000002b36367c23 */ /* 0x000fc20008010847 */
[----:B------:R-:W-:Y:S01]  /*38c0*/  FFMA.FTZ R58, R58, UR43, -R71 ;  /* 0x0000002b3a3a7c23 */ /* 0x000fe20008010847 */
[----:B------:R-:W-:-:S03]  /*38d0*/  F2FP.SATFINITE.E4M3.F32.PACK_AB_MERGE_C R145, R45, R44, R145 ;  /* 0x0000002c2d91723e */ /* 0x000fc60004807091 */
[----:B------:R-:W3:Y:S01]  /*38e0*/  MUFU.EX2 R91, R91 ;  /* 0x0000005b005b7308 */ /* 0x000ee20000000800 */
[----:B-1----:R-:W-:-:S01]  /*38f0*/  FADD.FTZ R97, R75, R94 ;  /* 0x0000005e4b617221 */ /* 0x002fc20000010000 */
[----:B------:R-:W-:-:S06]  /*3900*/  FADD.FTZ R94, R12, R99 ;  /* 0x000000630c5e7221 */ /* 0x000fcc0000010000 */
[----:B------:R-:W1:Y:S08]  /*3910*/  MUFU.EX2 R78, R78 ;  /* 0x0000004e004e7308 */ /* 0x000e700000000800 */
[----:B------:R-:W4:Y:S08]  /*3920*/  MUFU.EX2 R83, R83 ;  /* 0x0000005300537308 */ /* 0x000f300000000800 */
[----:B------:R-:W5:Y:S08]  /*3930*/  MUFU.EX2 R88, R88 ;  /* 0x0000005800587308 */ /* 0x000f700000000800 */
[----:B------:R2:W-:Y:S08]  /*3940*/  MUFU.EX2 R3, R84 ;  /* 0x0000005400037308 */ /* 0x0005f00000000800 */
[----:B------:R-:W5:Y:S01]  /*3950*/  MUFU.EX2 R89, R89 ;  /* 0x0000005900597308 */ /* 0x000f620000000800 */
[----:B--2---:R-:W-:-:S01]  /*3960*/  FADD.FTZ R84, R86, R97 ;  /* 0x0000006156547221 */ /* 0x004fc20000010000 */
[----:B------:R-:W-:Y:S01]  /*3970*/  FADD.FTZ R97, R13, R94 ;  /* 0x0000005e0d617221 */ /* 0x000fe20000010000 */
[----:B---3--:R-:W-:-:S02]  /*3980*/  F2FP.SATFINITE.E4M3.F32.PACK_AB_MERGE_C R86, R91, R86, RZ ;  /* 0x000000565b56723e */ /* 0x008fc400048070ff */
[----:B------:R-:W-:Y:S01]  /*3990*/  FADD.FTZ R61, R91, R84 ;  /* 0x000000545b3d7221 */ /* 0x000fe20000010000 */
[----:B------:R-:W-:-:S01]  /*39a0*/  FADD.FTZ R94, R14, R97 ;  /* 0x000000610e5e7221 */ /* 0x000fc20000010000 */
[----:B------:R-:W-:Y:S01]  /*39b0*/  F2FP.SATFINITE.E4M3.F32.PACK_AB_MERGE_C R154, R75, R66, R86 ;  /* 0x000000424b9a723e */ /* 0x000fe20004807056 */
[----:B------:R-:W2:Y:S01]  /*39c0*/  MUFU.EX2 R82, R82 ;  /* 0x0000005200527308 */ /* 0x000ea20000000800 */
[----:B-1----:R-:W-:-:S01]  /*39d0*/  FADD.FTZ R84, R78, R61 ;  /* 0x0000003d4e547221 */ /* 0x002fc20000010000 */
[----:B------:R-:W-:Y:S01]  /*39e0*/  FADD.FTZ R97, R15, R94 ;  /* 0x0000005e0f617221 */ /* 0x000fe20000010000 */
[----:B------:R-:W-:-:S03]  /*39f0*/  FFMA.FTZ R61, R50, UR43, -R71 ;  /* 0x0000002b323d7c23 */ /* 0x000fc60008010847 */
[----:B------:R-:W-:Y:S02]  /*3a00*/  FADD.FTZ R50, R20, R97 ;  /* 0x0000006114327221 */ /* 0x000fe40000010000 */
[----:B------:R-:W1:Y:S08]  /*3a10*/  MUFU.EX2 R87, R87 ;  /* 0x0000005700577308 */ /* 0x000e700000000800 */
[----:B0-----:R4:W-:Y:S08]  /*3a20*/  MUFU.EX2 R56, R85 ;  /* 0x0000005500387308 */ /* 0x0019f00000000800 */
[----:B------:R-:W0:Y:S01]  /*3a30*/  MUFU.EX2 R90, R90 ;  /* 0x0000005a005a7308 */ /* 0x000e220000000800 */
[----:B----4-:R-:W-:-:S01]  /*3a40*/  FADD.FTZ R85, R83, R84 ;  /* 0x0000005453557221 */ /* 0x010fc20000010000 */
[--C-:B------:R-:W-:Y:S01]  /*3a50*/  FFMA.FTZ R84, R29, UR43, -R71.reuse ;  /* 0x0000002b1d547c23 */ /* 0x100fe20008010847 */
[----:B------:R-:W-:-:S02]  /*3a60*/  FFMA.FTZ R71, R74, UR43, -R71 ;  /* 0x0000002b4a477c23 */ /* 0x000fc40008010847 */
[----:B-----5:R-:W-:Y:S01]  /*3a70*/  FADD.FTZ R94, R88, R85 ;  /* 0x00000055585e7221 */ /* 0x020fe20000010000 */
[----:B------:R-:W-:-:S01]  /*3a80*/  FADD.FTZ R85, R21, R50 ;  /* 0x0000003215557221 */ /* 0x000fc20000010000 */
[C---:B------:R-:W-:Y:S01]  /*3a90*/  F2FP.SATFINITE.E4M3.F32.PACK_AB_MERGE_C R88, R89.reuse, R88, RZ ;  /* 0x000000585958723e */ /* 0x040fe200048070ff */
[----:B------:R-:W3:Y:S01]  /*3aa0*/  MUFU.EX2 R93, R93 ;  /* 0x0000005d005d7308 */ /* 0x000ee20000000800 */
[----:B------:R-:W-:-:S01]  /*3ab0*/  FADD.FTZ R29, R89, R94 ;  /* 0x0000005e591d7221 */ /* 0x000fc20000010000 */
[----:B------:R-:W-:Y:S01]  /*3ac0*/  FADD.FTZ R96, R40, R85 ;  /* 0x0000005528607221 */ /* 0x000fe20000010000 */
[----:B------:R-:W-:Y:S01]  /*3ad0*/  F2FP.SATFINITE.E4M3.F32.PACK_AB_MERGE_C R148, R83, R78, R88 ;  /* 0x0000004e5394723e */ /* 0x000fe20004807058 */
[----:B------:R-:W-:Y:S02]  /*3ae0*/  IMAD.MOV.U32 R40, RZ, RZ, R55 ;  /* 0x000000ffff287224 */ /* 0x000fe400078e0037 */
[----:B--2---:R-:W-:-:S01]  /*3af0*/  FADD.FTZ R94, R82, R29 ;  /* 0x0000001d525e7221 */ /* 0x004fc20000010000 */
[----:B------:R-:W-:Y:S01]  /*3b00*/  FADD.FTZ R97, R41, R96 ;  /* 0x0000006029617221 */ /* 0x000fe20000010000 */
[----:B------:R-:W-:Y:S01]  /*3b10*/  IMAD.MOV.U32 R41, RZ, RZ, R55 ;  /* 0x000000ffff297224 */ /* 0x000fe200078e0037 */
[----:B------:R-:W2:Y:S01]  /*3b20*/  MUFU.EX2 R72, R72 ;  /* 0x0000004800487308 */ /* 0x000ea20000000800 */
[----:B-1----:R-:W-:-:S01]  /*3b30*/  FADD.FTZ R85, R87, R94 ;  /* 0x0000005e57557221 */ /* 0x002fc20000010000 */
[----:B------:R-:W-:Y:S01]  /*3b40*/  FADD.FTZ R94, R42, R97 ;  /* 0x000000612a5e7221 */ /* 0x000fe20000010000 */
[----:B------:R-:W-:-:S05]  /*3b50*/  IMAD.MOV.U32 R42, RZ, RZ, R55 ;  /* 0x000000ffff2a7224 */ /* 0x000fca00078e0037 */
[----:B------:R-:W1:Y:S08]  /*3b60*/  MUFU.EX2 R73, R73 ;  /* 0x0000004900497308 */ /* 0x000e700000000800 */
[----:B------:R-:W4:Y:S08]  /*3b70*/  MUFU.EX2 R92, R92 ;  /* 0x0000005c005c7308 */ /* 0x000f300000000800 */
[----:B------:R0:W-:Y:S08]  /*3b80*/  MUFU.EX2 R50, R64 ;  /* 0x0000004000327308 */ /* 0x0001f00000000800 */
[----:B------:R-:W5:Y:S01]  /*3b90*/  MUFU.EX2 R95, R95 ;  /* 0x0000005f005f7308 */ /* 0x000f620000000800 */
[----:B0-----:R-:W-:-:S01]  /*3ba0*/  FADD.FTZ R64, R90, R85 ;  /* 0x000000555a407221 */ /* 0x001fc20000010000 */
[----:B------:R-:W-:Y:S01]  /*3bb0*/  FADD.FTZ R85, R43, R94 ;  /* 0x0000005e2b557221 */ /* 0x000fe20000010000 */
[----:B---3--:R-:W-:Y:S01]  /*3bc0*/  F2FP.SATFINITE.E4M3.F32.PACK_AB_MERGE_C R90, R93, R90, RZ ;  /* 0x0000005a5d5a723e */ /* 0x008fe200048070ff */
[----:B------:R-:W-:-:S02]  /*3bd0*/  IMAD.MOV.U32 R43, RZ, RZ, R55 ;  /* 0x000000ffff2b7224 */ /* 0x000fc400078e0037 */
[----:B------:R-:W-:-:S01]  /*3be0*/  FADD.FTZ R9, R93, R64 ;  /* 0x000000405d097221 */ /* 0x000fc20000010000 */
[----:B------:R-:W-:Y:S01]  /*3bf0*/  FADD.FTZ R64, R44, R85 ;  /* 0x000000552c407221 */ /* 0x000fe20000010000 */
[----:B------:R-:W-:Y:S01]  /*3c00*/  F2FP.SATFINITE.E4M3.F32.PACK_AB_MERGE_C R150, R87, R82, R90 ;  /* 0x000000525796723e */ /* 0x000fe2000480705a */
[----:B------:R-:W0:Y:S01]  /*3c10*/  MUFU.EX2 R76, R76 ;  /* 0x0000004c004c7308 */ /* 0x000e220000000800 */
[----:B--2---:R-:W-:-:S01]  /*3c20*/  FADD.FTZ R12, R72, R9 ;  /* 0x00000009480c7221 */ /* 0x004fc20000010000 */
[----:B------:R-:W-:Y:S01]  /*3c30*/  FADD.FTZ R13, R45, R64 ;  /* 0x000000402d0d7221 */ /* 0x000fe20000010000 */
[----:B------:R-:W-:Y:S02]  /*3c40*/  IMAD.MOV.U32 R45, RZ, RZ, R55 ;  /* 0x000000ffff2d7224 */ /* 0x000fe400078e0037 */
[----:B-1----:R-:W-:Y:S01]  /*3c50*/  FADD.FTZ R9, R73, R12 ;  /* 0x0000000c49097221 */ /* 0x002fe20000010000 */
[----:B------:R-:W-:-:S01]  /*3c60*/  FADD.FTZ R20, R46, R13 ;  /* 0x0000000d2e147221 */ /* 0x000fc20000010000 */
[----:B------:R-:W-:Y:S01]  /*3c70*/  IMAD.MOV.U32 R46, RZ, RZ, R55 ;  /* 0x000000ffff2e7224 */ /* 0x000fe200078e0037 */
[----:B------:R-:W1:Y:S01]  /*3c80*/  MUFU.EX2 R77, R77 ;  /* 0x0000004d004d7308 */ /* 0x000e620000000800 */
[----:B----4-:R-:W-:-:S01]  /*3c90*/  FADD.FTZ R12, R92, R9 ;  /* 0x000000095c0c7221 */ /* 0x010fc20000010000 */
[----:B------:R-:W-:Y:S01]  /*3ca0*/  FADD.FTZ R47, R47, R20 ;  /* 0x000000142f2f7221 */ /* 0x000fe20000010000 */
[----:B-----5:R-:W-:Y:S01]  /*3cb0*/  F2FP.SATFINITE.E4M3.F32.PACK_AB_MERGE_C R92, R95, R92, RZ ;  /* 0x0000005c5f5c723e */ /* 0x020fe200048070ff */
[----:B------:R-:W-:-:S02]  /*3cc0*/  IMAD.MOV.U32 R44, RZ, RZ, R55 ;  /* 0x000000ffff2c7224 */ /* 0x000fc400078e0037 */
[----:B------:R-:W-:-:S01]  /*3cd0*/  FADD.FTZ R13, R95, R12 ;  /* 0x0000000c5f0d7221 */ /* 0x000fc20000010000 */
[----:B------:R-:W-:Y:S01]  /*3ce0*/  FADD.FTZ R12, R48, R47 ;  /* 0x0000002f300c7221 */ /* 0x000fe20000010000 */
[----:B------:R-:W-:Y:S01]  /*3cf0*/  F2FP.SATFINITE.E4M3.F32.PACK_AB_MERGE_C R144, R73, R72, R92 ;  /* 0x000000484990723e */ /* 0x000fe2000480705c */
[----:B------:R-:W2:Y:S01]  /*3d00*/  MUFU.EX2 R24, R24 ;  /* 0x0000001800187308 */ /* 0x000ea20000000800 */
[----:B0-----:R-:W-:-:S01]  /*3d10*/  FADD.FTZ R20, R76, R13 ;  /* 0x0000000d4c147221 */ /* 0x001fc20000010000 */
[----:B------:R-:W-:Y:S01]  /*3d20*/  FADD.FTZ R13, R49, R12 ;  /* 0x0000000c310d7221 */ /* 0x000fe20000010000 */
[----:B------:R-:W-:-:S05]  /*3d30*/  IMAD.MOV.U32 R47, RZ, RZ, R55 ;  /* 0x000000ffff2f7224 */ /* 0x000fca00078e0037 */
[----:B------:R-:W0:Y:S01]  /*3d40*/  MUFU.EX2 R80, R80 ;  /* 0x0000005000507308 */ /* 0x000e220000000800 */
[----:B-1----:R-:W-:-:S07]  /*3d50*/  FADD.FTZ R7, R77, R20 ;  /* 0x000000144d077221 */ /* 0x002fce0000010000 */
[----:B------:R-:W1:Y:S01]  /*3d60*/  MUFU.EX2 R81, R81 ;  /* 0x0000005100517308 */ /* 0x000e620000000800 */
[----:B--2---:R-:W-:-:S01]  /*3d70*/  FADD.FTZ R20, R24, R13 ;  /* 0x0000000d18147221 */ /* 0x004fc20000010000 */
[C---:B------:R-:W-:Y:S01]  /*3d80*/  F2FP.SATFINITE.E4M3.F32.PACK_AB_MERGE_C R147, R25.reuse, R24, RZ ;  /* 0x000000181993723e */ /* 0x040fe200048070ff */
[----:B------:R-:W-:Y:S02]  /*3d90*/  IMAD.MOV.U32 R24, RZ, RZ, R55 ;  /* 0x000000ffff187224 */ /* 0x000fe400078e0037 */
[----:B------:R-:W-:Y:S01]  /*3da0*/  FADD.FTZ R25, R25, R20 ;  /* 0x0000001419197221 */ /* 0x000fe20000010000 */
[----:B------:R-:W-:Y:S01]  /*3db0*/  F2FP.SATFINITE.E4M3.F32.PACK_AB_MERGE_C R147, R49, R48, R147 ;  /* 0x000000303193723e */ /* 0x000fe20004807093 */
[----:B------:R-:W-:Y:S01]  /*3dc0*/  IMAD.MOV.U32 R49, RZ, RZ, R55 ;  /* 0x000000ffff317224 */ /* 0x000fe200078e0037 */
[----:B------:R-:W2:Y:S01]  /*3dd0*/  MUFU.EX2 R32, R32 ;  /* 0x0000002000207308 */ /* 0x000ea20000000800 */
[----:B0-----:R-:W-:-:S01]  /*3de0*/  FADD.FTZ R6, R80, R7 ;  /* 0x0000000750067221 */ /* 0x001fc20000010000 */
[----:B------:R-:W-:Y:S01]  /*3df0*/  FADD.FTZ R10, R28, R25 ;  /* 0x000000191c0a7221 */ /* 0x000fe20000010000 */
[----:B------:R-:W-:-:S02]  /*3e00*/  IMAD.MOV.U32 R48, RZ, RZ, R55 ;  /* 0x000000ffff307224 */ /* 0x000fc400078e0037 */
[----:B------:R-:W-:Y:S02]  /*3e10*/  IMAD.MOV.U32 R25, RZ, RZ, R55 ;  /* 0x000000ffff197224 */ /* 0x000fe400078e0037 */
[----:B------:R-:W-:-:S01]  /*3e20*/  FADD.FTZ R13, R33, R10 ;  /* 0x0000000a210d7221 */ /* 0x000fc20000010000 */
[----:B------:R-:W0:Y:S01]  /*3e30*/  MUFU.EX2 R57, R57 ;  /* 0x0000003900397308 */ /* 0x000e220000000800 */
[----:B-1----:R-:W-:-:S01]  /*3e40*/  FADD.FTZ R6, R81, R6 ;  /* 0x0000000651067221 */ /* 0x002fc20000010000 */
[----:B------:R-:W-:-:S03]  /*3e50*/  F2FP.SATFINITE.E4M3.F32.PACK_AB_MERGE_C R80, R81, R80, RZ ;  /* 0x000000505150723e */ /* 0x000fc600048070ff */
[----:B------:R-:W-:Y:S01]  /*3e60*/  FADD.FTZ R11, R3, R6 ;  /* 0x00000006030b7221 */ /* 0x000fe20000010000 */
[----:B------:R-:W-:Y:S02]  /*3e70*/  F2FP.SATFINITE.E4M3.F32.PACK_AB_MERGE_C R146, R77, R76, R80 ;  /* 0x0000004c4d92723e */ /* 0x000fe40004807050 */
[----:B------:R-:W1:Y:S01]  /*3e80*/  MUFU.EX2 R37, R37 ;  /* 0x0000002500257308 */ /* 0x000e620000000800 */
[----:B------:R-:W-:-:S01]  /*3e90*/  FADD.FTZ R6, R56, R11 ;  /* 0x0000000b38067221 */ /* 0x000fc20000010000 */
[----:B--2---:R-:W-:-:S06]  /*3ea0*/  FADD.FTZ R10, R32, R13 ;  /* 0x0000000d200a7221 */ /* 0x004fcc0000010000 */
[----:B------:R-:W2:Y:S01]  /*3eb0*/  MUFU.EX2 R60, R60 ;  /* 0x0000003c003c7308 */ /* 0x000ea20000000800 */
[----:B0-----:R-:W-:-:S07]  /*3ec0*/  FADD.FTZ R11, R57, R6 ;  /* 0x00000006390b7221 */ /* 0x001fce0000010000 */
[----:B------:R-:W0:Y:S01]  /*3ed0*/  MUFU.EX2 R36, R36 ;  /* 0x0000002400247308 */ /* 0x000e220000000800 */
[C---:B-1----:R-:W-:Y:S01]  /*3ee0*/  F2FP.SATFINITE.E4M3.F32.PACK_AB_MERGE_C R32, R37.reuse, R32, RZ ;  /* 0x000000202520723e */ /* 0x042fe200048070ff */
[----:B------:R-:W-:-:S03]  /*3ef0*/  FADD.FTZ R37, R37, R10 ;  /* 0x0000000a25257221 */ /* 0x000fc60000010000 */
[----:B------:R-:W-:Y:S01]  /*3f00*/  F2FP.SATFINITE.E4M3.F32.PACK_AB_MERGE_C R141, R33, R28, R32 ;  /* 0x0000001c218d723e */ /* 0x000fe20004807020 */
[----:B------:R-:W-:Y:S02]  /*3f10*/  IMAD.MOV.U32 R33, RZ, RZ, R55 ;  /* 0x000000ffff217224 */ /* 0x000fe400078e0037 */
[----:B------:R-:W1:Y:S01]  /*3f20*/  MUFU.EX2 R59, R59 ;  /* 0x0000003b003b7308 */ /* 0x000e620000000800 */
[----:B--2---:R-:W-:-:S01]  /*3f30*/  FADD.FTZ R11, R60, R11 ;  /* 0x0000000b3c0b7221 */ /* 0x004fc20000010000 */
[----:B------:R-:W-:Y:S01]  /*3f40*/  F2FP.SATFINITE.E4M3.F32.PACK_AB_MERGE_C R57, R60, R57, RZ ;  /* 0x000000393c39723e */ /* 0x000fe200048070ff */
[----:B------:R-:W-:Y:S02]  /*3f50*/  IMAD.MOV.U32 R32, RZ, RZ, R55 ;  /* 0x000000ffff207224 */ /* 0x000fe400078e0037 */
[----:B------:R-:W-:Y:S01]  /*3f60*/  FADD.FTZ R6, R50, R11 ;  /* 0x0000000b32067221 */ /* 0x000fe20000010000 */
[----:B------:R-:W-:Y:S01]  /*3f70*/  F2FP.SATFINITE.E4M3.F32.PACK_AB_MERGE_C R140, R56, R3, R57 ;  /* 0x00000003388c723e */ /* 0x000fe20004807039 */
[----:B------:R-:W-:Y:S01]  /*3f80*/  IMAD.MOV.U32 R28, RZ, RZ, R55 ;  /* 0x000000ffff1c7224 */ /* 0x000fe200078e0037 */
[----:B------:R-:W2:Y:S01]  /*3f90*/  MUFU.EX2 R29, R65 ;  /* 0x00000041001d7308 */ /* 0x000ea20000000800 */
[----:B0-----:R-:W-:-:S01]  /*3fa0*/  FADD.FTZ R10, R36, R37 ;  /* 0x00000025240a7221 */ /* 0x001fc20000010000 */
[----:B------:R-:W-:-:S06]  /*3fb0*/  IMAD.MOV.U32 R37, RZ, RZ, R55 ;  /* 0x000000ffff257224 */ /* 0x000fcc00078e0037 */
[----:B------:R-:W-:Y:S01]  /*3fc0*/  MUFU.EX2 R62, R62 ;  /* 0x0000003e003e7308 */ /* 0x000fe20000000800 */
[----:B-1----:R-:W-:-:S07]  /*3fd0*/  FADD.FTZ R13, R59, R10 ;  /* 0x0000000a3b0d7221 */ /* 0x002fce0000010000 */
[----:B------:R-:W0:Y:S01]  /*3fe0*/  MUFU.EX2 R63, R63 ;  /* 0x0000003f003f7308 */ /* 0x000e220000000800 */
[----:B--2---:R-:W-:-:S07]  /*3ff0*/  FADD.FTZ R11, R29, R6 ;  /* 0x000000061d0b7221 */ /* 0x004fce0000010000 */
[----:B------:R-:W1:Y:S08]  /*4000*/  MUFU.EX2 R8, R68 ;  /* 0x0000004400087308 */ /* 0x000e700000000800 */
[----:B------:R-:W2:Y:S01]  /*4010*/  MUFU.EX2 R69, R69 ;  /* 0x0000004500457308 */ /* 0x000ea20000000800 */
[----:B0-----:R-:W-:Y:S01]  /*4020*/  F2FP.SATFINITE.E4M3.F32.PACK_AB_MERGE_C R14, R63, R62, RZ ;  /* 0x0000003e3f0e723e */ /* 0x001fe200048070ff */
[----:B------:R-:W-:-:S03]  /*4030*/  FADD.FTZ R62, R62, R13 ;  /* 0x0000000d3e3e7221 */ /* 0x000fc60000010000 */
[----:B------:R-:W-:Y:S01]  /*4040*/  F2FP.SATFINITE.E4M3.F32.PACK_AB_MERGE_C R143, R59, R36, R14 ;  /* 0x000000243b8f723e */ /* 0x000fe2000480700e */
[----:B------:R-:W-:-:S01]  /*4050*/  FADD.FTZ R63, R63, R62 ;  /* 0x0000003e3f3f7221 */ /* 0x000fc20000010000 */
[----:B------:R-:W-:Y:S01]  /*4060*/  IMAD.MOV.U32 R36, RZ, RZ, R55 ;  /* 0x000000ffff247224 */ /* 0x000fe200078e0037 */
[----:B------:R-:W-:Y:S01]  /*4070*/  MUFU.EX2 R30, R30 ;  /* 0x0000001e001e7308 */ /* 0x000fe20000000800 */
[----:B-1----:R-:W-:-:S07]  /*4080*/  FADD.FTZ R4, R8, R11 ;  /* 0x0000000b08047221 */ /* 0x002fce0000010000 */
[----:B------:R-:W0:Y:S01]  /*4090*/  MUFU.EX2 R31, R31 ;  /* 0x0000001f001f7308 */ /* 0x000e220000000800 */
[----:B--2---:R-:W-:-:S01]  /*40a0*/  FADD.FTZ R4, R69, R4 ;  /* 0x0000000445047221 */ /* 0x004fc20000010000 */
[----:B------:R-:W-:-:S04]  /*40b0*/  F2FP.SATFINITE.E4M3.F32.PACK_AB_MERGE_C R8, R69, R8, RZ ;  /* 0x000000084508723e */ /* 0x000fc800048070ff */
[----:B------:R-:W-:Y:S01]  /*40c0*/  F2FP.SATFINITE.E4M3.F32.PACK_AB_MERGE_C R142, R29, R50, R8 ;  /* 0x000000321d8e723e */ /* 0x000fe20004807008 */
[--C-:B------:R-:W-:Y:S01]  /*40d0*/  IMAD.MOV.U32 R50, RZ, RZ, R55.reuse ;  /* 0x000000ffff327224 */ /* 0x100fe200078e0037 */
[----:B------:R-:W1:Y:S01]  /*40e0*/  MUFU.EX2 R26, R26 ;  /* 0x0000001a001a7308 */ /* 0x000e620000000800 */
[----:B------:R-:W-:-:S07]  /*40f0*/  IMAD.MOV.U32 R29, RZ, RZ, R55 ;  /* 0x000000ffff1d7224 */ /* 0x000fce00078e0037 */
[----:B------:R-:W2:Y:S01]  /*4100*/  MUFU.EX2 R9, R61 ;  /* 0x0000003d00097308 */ /* 0x000ea20000000800 */
[----:B0-----:R-:W-:-:S07]  /*4110*/  F2FP.SATFINITE.E4M3.F32.PACK_AB_MERGE_C R10, R31, R30, RZ ;  /* 0x0000001e1f0a723e */ /* 0x001fce00048070ff */
[----:B------:R-:W0:Y:S01]  /*4120*/  MUFU.EX2 R27, R27 ;  /* 0x0000001b001b7308 */ /* 0x000e220000000800 */
[----:B-1----:R-:W-:-:S07]  /*4130*/  FADD.FTZ R6, R26, R63 ;  /* 0x0000003f1a067221 */ /* 0x002fce0000010000 */
[----:B------:R1:W3:Y:S01]  /*4140*/  MUFU.EX2 R12, R51 ;  /* 0x00000033000c7308 */ /* 0x0002e20000000800 */
[----:B--2---:R-:W-:-:S07]  /*4150*/  FADD.FTZ R11, R9, R4 ;  /* 0x00000004090b7221 */ /* 0x004fce0000010000 */
[----:B------:R-:W2:Y:S01]  /*4160*/  MUFU.EX2 R52, R52 ;  /* 0x0000003400347308 */ /* 0x000ea20000000800 */
[C---:B0-----:R-:W-:Y:S01]  /*4170*/  F2FP.SATFINITE.E4M3.F32.PACK_AB_MERGE_C R137, R27.reuse, R26, R10 ;  /* 0x0000001a1b89723e */ /* 0x041fe2000480700a */
[----:B------:R-:W-:Y:S01]  /*4180*/  FADD.FTZ R27, R27, R6 ;  /* 0x000000061b1b7221 */ /* 0x000fe20000010000 */
[--C-:B-1----:R-:W-:Y:S02]  /*4190*/  IMAD.MOV.U32 R51, RZ, RZ, R55.reuse ;  /* 0x000000ffff337224 */ /* 0x102fe400078e0037 */
[----:B------:R-:W-:Y:S02]  /*41a0*/  IMAD.MOV.U32 R26, RZ, RZ, R55 ;  /* 0x000000ffff1a7224 */ /* 0x000fe400078e0037 */
[----:B------:R-:W-:-:S01]  /*41b0*/  FADD.FTZ R30, R30, R27 ;  /* 0x0000001b1e1e7221 */ /* 0x000fc20000010000 */
[----:B------:R-:W-:Y:S01]  /*41c0*/  IMAD.MOV.U32 R27, RZ, RZ, R55 ;  /* 0x000000ffff1b7224 */ /* 0x000fe200078e0037 */
[----:B------:R-:W0:Y:S01]  /*41d0*/  MUFU.EX2 R7, R84 ;  /* 0x0000005400077308 */ /* 0x000e220000000800 */
[----:B---3--:R-:W-:-:S01]  /*41e0*/  FADD.FTZ R11, R12, R11 ;  /* 0x0000000b0c0b7221 */ /* 0x008fc20000010000 */
[----:B------:R-:W-:Y:S01]  /*41f0*/  FADD.FTZ R31, R31, R30 ;  /* 0x0000001e1f1f7221 */ /* 0x000fe20000010000 */
[----:B------:R-:W-:-:S05]  /*4200*/  IMAD.MOV.U32 R30, RZ, RZ, R55 ;  /* 0x000000ffff1e7224 */ /* 0x000fca00078e0037 */
[----:B------:R-:W-:Y:S01]  /*4210*/  MUFU.EX2 R38, R38 ;  /* 0x0000002600267308 */ /* 0x000fe20000000800 */
[----:B--2---:R-:W-:-:S07]  /*4220*/  FADD.FTZ R4, R52, R11 ;  /* 0x0000000b34047221 */ /* 0x004fce0000010000 */
[----:B------:R-:W1:Y:S01]  /*4230*/  MUFU.EX2 R39, R39 ;  /* 0x0000002700277308 */ /* 0x000e620000000800 */
[----:B0-----:R-:W-:-:S01]  /*4240*/  FADD.FTZ R4, R7, R4 ;  /* 0x0000000407047221 */ /* 0x001fc20000010000 */
[----:B------:R-:W-:-:S04]  /*4250*/  F2FP.SATFINITE.E4M3.F32.PACK_AB_MERGE_C R52, R7, R52, RZ ;  /* 0x000000340734723e */ /* 0x000fc800048070ff */
[----:B------:R-:W-:Y:S01]  /*4260*/  F2FP.SATFINITE.E4M3.F32.PACK_AB_MERGE_C R136, R12, R9, R52 ;  /* 0x000000090c88723e */ /* 0x000fe20004807034 */
[----:B------:R-:W-:Y:S01]  /*4270*/  IMAD.MOV.U32 R52, RZ, RZ, R55 ;  /* 0x000000ffff347224 */ /* 0x000fe200078e0037 */
[----:B------:R-:W0:Y:S08]  /*4280*/  MUFU.EX2 R34, R34 ;  /* 0x0000002200227308 */ /* 0x000e300000000800 */
[----:B------:R-:W2:Y:S01]  /*4290*/  MUFU.EX2 R53, R53 ;  /* 0x0000003500357308 */ /* 0x000ea20000000800 */
[----:B-1----:R-:W-:-:S07]  /*42a0*/  F2FP.SATFINITE.E4M3.F32.PACK_AB_MERGE_C R7, R39, R38, RZ ;  /* 0x000000262707723e */ /* 0x002fce00048070ff */
[----:B------:R-:W1:Y:S01]  /*42b0*/  MUFU.EX2 R35, R35 ;  /* 0x0000002300237308 */ /* 0x000e620000000800 */
[----:B0-----:R-:W-:-:S01]  /*42c0*/  FADD.FTZ R6, R34, R31 ;  /* 0x0000001f22067221 */ /* 0x001fc20000010000 */
[----:B------:R-:W-:-:S06]  /*42d0*/  IMAD.MOV.U32 R31, RZ, RZ, R55 ;  /* 0x000000ffff1f7224 */ /* 0x000fcc00078e0037 */
[----:B------:R-:W0:Y:S01]  /*42e0*/  MUFU.EX2 R54, R54 ;  /* 0x0000003600367308 */ /* 0x000e220000000800 */
[----:B--2---:R-:W-:-:S07]  /*42f0*/  FADD.FTZ R3, R53, R4 ;  /* 0x0000000435037221 */ /* 0x004fce0000010000 */
[----:B------:R-:W2:Y:S01]  /*4300*/  MUFU.EX2 R58, R58 ;  /* 0x0000003a003a7308 */ /* 0x000ea20000000800 */
[C---:B-1----:R-:W-:Y:S01]  /*4310*/  F2FP.SATFINITE.E4M3.F32.PACK_AB_MERGE_C R139, R35.reuse, R34, R7 ;  /* 0x00000022238b723e */ /* 0x042fe20004807007 */
[----:B------:R-:W-:Y:S01]  /*4320*/  FADD.FTZ R35, R35, R6 ;  /* 0x0000000623237221 */ /* 0x000fe20000010000 */
[----:B------:R-:W-:-:S03]  /*4330*/  IMAD.MOV.U32 R34, RZ, RZ, R55 ;  /* 0x000000ffff227224 */ /* 0x000fc600078e0037 */
[----:B------:R-:W-:Y:S01]  /*4340*/  FADD.FTZ R38, R38, R35 ;  /* 0x0000002326267221 */ /* 0x000fe20000010000 */
[----:B------:R-:W-:Y:S01]  /*4350*/  IMAD.MOV.U32 R35, RZ, RZ, R55 ;  /* 0x000000ffff237224 */ /* 0x000fe200078e0037 */
[----:B------:R-:W1:Y:S01]  /*4360*/  MUFU.EX2 R71, R71 ;  /* 0x0000004700477308 */ /* 0x000e620000000800 */
[----:B0-----:R-:W-:-:S04]  /*4370*/  FADD.FTZ R3, R54, R3 ;  /* 0x0000000336037221 */ /* 0x001fc80000010000 */
[----:B--2---:R-:W-:Y:S01]  /*4380*/  FADD.FTZ R4, R58, R3 ;  /* 0x000000033a047221 */ /* 0x004fe20000010000 */
[----:B------:R-:W-:-:S01]  /*4390*/  FADD.FTZ R3, R39, R38 ;  /* 0x0000002627037221 */ /* 0x000fc20000010000 */
[--C-:B------:R-:W-:Y:S02]  /*43a0*/  IMAD.MOV.U32 R39, RZ, RZ, R55.reuse ;  /* 0x000000ffff277224 */ /* 0x100fe400078e0037 */
[----:B------:R-:W-:Y:S01]  /*43b0*/  IMAD.MOV.U32 R38, RZ, RZ, R55 ;  /* 0x000000ffff267224 */ /* 0x000fe200078e0037 */
[C---:B-1----:R-:W-:Y:S01]  /*43c0*/  F2FP.SATFINITE.E4M3.F32.PACK_AB_MERGE_C R6, R71.reuse, R58, RZ ;  /* 0x0000003a4706723e */ /* 0x042fe200048070ff */
[----:B------:R-:W-:-:S03]  /*43d0*/  FADD.FTZ R4, R71, R4 ;  /* 0x0000000447047221 */ /* 0x000fc60000010000 */
[----:B------:R-:W-:Y:S01]  /*43e0*/  F2FP.SATFINITE.E4M3.F32.PACK_AB_MERGE_C R138, R54, R53, R6 ;  /* 0x00000035368a723e */ /* 0x000fe20004807006 */
        /* <DEDUP_REMOVED lines=22> */
[----:B------:R-:W-:-:S05]  /*4550*/  UMOV UR23, UR36 ;  /* 0x0000002400177c82 */ /* 0x000fca0008000000 */
.L_x_1663:
[----:B------:R-:W-:-:S04]  /*4560*/  UISETP.NE.AND UP0, UPT, UR23, 0x1, UPT ;  /* 0x000000011700788c */ /* 0x000fc8000bf05270 */
[----:B------:R-:W-:-:S04]  /*4570*/  USEL UR46, URZ, 0x1, UP0 ;  /* 0x000000013f2e7887 */ /* 0x000fc80008000000 */
[----:B------:R-:W-:Y:S01]  /*4580*/  ULOP3.LUT UR46, UR24, UR46, URZ, 0x3c, !UPT ;  /* 0x0000002e182e7292 */ /* 0x000fe2000f8e3c3f */
[----:B------:R-:W-:Y:S11]  /*4590*/  @!P0 BRA `(.L_x_1654) ;  /* 0x0000000000048947 */ /* 0x000ff60003800000 */
[----:B------:R-:W-:Y:S01]  /*45a0*/  BPT.TRAP 0x1 ;  /* 0x000000040000795c */ /* 0x000fe20000300000 */
.L_x_1654:
        /* <DEDUP_REMOVED lines=9> */
.L_x_1655:
[----:B-1----:R-:W-:Y:S05]  /*4640*/  @P2 BRA `(.L_x_1656) ;  /* 0x0000000000082947 */ /* 0x002fea0003800000 */
[----:B------:R-:W1:Y:S02]  /*4650*/  SYNCS.PHASECHK.TRANS64.TRYWAIT P2, [UR20+0x13230], R0 ;  /* 0x01323000ff0075a7 */ /* 0x000e640008040154 */
[----:B-1----:R-:W-:Y:S05]  /*4660*/  @!P2 BRA `(.L_x_1657) ;  /* 0x000000b80054a947 */ /* 0x002fea0003800000 */
.L_x_1656:
        /* <DEDUP_REMOVED lines=64> */
.L_x_1658:
[----:B------:R-:W-:Y:S01]  /*4a70*/  ULEA UR11, UR23, UR45, 0x3 ;  /* 0x0000002d170b7291 */ /* 0x000fe2000f8e183f */
[----:B01----:R-:W-:-:S05]  /*4a80*/  IMAD.U32 R0, RZ, RZ, UR24 ;  /* 0x00000018ff007e24 */ /* 0x003fca000f8e00ff */
[----:B------:R-:W-:-:S04]  /*4a90*/  SHF.L.U32 R0, R0, 0x1f, RZ ;  /* 0x0000001f00007819 */ /* 0x000fc800000006ff */
[----:B------:R0:W1:Y:S01]  /*4aa0*/  SYNCS.PHASECHK.TRANS64.TRYWAIT P2, [UR11+0x13250], R0 ;  /* 0x01325000ff0075a7 */ /* 0x000062000804014b */
[----:B------:R-:W-:Y:S05]  /*4ab0*/  @!P0 BRA `(.L_x_1659) ;  /* 0x0000000000048947 */ /* 0x000fea0003800000 */
[----:B------:R-:W-:Y:S01]  /*4ac0*/  BPT.TRAP 0x1 ;  /* 0x000000040000795c */ /* 0x000fe20000300000 */
.L_x_1659:
[----:B-1----:R-:W-:Y:S05]  /*4ad0*/  @P2 BRA `(.L_x_1660) ;  /* 0x0000000000082947 */ /* 0x002fea0003800000 */
[----:B------:R-:W1:Y:S02]  /*4ae0*/  SYNCS.PHASECHK.TRANS64.TRYWAIT P2, [UR11+0x13250], R0 ;  /* 0x01325000ff0075a7 */ /* 0x000e64000804014b */
[----:B-1----:R-:W-:Y:S05]  /*4af0*/  @!P2 BRA `(.L_x_1661) ;  /* 0x000000b40048a947 */ /* 0x002fea0003800000 */
.L_x_1660:
[----:B------:R-:W-:Y:S01]  /*4b00*/  UIMAD UR6, UR51, 0xc0, URZ ;  /* 0x000000c0330678a4 */ /* 0x000fe2000f8e023f */
[----:B-1----:R-:W-:Y:S01]  /*4b10*/  IMAD.MOV.U32 R9, RZ, RZ, -0x2 ;  /* 0xfffffffeff097424 */ /* 0x002fe200078e00ff */
[----:B------:R-:W-:Y:S01]  /*4b20*/  WARPGROUP.ARRIVE ;  /* 0x00000000000079c5 */ /* 0x000fe20000000000 */
[----:B------:R-:W-:Y:S01]  /*4b30*/  UMOV UR7, 0xc0000010 ;  /* 0xc000001000077882 */ /* 0x000fe20000000000 */
[----:B------:R-:W-:-:S04]  /*4b40*/  UIMAD UR6, UR22, -0xa0, UR6 ;  /* 0xffffff60160678a4 */ /* 0x000fc8000f8e0206 */
[----:B------:R-:W-:-:S04]  /*4b50*/  UIADD3 UR6, UR6, 0x1, UR49 ;  /* 0x0000000106067890 */ /* 0x000fc8000fffe031 */
[----:B------:R-:W-:-:S06]  /*4b60*/  UIADD3 UR6, UR6, -UR50, URZ ;  /* 0x8000003206067290 */ /* 0x000fcc000fffe03f */
[----:B0-----:R-:W-:Y:S01]  /*4b70*/  IMAD R0, R18, R9, UR6 ;  /* 0x0000000612007e24 */ /* 0x001fe2000f8e0209 */
[----:B------:R-:W-:-:S03]  /*4b80*/  UIADD3 UR6, UR45, 0x1000, URZ ;  /* 0x000010002d067890 */ /* 0x000fc6000fffe03f */
[----:B------:R-:W-:Y:S01]  /*4b90*/  IMAD.IADD R0, R19, 0x1, R0 ;  /* 0x0000000113007824 */ /* 0x000fe200078e0200 */
[----:B------:R-:W-:-:S04]  /*4ba0*/  USHF.R.U32.HI UR6, URZ, 0x4, UR6 ;  /* 0x000000043f067899 */ /* 0x000fc80008011606 */
[C---:B------:R-:W-:Y:S01]  /*4bb0*/  ISETP.GT.AND P2, PT, R0.reuse, RZ, PT ;  /* 0x000000ff0000720c */ /* 0x040fe20003f44270 */
[----:B------:R-:W-:Y:S01]  /*4bc0*/  ULOP3.LUT UR6, UR6, 0x3fff, URZ, 0xc0, !UPT ;  /* 0x00003fff06067892 */ /* 0x000fe2000f8ec03f */
[----:B------:R-:W-:Y:S02]  /*4bd0*/  ISETP.GT.AND P3, PT, R0, 0x1, PT ;  /* 0x000000010000780c */ /* 0x000fe40003f64270 */
[----:B------:R-:W-:Y:S01]  /*4be0*/  FSEL R9, R120, -INF , P2 ;  /* 0xff80000078097808 */ /* 0x000fe20001000000 */
[----:B------:R-:W-:Y:S01]  /*4bf0*/  ULOP3.LUT UR6, UR6, 0x10000, URZ, 0xfc, !UPT ;  /* 0x0001000006067892 */ /* 0x000fe2000f8efc3f */
[----:B------:R-:W-:Y:S02]  /*4c00*/  ISETP.GT.AND P2, PT, R0, 0x8, PT ;  /* 0x000000080000780c */ /* 0x000fe40003f44270 */
[----:B------:R-:W-:Y:S01]  /*4c10*/  FSEL R121, R121, -INF , P3 ;  /* 0xff80000079797808 */ /* 0x000fe20001800000 */
[----:B------:R-:W-:Y:S01]  /*4c20*/  UIMAD UR10, UR23, 0x280, UR6 ;  /* 0x00000280170a78a4 */ /* 0x000fe2000f8e0206 */
[----:B------:R-:W-:-:S02]  /*4c30*/  FMNMX.FTZ R2, R9, R6, !PT ;  /* 0x0000000609027209 */ /* 0x000fc40007810000 */
[----:B------:R-:W-:Y:S02]  /*4c40*/  ISETP.GT.AND P3, PT, R0, 0x9, PT ;  /* 0x000000090000780c */ /* 0x000fe40003f64270 */
[----:B------:R-:W-:Y:S02]  /*4c50*/  FSEL R124, R124, -INF , P2 ;  /* 0xff8000007c7c7808 */ /* 0x000fe40001000000 */
[----:B------:R-:W-:Y:S01]  /*4c60*/  FMNMX.FTZ R11, R121, R2, !PT ;  /* 0x00000002790b7209 */ /* 0x000fe20007810000 */
[----:B------:R-:W-:Y:S01]  /*4c70*/  UMOV UR6, UR10 ;  /* 0x0000000a00067c82 */ /* 0x000fe20008000000 */
[----:B------:R-:W-:Y:S01]  /*4c80*/  ISETP.GT.AND P2, PT, R0, 0x10, PT ;  /* 0x000000100000780c */ /* 0x000fe20003f44270 */
[----:B------:R-:W-:Y:S01]  /*4c90*/  QGMMA.64x64x32.F32.E4M3.E4M3 R24, R152, gdesc[UR4], R24, gsb0 ;  /* 0x00e0000498187df3 */ /* 0x000fe20008000818 */
[----:B------:R-:W-:Y:S01]  /*4ca0*/  FSEL R125, R125, -INF , P3 ;  /* 0xff8000007d7d7808 */ /* 0x000fe20001800000 */
[----:B------:R-:W-:Y:S01]  /*4cb0*/  UIADD3 UR6, UR10, 0x80, URZ ;  /* 0x000000800a067890 */ /* 0x000fe2000fffe03f */
[----:B------:R-:W-:Y:S01]  /*4cc0*/  FMNMX.FTZ R2, R124, R11, !PT ;  /* 0x0000000b7c027209 */ /* 0x000fe20007810000 */
[----:B------:R-:W-:Y:S01]  /*4cd0*/  UMOV UR7, 0xc0000010 ;  /* 0xc000001000077882 */ /* 0x000fe20000000000 */
        /* <DEDUP_REMOVED lines=36> */
[----:B------:R-:W-:Y:S01]  /*4f20*/  ISETP.GT.AND P3, PT, R0, 0x41, PT ;  /* 0x000000410000780c */ /* 0x000fe20003f64270 */
[----:B------:R-:W-:-:S02]  /*4f30*/  WARPGROUP.DEPBAR.LE gsb0, 0x0 ;  /* 0x00008000000079c5 */ /* 0x000fc40000010000 */
[----:B------:R-:W-:Y:S01]  /*4f40*/  FSEL R88, R88, -INF , P2 ;  /* 0xff80000058587808 */ /* 0x000fe20001000000 */
[----:B------:R-:W-:Y:S01]  /*4f50*/  WARPGROUP.ARRIVE ;  /* 0x00000000000079c5 */ /* 0x000fe20000000000 */
[----:B------:R-:W-:Y:S02]  /*4f60*/  FMNMX.FTZ R11, R117, R2, !PT ;  /* 0x00000002750b7209 */ /* 0x000fe40007810000 */
[----:B------:R-:W-:Y:S02]  /*4f70*/  ISETP.GT.AND P2, PT, R0, 0x48, PT ;  /* 0x000000480000780c */ /* 0x000fe40003f44270 */
[----:B------:R-:W-:Y:S01]  /*4f80*/  FSEL R89, R89, -INF , P3 ;  /* 0xff80000059597808 */ /* 0x000fe20001800000 */
[----:B------:R-:W-:Y:S01]  /*4f90*/  QGMMA.64x64x32.F32.E4M3.E4M3 R24, R148, gdesc[UR4], R24, gsb0 ;  /* 0x00e0000494187df3 */ /* 0x000fe20008000818 */
[----:B------:R-:W-:Y:S01]  /*4fa0*/  FMNMX.FTZ R2, R88, R11, !PT ;  /* 0x0000000b58027209 */ /* 0x000fe20007810000 */
[----:B------:R-:W-:Y:S01]  /*4fb0*/  UIADD3 UR6, UR10, 0x100, URZ ;  /* 0x000001000a067890 */ /* 0x000fe2000fffe03f */
[----:B------:R-:W-:Y:S01]  /*4fc0*/  ISETP.GT.AND P3, PT, R0, 0x49, PT ;  /* 0x000000490000780c */ /* 0x000fe20003f64270 */
[----:B------:R-:W-:Y:S01]  /*4fd0*/  UMOV UR7, 0xc0000010 ;  /* 0xc000001000077882 */ /* 0x000fe20000000000 */
[----:B------:R-:W-:-:S02]  /*4fe0*/  FSEL R92, R92, -INF , P2 ;  /* 0xff8000005c5c7808 */ /* 0x000fc40001000000 */
[----:B------:R-:W-:Y:S02]  /*4ff0*/  FMNMX.FTZ R11, R89, R2, !PT ;  /* 0x00000002590b7209 */ /* 0x000fe40007810000 */
[----:B------:R-:W-:Y:S02]  /*5000*/  ISETP.GT.AND P2, PT, R0, 0x50, PT ;  /* 0x000000500000780c */ /* 0x000fe40003f44270 */
[----:B------:R-:W-:Y:S02]  /*5010*/  FSEL R93, R93, -INF , P3 ;  /* 0xff8000005d5d7808 */ /* 0x000fe40001800000 */
[----:B------:R-:W-:Y:S02]  /*5020*/  FMNMX.FTZ R2, R92, R11, !PT ;  /* 0x0000000b5c027209 */ /* 0x000fe40007810000 */
[----:B------:R-:W-:Y:S02]  /*5030*/  ISETP.GT.AND P3, PT, R0, 0x51, PT ;  /* 0x000000510000780c */ /* 0x000fe40003f64270 */
        /* <DEDUP_REMOVED lines=30> */
[----:B------:R-:W-:Y:S01]  /*5220*/  FSEL R84, R84, -INF , P2 ;  /* 0xff80000054547808 */ /* 0x000fe20001000000 */
[----:B------:R-:W-:-:S02]  /*5230*/  WARPGROUP.DEPBAR.LE gsb0, 0x0 ;  /* 0x00008000000079c5 */ /* 0x000fc40000010000 */
[----:B------:R-:W-:Y:S01]  /*5240*/  FMNMX.FTZ R11, R81, R2, !PT ;  /* 0x00000002510b7209 */ /* 0x000fe20007810000 */
[----:B------:R-:W-:Y:S01]  /*5250*/  WARPGROUP.ARRIVE ;  /* 0x00000000000079c5 */ /* 0x000fe20000000000 */
[----:B------:R-:W-:Y:S02]  /*5260*/  ISETP.GT.AND P2, PT, R0, 0x80, PT ;  /* 0x000000800000780c */ /* 0x000fe40003f44270 */
[----:B------:R-:W-:Y:S02]  /*5270*/  FSEL R85, R85, -INF , P3 ;  /* 0xff80000055557808 */ /* 0x000fe40001800000 */
[----:B------:R-:W-:Y:S01]  /*5280*/  FMNMX.FTZ R2, R84, R11, !PT ;  /* 0x0000000b54027209 */ /* 0x000fe20007810000 */
[----:B------:R-:W-:Y:S01]  /*5290*/  QGMMA.64x64x32.F32.E4M3.E4M3 R24, R144, gdesc[UR4], R24, gsb0 ;  /* 0x00e0000490187df3 */ /* 0x000fe20008000818 */
[----:B------:R-:W-:Y:S01]  /*52a0*/  ISETP.GT.AND P3, PT, R0, 0x81, PT ;  /* 0x000000810000780c */ /* 0x000fe20003f64270 */
        /* <DEDUP_REMOVED lines=19> */
[C---:B------:R-:W-:Y:S01]  /*53e0*/  ISETP.GT.AND P3, PT, R0.reuse, 0x99, PT ;  /* 0x000000990000780c */ /* 0x040fe20003f64270 */
[----:B------:R-:W-:Y:S01]  /*53f0*/  VIADD R0, R0, 0x8 ;  /* 0x0000000800007836 */ /* 0x000fe20000000000 */
[----:B------:R-:W-:Y:S02]  /*5400*/  FSEL R68, R68, -INF , P2 ;  /* 0xff80000044447808 */ /* 0x000fe40001000000 */
[----:B------:R-:W-:-:S02]  /*5410*/  FMNMX.FTZ R11, R65, R2, !PT ;  /* 0x00000002410b7209 */ /* 0x000fc40007810000 */
[----:B------:R-:W-:Y:S02]  /*5420*/  FSEL R69, R69, -INF , P3 ;  /* 0xff80000045457808 */ /* 0x000fe40001800000 */
[----:B------:R-:W-:Y:S02]  /*5430*/  FMNMX.FTZ R2, R68, R11, !PT ;  /* 0x0000000b44027209 */ /* 0x000fe40007810000 */
[C---:B------:R-:W-:Y:S02]  /*5440*/  ISETP.GT.AND P3, PT, R0.reuse, RZ, PT ;  /* 0x000000ff0000720c */ /* 0x040fe40003f64270 */
[----:B------:R-:W-:Y:S02]  /*5450*/  FMNMX.FTZ R2, R69, R2, !PT ;  /* 0x0000000245027209 */ /* 0x000fe40007810000 */
[----:B------:R-:W-:Y:S02]  /*5460*/  ISETP.GT.AND P6, PT, R0, 0x1, PT ;  /* 0x000000010000780c */ /* 0x000fe40003fc4270 */
[----:B------:R-:W-:Y:S01]  /*5470*/  FSEL R122, R122, -INF , P3 ;  /* 0xff8000007a7a7808 */ /* 0x000fe20001800000 */
[----:B------:R-:W0:Y:S01]  /*5480*/  SHFL.BFLY PT, R11, R2, 0x2, 0x1f ;  /* 0x0c401f00020b7f89 */ /* 0x000e2200000e0000 */
[----:B------:R-:W-:-:S02]  /*5490*/  FSEL R123, R123, -INF , P6 ;  /* 0xff8000007b7b7808 */ /* 0x000fc40003000000 */
[C---:B------:R-:W-:Y:S02]  /*54a0*/  ISETP.GT.AND P5, PT, R0.reuse, 0x8, PT ;  /* 0x000000080000780c */ /* 0x040fe40003fa4270 */
[C---:B------:R-:W-:Y:S02]  /*54b0*/  ISETP.GT.AND P4, PT, R0.reuse, 0x10, PT ;  /* 0x000000100000780c */ /* 0x040fe40003f84270 */
[C---:B------:R-:W-:Y:S02]  /*54c0*/  ISETP.GT.AND P3, PT, R0.reuse, 0x11, PT ;  /* 0x000000110000780c */ /* 0x040fe40003f64270 */
[----:B------:R-:W-:Y:S02]  /*54d0*/  ISETP.GT.AND P6, PT, R0, 0x18, PT ;  /* 0x000000180000780c */ /* 0x000fe40003fc4270 */
[----:B------:R-:W-:Y:S02]  /*54e0*/  FSEL R126, R126, -INF , P5 ;  /* 0xff8000007e7e7808 */ /* 0x000fe40002800000 */
[----:B------:R-:W-:-:S02]  /*54f0*/  FSEL R130, R130, -INF , P4 ;  /* 0xff80000082827808 */ /* 0x000fc40002000000 */
[----:B------:R-:W-:Y:S02]  /*5500*/  FSEL R131, R131, -INF , P3 ;  /* 0xff80000083837808 */ /* 0x000fe40001800000 */
[----:B------:R-:W-:Y:S02]  /*5510*/  FSEL R134, R134, -INF , P6 ;  /* 0xff80000086867808 */ /* 0x000fe40003000000 */
[C---:B------:R-:W-:Y:S02]  /*5520*/  ISETP.GT.AND P5, PT, R0.reuse, 0x19, PT ;  /* 0x000000190000780c */ /* 0x040fe40003fa4270 */
[C---:B------:R-:W-:Y:S02]  /*5530*/  ISETP.GT.AND P6, PT, R0.reuse, 0x21, PT ;  /* 0x000000210000780c */ /* 0x040fe40003fc4270 */
[----:B------:R-:W-:Y:S01]  /*5540*/  ISETP.GT.AND P3, PT, R0, 0x28, PT ;  /* 0x000000280000780c */ /* 0x000fe20003f64270 */
[----:B------:R-:W-:Y:S02]  /*5550*/  WARPGROUP.DEPBAR.LE gsb0, 0x0 ;  /* 0x00008000000079c5 */ /* 0x000fe40000010000 */
[----:B0-----:R-:W-:Y:S01]  /*5560*/  FMNMX.FTZ R11, R2, R11, !PT ;  /* 0x0000000b020b7209 */ /* 0x001fe20007810000 */
[----:B------:R-:W-:Y:S01]  /*5570*/  WARPGROUP.ARRIVE ;  /* 0x00000000000079c5 */ /* 0x000fe20000000000 */
[----:B------:R-:W-:-:S02]  /*5580*/  ISETP.GT.AND P4, PT, R0, 0x29, PT ;  /* 0x000000290000780c */ /* 0x000fc40003f84270 */
[----:B------:R-:W-:Y:S01]  /*5590*/  FSEL R135, R135, -INF , P5 ;  /* 0xff80000087877808 */ /* 0x000fe20002800000 */
[----:B------:R-:W0:Y:S01]  /*55a0*/  SHFL.BFLY PT, R8, R11, 0x1, 0x1f ;  /* 0x0c201f000b087f89 */ /* 0x000e2200000e0000 */
[----:B------:R-:W-:Y:S01]  /*55b0*/  FSEL R107, R107, -INF , P6 ;  /* 0xff8000006b6b7808 */ /* 0x000fe20003000000 */
[----:B------:R-:W-:Y:S01]  /*55c0*/  QGMMA.64x64x32.F32.E4M3.E4M3 R24, R140, gdesc[UR4], R24, gsb0 ;  /* 0x00e000048c187df3 */ /* 0x000fe20008000818 */
[----:B------:R-:W-:Y:S01]  /*55d0*/  FSEL R110, R110, -INF , P3 ;  /* 0xff8000006e6e7808 */ /* 0x000fe20001800000 */
[----:B------:R-:W-:Y:S01]  /*55e0*/  UIADD3 UR6, UR10, 0x200, URZ ;  /* 0x000002000a067890 */ /* 0x000fe2000fffe03f */
[----:B------:R-:W-:Y:S01]  /*55f0*/  FSEL R111, R111, -INF , P4 ;  /* 0xff8000006f6f7808 */ /* 0x000fe20002000000 */
[----:B------:R-:W-:Y:S01]  /*5600*/  UMOV UR7, 0xc0000010 ;  /* 0xc000001000077882 */ /* 0x000fe20000000000 */
[C---:B------:R-:W-:Y:S02]  /*5610*/  ISETP.GT.AND P5, PT, R0.reuse, 0x30, PT ;  /* 0x000000300000780c */ /* 0x040fe40003fa4270 */
[----:B------:R-:W-:-:S02]  /*5620*/  ISETP.GT.AND P6, PT, R0, 0x31, PT ;  /* 0x000000310000780c */ /* 0x000fc40003fc4270 */
[C---:B------:R-:W-:Y:S02]  /*5630*/  ISETP.GT.AND P3, PT, R0.reuse, 0x38, PT ;  /* 0x000000380000780c */ /* 0x040fe40003f64270 */
[----:B------:R-:W-:Y:S02]  /*5640*/  ISETP.GT.AND P4, PT, R0, 0x39, PT ;  /* 0x000000390000780c */ /* 0x000fe40003f84270 */
[----:B------:R-:W-:Y:S02]  /*5650*/  FSEL R114, R114, -INF , P5 ;  /* 0xff80000072727808 */ /* 0x000fe40002800000 */
[----:B------:R-:W-:Y:S02]  /*5660*/  FSEL R115, R115, -INF , P6 ;  /* 0xff80000073737808 */ /* 0x000fe40003000000 */
[----:B------:R-:W-:Y:S02]  /*5670*/  FSEL R118, R118, -INF , P3 ;  /* 0xff80000076767808 */ /* 0x000fe40001800000 */
        /* <DEDUP_REMOVED lines=11> */
[C---:B------:R-:W-:Y:S02]  /*5730*/  ISETP.GT.AND P3, PT, R0.reuse, 0x58, PT ;  /* 0x000000580000780c */ /* 0x040fe40003f64270 */
[----:B------:R-:W-:-:S02]  /*5740*/  ISETP.GT.AND P4, PT, R0, 0x59, PT ;  /* 0x000000590000780c */ /* 0x000fc40003f84270 */
[----:B------:R-:W-:Y:S02]  /*5750*/  FSEL R98, R98, -INF , P5 ;  /* 0xff80000062627808 */ /* 0x000fe40002800000 */
[----:B------:R-:W-:Y:S02]  /*5760*/  FSEL R99, R99, -INF , P6 ;  /* 0xff80000063637808 */ /* 0x000fe40003000000 */
[----:B------:R-:W-:Y:S02]  /*5770*/  FSEL R102, R102, -INF , P3 ;  /* 0xff80000066667808 */ /* 0x000fe40001800000 */
[----:B------:R-:W-:Y:S02]  /*5780*/  FSEL R103, R103, -INF , P4 ;  /* 0xff80000067677808 */ /* 0x000fe40002000000 */
[C---:B------:R-:W-:Y:S02]  /*5790*/  ISETP.GT.AND P2, PT, R0.reuse, 0x9, PT ;  /* 0x000000090000780c */ /* 0x040fe40003f44270 */
[----:B------:R-:W-:-:S02]  /*57a0*/  ISETP.GT.AND P5, PT, R0, 0x60, PT ;  /* 0x000000600000780c */ /* 0x000fc40003fa4270 */
[C---:B------:R-:W-:Y:S02]  /*57b0*/  ISETP.GT.AND P6, PT, R0.reuse, 0x61, PT ;  /* 0x000000610000780c */ /* 0x040fe40003fc4270 */
[C---:B------:R-:W-:Y:S02]  /*57c0*/  ISETP.GT.AND P3, PT, R0.reuse, 0x68, PT ;  /* 0x000000680000780c */ /* 0x040fe40003f64270 */
[----:B------:R-:W-:Y:S02]  /*57d0*/  ISETP.GT.AND P4, PT, R0, 0x69, PT ;  /* 0x000000690000780c */ /* 0x000fe40003f84270 */
[----:B0-----:R-:W-:Y:S01]  /*57e0*/  FMNMX.FTZ R2, R11, R8, !PT ;  /* 0x000000080b027209 */ /* 0x001fe20007810000 */
[----:B------:R-:W-:Y:S01]  /*57f0*/  IMAD.U32 R11, RZ, RZ, UR43 ;  /* 0x0000002bff0b7e24 */ /* 0x000fe2000f8e00ff */
[----:B------:R-:W-:Y:S02]  /*5800*/  FSEL R127, R127, -INF , P2 ;  /* 0xff8000007f7f7808 */ /* 0x000fe40001000000 */
[----:B------:R-:W-:Y:S01]  /*5810*/  FSEL R74, R74, -INF , P5 ;  /* 0xff8000004a4a7808 */ /* 0x000fe20002800000 */
[----:B------:R-:W-:-:S01]  /*5820*/  FFMA.FTZ R8, R2, R11, -8 ;  /* 0xc100000002087423 */ /* 0x000fc2000001000b */
[----:B------:R-:W-:-:S02]  /*5830*/  FSEL R75, R75, -INF , P6 ;  /* 0xff8000004b4b7808 */ /* 0x000fc40003000000 */
[----:B------:R-:W-:Y:S02]  /*5840*/  FSEL R78, R78, -INF , P3 ;  /* 0xff8000004e4e7808 */ /* 0x000fe40001800000 */
[----:B------:R-:W-:Y:S02]  /*5850*/  FSEL R79, R79, -INF , P4 ;  /* 0xff8000004f4f7808 */ /* 0x000fe40002000000 */
[C---:B------:R-:W-:Y:S02]  /*5860*/  ISETP.GT.AND P2, PT, R0.reuse, 0x20, PT ;  /* 0x000000200000780c */ /* 0x040fe40003f44270 */
[C---:B------:R-:W-:Y:S01]  /*5870*/  ISETP.GT.AND P5, PT, R0.reuse, 0x70, PT ;  /* 0x000000700000780c */ /* 0x040fe20003fa4270 */
[----:B------:R-:W-:Y:S02]  /*5880*/  WARPGROUP.DEPBAR.LE gsb0, 0x0 ;  /* 0x00008000000079c5 */ /* 0x000fe40000010000 */
[C---:B------:R-:W-:Y:S01]  /*5890*/  ISETP.GT.AND P6, PT, R0.reuse, 0x71, PT ;  /* 0x000000710000780c */ /* 0x040fe20003fc4270 */
[----:B------:R-:W-:Y:S01]  /*58a0*/  WARPGROUP.ARRIVE ;  /* 0x00000000000079c5 */ /* 0x000fe20000000000 */
[----:B------:R-:W-:-:S02]  /*58b0*/  ISETP.GT.AND P3, PT, R0, 0x78, PT ;  /* 0x000000780000780c */ /* 0x000fc40003f64270 */
[----:B------:R-:W-:Y:S02]  /*58c0*/  ISETP.GT.AND P4, PT, R0, 0x79, PT ;  /* 0x000000790000780c */ /* 0x000fe40003f84270 */
[----:B------:R-:W-:Y:S01]  /*58d0*/  FSEL R106, R106, -INF , P2 ;  /* 0xff8000006a6a7808 */ /* 0x000fe20001000000 */
[----:B------:R-:W-:Y:S01]  /*58e0*/  QGMMA.64x64x32.F32.E4M3.E4M3 R24, R136, gdesc[UR4], R24, gsb0 ;  /* 0x00e0000488187df3 */ /* 0x000fe20008000818 */
[----:B------:R-:W-:Y:S02]  /*58f0*/  FSEL R82, R82, -INF , P5 ;  /* 0xff80000052527808 */ /* 0x000fe40002800000 */
[----:B------:R-:W-:Y:S02]  /*5900*/  FSEL R83, R83, -INF , P6 ;  /* 0xff80000053537808 */ /* 0x000fe40003000000 */
[----:B------:R-:W-:Y:S02]  /*5910*/  FSEL R86, R86, -INF , P3 ;  /* 0xff80000056567808 */ /* 0x000fe40001800000 */
[----:B------:R-:W-:-:S02]  /*5920*/  FSEL R87, R87, -INF , P4 ;  /* 0xff80000057577808 */ /* 0x000fc40002000000 */
[----:B------:R-:W-:Y:S02]  /*5930*/  FSETP.NEU.FTZ.AND P2, PT, R2, -INF , PT ;  /* 0xff8000000200780b */ /* 0x000fe40003f5d000 */
[C---:B------:R-:W-:Y:S02]  /*5940*/  ISETP.GT.AND P5, PT, R0.reuse, 0x80, PT ;  /* 0x000000800000780c */ /* 0x040fe40003fa4270 */
[C---:B------:R-:W-:Y:S02]  /*5950*/  ISETP.GT.AND P6, PT, R0.reuse, 0x81, PT ;  /* 0x000000810000780c */ /* 0x040fe40003fc4270 */
[C---:B------:R-:W-:Y:S02]  /*5960*/  ISETP.GT.AND P3, PT, R0.reuse, 0x88, PT ;  /* 0x000000880000780c */ /* 0x040fe40003f64270 */
[----:B------:R-:W-:Y:S02]  /*5970*/  ISETP.GT.AND P4, PT, R0, 0x89, PT ;  /* 0x000000890000780c */ /* 0x000fe40003f84270 */
[----:B------:R-:W-:-:S02]  /*5980*/  FSEL R8, R8, RZ, P2 ;  /* 0x000000ff08087208 */ /* 0x000fc40001000000 */
[----:B------:R-:W-:Y:S02]  /*5990*/  FSEL R58, R58, -INF , P5 ;  /* 0xff8000003a3a7808 */ /* 0x000fe40002800000 */
[----:B------:R-:W-:Y:S01]  /*59a0*/  FSEL R59, R59, -INF , P6 ;  /* 0xff8000003b3b7808 */ /* 0x000fe20003000000 */
[----:B------:R-:W-:-:S01]  /*59b0*/  FFMA.FTZ R10, R121, UR43, -R8 ;  /* 0x0000002b790a7c23 */ /* 0x000fc20008010808 */
[----:B------:R-:W-:Y:S01]  /*59c0*/  FSEL R62, R62, -INF , P3 ;  /* 0xff8000003e3e7808 */ /* 0x000fe20001800000 */
[----:B------:R-:W-:-:S01]  /*59d0*/  FFMA.FTZ R21, R104, UR43, -R8 ;  /* 0x0000002b68157c23 */ /* 0x000fc20008010808 */
[----:B------:R-:W-:Y:S01]  /*59e0*/  FSEL R63, R63, -INF , P4 ;  /* 0xff8000003f3f7808 */ /* 0x000fe20002000000 */
[----:B------:R-:W-:-:S01]  /*59f0*/  FFMA.FTZ R104, R105, UR43, -R8 ;  /* 0x0000002b69687c23 */ /* 0x000fc20008010808 */
[----:B------:R-:W-:Y:S01]  /*5a00*/  ISETP.GT.AND P5, PT, R0, 0x90, PT ;  /* 0x000000900000780c */ /* 0x000fe20003fa4270 */
[----:B------:R-:W-:-:S01]  /*5a10*/  FFMA.FTZ R120, R108, UR43, -R8 ;  /* 0x0000002b6c787c23 */ /* 0x000fc20008010808 */
[----:B------:R-:W-:Y:S01]  /*5a20*/  ISETP.GT.AND P6, PT, R0, 0x91, PT ;  /* 0x000000910000780c */ /* 0x000fe20003fc4270 */
[----:B------:R-:W-:-:S01]  /*5a30*/  FFMA.FTZ R108, R109, UR43, -R8 ;  /* 0x0000002b6d6c7c23 */ /* 0x000fc20008010808 */
[----:B------:R-:W-:Y:S01]  /*5a40*/  ISETP.GT.AND P3, PT, R0, 0x98, PT ;  /* 0x000000980000780c */ /* 0x000fe20003f64270 */
        /* <DEDUP_REMOVED lines=17> */
[--C-:B------:R-:W-:Y:S01]  /*5b60*/  FFMA.FTZ R88, R88, UR43, -R8.reuse ;  /* 0x0000002b58587c23 */ /* 0x100fe20008010808 */
[----:B------:R-:W-:-:S01]  /*5b70*/  FFMA.FTZ R89, R89, UR43, -R8 ;  /* 0x0000002b59597c23 */ /* 0x000fc20008010808 */
[----:B------:R-:W-:Y:S01]  /*5b80*/  FMNMX.FTZ R0, R130, R105, !PT ;  /* 0x0000006982007209 */ /* 0x000fe20007810000 */
[----:B------:R-:W-:-:S01]  /*5b90*/  FFMA.FTZ R92, R92, UR43, -R8 ;  /* 0x0000002b5c5c7c23 */ /* 0x000fc20008010808 */
[----:B------:R0:W-:Y:S01]  /*5ba0*/  MUFU.EX2 R105, R120 ;  /* 0x0000007800697308 */ /* 0x0001e20000000800 */
        /* <DEDUP_REMOVED lines=8> */
[----:B0-----:R-:W-:-:S01]  /*5c30*/  FFMA.FTZ R120, R116, UR43, -R8 ;  /* 0x0000002b74787c23 */ /* 0x001fc20008010808 */
        /* <DEDUP_REMOVED lines=18> */
[----:B------:R-:W-:Y:S01]  /*5d60*/  FSEL R69, R2, RZ, P2 ;  /* 0x000000ff02457208 */ /* 0x000fe20001000000 */
[----:B------:R-:W-:-:S01]  /*5d70*/  FFMA.FTZ R64, R64, UR43, -R8 ;  /* 0x0000002b40407c23 */ /* 0x000fc20008010808 */
[----:B------:R-:W-:Y:S01]  /*5d80*/  FMNMX.FTZ R0, R114, R113, !PT ;  /* 0x0000007172007209 */ /* 0x000fe20007810000 */
[----:B------:R-:W-:-:S01]  /*5d90*/  FFMA.FTZ R65, R65, UR43, -R8 ;  /* 0x0000002b41417c23 */ /* 0x000fc20008010808 */
[----:B------:R0:W-:Y:S01]  /*5da0*/  MUFU.EX2 R113, R120 ;  /* 0x0000007800717308 */ /* 0x0001e20000000800 */
[----:B------:R-:W-:-:S01]  /*5db0*/  FADD.FTZ R6, -R69, R6 ;  /* 0x0000000645067221 */ /* 0x000fc20000010100 */
[----:B------:R-:W-:Y:S01]  /*5dc0*/  FMNMX.FTZ R121, R115, R0, !PT ;  /* 0x0000000073797209 */ /* 0x000fe20007810000 */
[----:B------:R-:W-:Y:S01]  /*5dd0*/  IMAD.U32 R129, RZ, RZ, UR20 ;  /* 0x00000014ff817e24 */ /* 0x000fe2000f8e00ff */
[----:B------:R-:W-:-:S02]  /*5de0*/  WARPGROUP.DEPBAR.LE gsb0, 0x0 ;  /* 0x00008000000079c5 */ /* 0x000fc40000010000 */
[----:B------:R-:W-:Y:S01]  /*5df0*/  FMNMX.FTZ R0, R118, R121, !PT ;  /* 0x0000007976007209 */ /* 0x000fe20007810000 */
[----:B------:R-:W-:Y:S01]  /*5e00*/  FMUL.FTZ R6, R6, UR43 ;  /* 0x0000002b06067c20 */ /* 0x000fe20008410000 */
[----:B------:R-:W-:Y:S01]  /*5e10*/  MUFU.EX2 R9, R9 ;  /* 0x0000000900097308 */ /* 0x000fe20000000800 */
[----:B0-----:R-:W-:-:S01]  /*5e20*/  FFMA.FTZ R120, R76, UR43, -R8 ;  /* 0x0000002b4c787c23 */ /* 0x001fc20008010808 */
[----:B------:R-:W-:Y:S02]  /*5e30*/  FMNMX.FTZ R117, R119, R0, !PT ;  /* 0x0000000077757209 */ /* 0x000fe40007810000 */
[----:B------:R-:W-:Y:S02]  /*5e40*/  FSEL R76, R70, -INF , P3 ;  /* 0xff800000464c7808 */ /* 0x000fe40001800000 */
[----:B------:R-:W-:Y:S02]  /*5e50*/  FMNMX.FTZ R0, R90, R117, !PT ;  /* 0x000000755a007209 */ /* 0x000fe40007810000 */
[----:B------:R0:W-:Y:S02]  /*5e60*/  MUFU.EX2 R70, R120 ;  /* 0x0000007800467308 */ /* 0x0001e40000000800 */
[----:B------:R-:W-:-:S04]  /*5e70*/  FMNMX.FTZ R117, R91, R0, !PT ;  /* 0x000000005b757209 */ /* 0x000fc80007810000 */
[----:B------:R-:W-:Y:S02]  /*5e80*/  FMNMX.FTZ R0, R94, R117, !PT ;  /* 0x000000755e007209 */ /* 0x000fe40007810000 */
[----:B------:R-:W1:Y:S01]  /*5e90*/  MUFU.EX2 R6, R6 ;  /* 0x0000000600067308 */ /* 0x000e620000000800 */
[----:B0-----:R-:W-:-:S01]  /*5ea0*/  FFMA.FTZ R120, R68, UR43, -R8 ;  /* 0x0000002b44787c23 */ /* 0x001fc20008010808 */
        /* <DEDUP_REMOVED lines=14> */
[----:B------:R2:W-:Y:S02]  /*5f90*/  MUFU.EX2 R69, R124 ;  /* 0x0000007c00457308 */ /* 0x0005e40000000800 */
        /* <DEDUP_REMOVED lines=15> */
[----:B------:R-:W-:-:S05]  /*6090*/  FMNMX.FTZ R0, R71, R0, !PT ;  /* 0x0000000047007209 */ /* 0x000fca0007810000 */
[----:B------:R-:W3:Y:S01]  /*60a0*/  SHFL.BFLY PT, R117, R0, 0x2, 0x1f ;  /* 0x0c401f0000757f89 */ /* 0x000ee200000e0000 */
[----:B------:R-:W-:Y:S08]  /*60b0*/  MUFU.EX2 R104, R104 ;  /* 0x0000006800687308 */ /* 0x000ff00000000800 */
[----:B------:R-:W-:Y:S08]  /*60c0*/  MUFU.EX2 R108, R108 ;  /* 0x0000006c006c7308 */ /* 0x000ff00000000800 */
[----:B------:R-:W-:Y:S01]  /*60d0*/  MUFU.EX2 R112, R112 ;  /* 0x0000007000707308 */ /* 0x000fe20000000800 */
[----:B---3--:R-:W-:-:S07]  /*60e0*/  FMNMX.FTZ R117, R0, R117, !PT ;  /* 0x0000007500757209 */ /* 0x008fce0007810000 */
[----:B------:R-:W-:Y:S01]  /*60f0*/  MUFU.EX2 R116, R116 ;  /* 0x0000007400747308 */ /* 0x000fe20000000800 */
[----:B------:R-:W3:Y:S07]  /*6100*/  SHFL.BFLY PT, R0, R117, 0x1, 0x1f ;  /* 0x0c201f0075007f89 */ /* 0x000eee00000e0000 */
[----:B------:R-:W-:Y:S08]  /*6110*/  MUFU.EX2 R88, R88 ;  /* 0x0000005800587308 */ /* 0x000ff00000000800 */
[----:B------:R-:W-:Y:S08]  /*6120*/  MUFU.EX2 R89, R89 ;  /* 0x0000005900597308 */ /* 0x000ff00000000800 */
[----:B------:R-:W-:Y:S01]  /*6130*/  MUFU.EX2 R92, R92 ;  /* 0x0000005c005c7308 */ /* 0x000fe20000000800 */
[----:B---3--:R-:W-:Y:S01]  /*6140*/  FMNMX.FTZ R0, R117, R0, !PT ;  /* 0x0000000075007209 */ /* 0x008fe20007810000 */
[----:B------:R-:W-:-:S03]  /*6150*/  IMAD.U32 R117, RZ, RZ, UR43 ;  /* 0x0000002bff757e24 */ /* 0x000fc6000f8e00ff */
[C---:B------:R-:W-:Y:S01]  /*6160*/  FSETP.NEU.FTZ.AND P2, PT, R0.reuse, -INF , PT ;  /* 0xff8000000000780b */ /* 0x040fe20003f5d000 */
[----:B------:R-:W-:-:S02]  /*6170*/  FFMA.FTZ R68, R0, R117, -8 ;  /* 0xc100000000447423 */ /* 0x000fc40000010075 */
[----:B------:R-:W-:Y:S01]  /*6180*/  MUFU.EX2 R93, R93 ;  /* 0x0000005d005d7308 */ /* 0x000fe20000000800 */
[----:B------:R-:W-:Y:S02]  /*6190*/  FSEL R128, R0, RZ, P2 ;  /* 0x000000ff00807208 */ /* 0x000fe40001000000 */
[----:B------:R-:W-:-:S03]  /*61a0*/  FSEL R68, R68, RZ, P2 ;  /* 0x000000ff44447208 */ /* 0x000fc60001000000 */
[----:B------:R-:W-:Y:S02]  /*61b0*/  FADD.FTZ R128, -R128, R7 ;  /* 0x0000000780807221 */ /* 0x000fe40000010100 */
[----:B------:R-:W-:Y:S01]  /*61c0*/  MUFU.EX2 R96, R96 ;  /* 0x0000006000607308 */ /* 0x000fe20000000800 */
[----:B------:R-:W-:-:S01]  /*61d0*/  FFMA.FTZ R125, R122, UR43, -R68 ;  /* 0x0000002b7a7d7c23 */ /* 0x000fc20008010844 */
[--C-:B------:R-:W-:Y:S01]  /*61e0*/  FFMA.FTZ R117, R123, UR43, -R68.reuse ;  /* 0x0000002b7b757c23 */ /* 0x100fe20008010844 */
[----:B------:R-:W-:Y:S01]  /*61f0*/  FMUL.FTZ R7, R128, UR43 ;  /* 0x0000002b80077c20 */ /* 0x000fe20008410000 */
[--C-:B------:R-:W-:Y:S01]  /*6200*/  FFMA.FTZ R121, R126, UR43, -R68.reuse ;  /* 0x0000002b7e797c23 */ /* 0x100fe20008010844 */
[----:B------:R-:W-:-:S01]  /*6210*/  FFMA.FTZ R122, R127, UR43, -R68 ;  /* 0x0000002b7f7a7c23 */ /* 0x000fc20008010844 */
[--C-:B------:R-:W-:Y:S01]  /*6220*/  FFMA.FTZ R123, R130, UR43, -R68.reuse ;  /* 0x0000002b827b7c23 */ /* 0x100fe20008010844 */
[----:B--2---:R-:W-:-:S01]  /*6230*/  FFMA.FTZ R124, R131, UR43, -R68 ;  /* 0x0000002b837c7c23 */ /* 0x004fc20008010844 */
[----:B------:R2:W-:Y:S01]  /*6240*/  MUFU.EX2 R120, R125 ;  /* 0x0000007d00787308 */ /* 0x0005e20000000800 */
[----:B-1----:R-:W-:-:S01]  /*6250*/  FFMA.FTZ R127, R6, R4, R9 ;  /* 0x00000004067f7223 */ /* 0x002fc20000010009 */
[--C-:B------:R-:W-:Y:S01]  /*6260*/  FFMA.FTZ R126, R135, UR43, -R68.reuse ;  /* 0x0000002b877e7c23 */ /* 0x100fe20008010844 */
[----:B------:R-:W-:-:S01]  /*6270*/  FFMA.FTZ R106, R106, UR43, -R68 ;  /* 0x0000002b6a6a7c23 */ /* 0x000fc20008010844 */
[----:B------:R-:W-:Y:S01]  /*6280*/  FFMA.FTZ R107, R107, UR43, -R68 ;  /* 0x0000002b6b6b7c23 */ /* 0x000fe20008010844 */
[----:B0-----:R-:W-:-:S01]  /*6290*/  FADD.FTZ R128, R10, R127 ;  /* 0x0000007f0a807221 */ /* 0x001fc20000010000 */
[--C-:B------:R-:W-:Y:S01]  /*62a0*/  FFMA.FTZ R110, R110, UR43, -R68.reuse ;  /* 0x0000002b6e6e7c23 */ /* 0x100fe20008010844 */
[----:B------:R-:W-:-:S01]  /*62b0*/  FFMA.FTZ R111, R111, UR43, -R68 ;  /* 0x0000002b6f6f7c23 */ /* 0x000fc20008010844 */
[----:B------:R-:W0:Y:S01]  /*62c0*/  MUFU.EX2 R7, R7 ;  /* 0x0000000700077308 */ /* 0x000e220000000800 */
[----:B--2---:R-:W-:-:S01]  /*62d0*/  FFMA.FTZ R125, R134, UR43, -R68 ;  /* 0x0000002b867d7c23 */ /* 0x004fc20008010844 */
        /* <DEDUP_REMOVED lines=50> */
[----:B------:R-:W-:-:S06]  /*6600*/  FADD.FTZ R128, R104, R3 ;  /* 0x0000000368807221 */ /* 0x000fcc0000010000 */
[----:B------:R-:W0:Y:S01]  /*6610*/  MUFU.EX2 R107, R107 ;  /* 0x0000006b006b7308 */ /* 0x000e220000000800 */
[----:B-1----:R-:W-:-:S07]  /*6620*/  FADD.FTZ R127, R126, R127 ;  /* 0x0000007f7e7f7221 */ /* 0x002fce0000010000 */
        /* <DEDUP_REMOVED lines=22> */
[----:B------:R-:W-:-:S06]  /*6790*/  FADD.FTZ R4, R88, R127 ;  /* 0x0000007f58047221 */ /* 0x000fcc0000010000 */
        /* <DEDUP_REMOVED lines=59> */
[----:B------:R-:W-:-:S05]  /*6b50*/  @!P1 VIADD R3, R129, 0x13240 ;  /* 0x0001324081039836 */ /* 0x000fca0000000000 */
[----:B------:R-:W-:Y:S01]  /*6b60*/  @!P1 PRMT R3, RZ, 0x654, R3 ;  /* 0x00000654ff039816 */ /* 0x000fe20000000003 */
[----:B------:R-:W0:Y:S01]  /*6b70*/  MUFU.EX2 R59, R59 ;  /* 0x0000003b003b7308 */ /* 0x000e220000000800 */
[----:B-1----:R-:W-:-:S02]  /*6b80*/  FADD.FTZ R128, R58, R127 ;  /* 0x0000007f3a807221 */ /* 0x002fc40000010000 */
[----:B------:R1:W-:Y:S05]  /*6b90*/  @!P1 SYNCS.ARRIVE.TRANS64.RED.A1T0 RZ, [R3+URZ], RZ ;  /* 0x000000ff03ff99a7 */ /* 0x0003ea000810043f */
[----:B------:R-:W3:Y:S01]  /*6ba0*/  MUFU.EX2 R60, R60 ;  /* 0x0000003c003c7308 */ /* 0x000ee20000000800 */
[----:B--2---:R-:W-:-:S07]  /*6bb0*/  FADD.FTZ R127, R57, R4 ;  /* 0x00000004397f7221 */ /* 0x004fce0000010000 */
[----:B------:R-:W2:Y:S01]  /*6bc0*/  MUFU.EX2 R62, R62 ;  /* 0x0000003e003e7308 */ /* 0x000ea20000000800 */
[----:B0-----:R-:W-:-:S07]  /*6bd0*/  FADD.FTZ R129, R59, R128 ;  /* 0x000000803b817221 */ /* 0x001fce0000010000 */
[----:B------:R-:W1:Y:S01]  /*6be0*/  MUFU.EX2 R61, R61 ;  /* 0x0000003d003d7308 */ /* 0x000e620000000800 */
[----:B---3--:R-:W-:-:S07]  /*6bf0*/  FADD.FTZ R4, R60, R127 ;  /* 0x0000007f3c047221 */ /* 0x008fce0000010000 */
        /* <DEDUP_REMOVED lines=11> */
[----:B0-----:R-:W-:-:S04]  /*6cb0*/  FADD.FTZ R3, R65, R4 ;  /* 0x0000000441037221 */ /* 0x001fc80000010000 */
[----:B------:R-:W-:-:S03]  /*6cc0*/  FADD.FTZ R4, R8, R3 ;  /* 0x0000000308047221 */ /* 0x000fc60000010000 */
[----:B------:R-:W0:Y:S01]  /*6cd0*/  MUFU.EX2 R71, R71 ;  /* 0x0000004700477308 */ /* 0x000e220000000800 */
[----:B--2---:R-:W-:-:S01]  /*6ce0*/  FADD.FTZ R127, R67, R68 ;  /* 0x00000044437f7221 */ /* 0x004fc20000010000 */
[----:B------:R-:W-:-:S03]  /*6cf0*/  FADD.FTZ R4, R69, R4 ;  /* 0x0000000445047221 */ /* 0x000fc60000010000 */
[----:B-1----:R-:W-:-:S04]  /*6d00*/  FADD.FTZ R68, R76, R127 ;  /* 0x0000007f4c447221 */ /* 0x002fc80000010000 */
[----:B0-----:R-:W-:Y:S01]  /*6d10*/  FADD.FTZ R3, R71, R68 ;  /* 0x0000004447037221 */ /* 0x001fe20000010000 */
[----:B------:R-:W-:Y:S06]  /*6d20*/  @!P0 BRA `(.L_x_1662) ;  /* 0x0000000000048947 */ /* 0x000fec0003800000 */
[----:B------:R-:W-:Y:S01]  /*6d30*/  BPT.TRAP 0x1 ;  /* 0x000000040000795c */ /* 0x000fe20000300000 */
.L_x_1662:
[----:B------:R-:W-:Y:S01]  /*6d40*/  UISETP.GT.AND UP0, UPT, UR22, UR21, UPT ;  /* 0x000000151600728c */ /* 0x000fe2000bf04270 */
[----:B------:R-:W-:Y:S01]  /*6d50*/  F2FP.SATFINITE.E4M3.F32.PACK_AB_MERGE_C R11, R12, R11, RZ ;  /* 0x0000000b0c0b723e */ /* 0x000fe200048070ff */
[----:B------:R-:W-:Y:S01]  /*6d60*/  UIADD3 UR6, UR11, 0x13260, URZ ;  /* 0x000132600b067890 */ /* 0x000fe2000fffe03f */
[----:B------:R-:W-:Y:S01]  /*6d70*/  F2FP.SATFINITE.E4M3.F32.PACK_AB_MERGE_C R121, R122, R121, RZ ;  /* 0x000000797a79723e */ /* 0x000fe200048070ff */
[----:B------:R-:W-:Y:S01]  /*6d80*/  UIADD3 UR22, UR22, -0x1, URZ ;  /* 0xffffffff16167890 */ /* 0x000fe2000fffe03f */
[----:B------:R-:W-:Y:S01]  /*6d90*/  F2FP.SATFINITE.E4M3.F32.PACK_AB_MERGE_C R15, R20, R15, RZ ;  /* 0x0000000f140f723e */ /* 0x000fe200048070ff */
[----:B------:R-:W-:Y:S01]  /*6da0*/  UPRMT UR6, UR44, 0x654, UR6 ;  /* 0x000006542c067896 */ /* 0x000fe20008000006 */
[----:B------:R-:W-:Y:S01]  /*6db0*/  PLOP3.LUT P2, PT, PT, PT, UP0, 0x80, 0x0 ;  /* 0x000000000000781c */ /* 0x000fe20003f4f008 */
[----:B------:R-:W-:Y:S01]  /*6dc0*/  UMOV UR24, UR46 ;  /* 0x0000002e00187c82 */ /* 0x000fe20008000000 */
[----:B------:R-:W-:Y:S01]  /*6dd0*/  F2FP.SATFINITE.E4M3.F32.PACK_AB_MERGE_C R125, R126, R125, RZ ;  /* 0x0000007d7e7d723e */ /* 0x000fe200048070ff */
[----:B------:R-:W-:Y:S01]  /*6de0*/  UMOV UR23, UR36 ;  /* 0x0000002400177c82 */ /* 0x000fe20008000000 */
        /* <DEDUP_REMOVED lines=70> */
[----:B------:R-:W-:Y:S01]  /*7250*/  F2FP.SATFINITE.E4M3.F32.PACK_AB_MERGE_C R139, R67, R66, R71 ;  /* 0x00000042438b723e */ /* 0x000fe20004807047 */
[----:B------:R-:W-:Y:S06]  /*7260*/  @P2 BRA `(.L_x_1663) ;  /* 0xffffffd000bc2947 */ /* 0x000fec000383ffff */
.L_x_1653:
[----:B------:R-:W-:-:S13]  /*7270*/  ISETP.LE.AND P2, PT, RZ, UR22, PT ;  /* 0x00000016ff007c0c */ /* 0x000fda000bf43270 */
[----:B------:R-:W-:Y:S05]  /*7280*/  @!P2 BRA `(.L_x_1664) ;  /* 0x00000020009ca947 */ /* 0x000fea0003800000 */
[----:B------:R-:W-:Y:S01]  /*7290*/  IMAD.MOV.U32 R9, RZ, RZ, R0 ;  /* 0x000000ffff097224 */ /* 0x000fe200078e0000 */
[----:B------:R-:W-:Y:S01]  /*72a0*/  UMOV UR21, UR46 ;  /* 0x0000002e00157c82 */ /* 0x000fe20008000000 */
[----:B------:R-:W-:Y:S01]  /*72b0*/  IMAD.MOV.U32 R7, RZ, RZ, R2 ;  /* 0x000000ffff077224 */ /* 0x000fe200078e0002 */
[----:B------:R-:W-:-:S06]  /*72c0*/  UMOV UR20, UR36 ;  /* 0x0000002400147c82 */ /* 0x000fcc0008000000 */
.L_x_1674:
[----:B------:R-:W-:-:S04]  /*72d0*/  UIADD3 UR36, UR20, 0x1, URZ ;  /* 0x0000000114247890 */ /* 0x000fc8000fffe03f */
[----:B------:R-:W-:-:S04]  /*72e0*/  UISETP.NE.AND UP0, UPT, UR36, 0x2, UPT ;  /* 0x000000022400788c */ /* 0x000fc8000bf05270 */
[----:B------:R-:W-:Y:S02]  /*72f0*/  USEL UR46, URZ, 0x1, UP0 ;  /* 0x000000013f2e7887 */ /* 0x000fe40008000000 */
[----:B------:R-:W-:Y:S02]  /*7300*/  USEL UR36, UR36, URZ, UP0 ;  /* 0x0000003f24247287 */ /* 0x000fe40008000000 */
[----:B------:R-:W-:Y:S01]  /*7310*/  ULOP3.LUT UR46, UR21, UR46, URZ, 0x3c, !UPT ;  /* 0x0000002e152e7292 */ /* 0x000fe2000f8e3c3f */
[----:B------:R-:W-:Y:S11]  /*7320*/  @!P0 BRA `(.L_x_1665) ;  /* 0x0000000000048947 */ /* 0x000ff60003800000 */
[----:B------:R-:W-:Y:S01]  /*7330*/  BPT.TRAP 0x1 ;  /* 0x000000040000795c */ /* 0x000fe20000300000 */
.L_x_1665:
[----:B------:R-:W-:Y:S01]  /*7340*/  ULEA UR6, UR36, UR45, 0x3 ;  /* 0x0000002d24067291 */ /* 0x000fe2000f8e183f */
[----:B------:R-:W-:-:S05]  /*7350*/  IMAD.U32 R0, RZ, RZ, UR46 ;  /* 0x0000002eff007e24 */ /* 0x000fca000f8e00ff */
[----:B------:R-:W-:-:S04]  /*7360*/  SHF.L.U32 R0, R0, 0x1f, RZ ;  /* 0x0000001f00007819 */ /* 0x000fc800000006ff */
[----:B------:R0:W1:Y:S01]  /*7370*/  SYNCS.PHASECHK.TRANS64.TRYWAIT P2, [UR6+0x13230], R0 ;  /* 0x01323000ff0075a7 */ /* 0x0000620008040146 */
[----:B------:R-:W-:Y:S05]  /*7380*/  @!P0 BRA `(.L_x_1666) ;  /* 0x0000000000048947 */ /* 0x000fea0003800000 */
[----:B------:R-:W-:Y:S01]  /*7390*/  BPT.TRAP 0x1 ;  /* 0x000000040000795c */ /* 0x000fe20000300000 */
.L_x_1666:
[----:B-1----:R-:W-:Y:S05]  /*73a0*/  @P2 BRA `(.L_x_1667) ;  /* 0x0000000000082947 */ /* 0x002fea0003800000 */
[----:B------:R-:W1:Y:S02]  /*73b0*/  SYNCS.PHASECHK.TRANS64.TRYWAIT P2, [UR6+0x13230], R0 ;  /* 0x01323000ff0075a7 */ /* 0x000e640008040146 */
[----:B-1----:R-:W-:Y:S05]  /*73c0*/  @!P2 BRA `(.L_x_1668) ;  /* 0x0000008c002ca947 */ /* 0x002fea0003800000 */
.L_x_1667:
        /* <DEDUP_REMOVED lines=64> */
.L_x_1669:
[----:B------:R-:W-:Y:S01]  /*77d0*/  ULEA UR11, UR20, UR45, 0x3 ;  /* 0x0000002d140b7291 */ /* 0x000fe2000f8e183f */
[----:B01----:R-:W-:-:S05]  /*77e0*/  IMAD.U32 R0, RZ, RZ, UR21 ;  /* 0x00000015ff007e24 */ /* 0x003fca000f8e00ff */
[----:B------:R-:W-:-:S04]  /*77f0*/  SHF.L.U32 R0, R0, 0x1f, RZ ;  /* 0x0000001f00007819 */ /* 0x000fc800000006ff */
[----:B------:R0:W1:Y:S01]  /*7800*/  SYNCS.PHASECHK.TRANS64.TRYWAIT P2, [UR11+0x13250], R0 ;  /* 0x01325000ff0075a7 */ /* 0x000062000804014b */
[----:B------:R-:W-:Y:S05]  /*7810*/  @!P0 BRA `(.L_x_1670) ;  /* 0x0000000000048947 */ /* 0x000fea0003800000 */
[----:B------:R-:W-:Y:S01]  /*7820*/  BPT.TRAP 0x1 ;  /* 0x000000040000795c */ /* 0x000fe20000300000 */
.L_x_1670:
[----:B-1----:R-:W-:Y:S05]  /*7830*/  @P2 BRA `(.L_x_1671) ;  /* 0x0000000000082947 */ /* 0x002fea0003800000 */
[----:B------:R-:W1:Y:S02]  /*7840*/  SYNCS.PHASECHK.TRANS64.TRYWAIT P2, [UR11+0x13250], R0 ;  /* 0x01325000ff0075a7 */ /* 0x000e64000804014b */
[----:B-1----:R-:W-:Y:S05]  /*7850*/  @!P2 BRA `(.L_x_1672) ;  /* 0x000000880020a947 */ /* 0x002fea0003800000 */
.L_x_1671:
        /* <DEDUP_REMOVED lines=95> */
[----:B------:R-:W-:-:S03]  /*7e50*/  FMNMX.FTZ R2, R71, R2, !PT ;  /* 0x0000000247027209 */ /* 0x000fc60007810000 */
[----:B------:R-:W0:Y:S04]  /*7e60*/  SHFL.BFLY PT, R11, R0, 0x2, 0x1f ;  /* 0x0c401f00000b7f89 */ /* 0x000e2800000e0000 */
[----:B------:R-:W1:Y:S01]  /*7e70*/  SHFL.BFLY PT, R13, R2, 0x2, 0x1f ;  /* 0x0c401f00020d7f89 */ /* 0x000e6200000e0000 */
[----:B0-----:R-:W-:Y:S02]  /*7e80*/  FMNMX.FTZ R11, R0, R11, !PT ;  /* 0x0000000b000b7209 */ /* 0x001fe40007810000 */
        /* <DEDUP_REMOVED lines=18> */
[--C-:B------:R-:W-:Y:S01]  /*7fb0*/  FFMA.FTZ R104, R105, UR43, -R8.reuse ;  /* 0x0000002b69687c23 */ /* 0x100fe20008010808 */
[----:B------:R-:W-:-:S01]  /*7fc0*/  FFMA.FTZ R105, R108, UR43, -R8 ;  /* 0x0000002b6c697c23 */ /* 0x000fc20008010808 */
[--C-:B------:R-:W-:Y:S01]  /*7fd0*/  FFMA.FTZ R108, R109, UR43, -R8.reuse ;  /* 0x0000002b6d6c7c23 */ /* 0x100fe20008010808 */
[----:B------:R-:W-:-:S01]  /*7fe0*/  FFMA.FTZ R109, R112, UR43, -R8 ;  /* 0x0000002b706d7c23 */ /* 0x000fc20008010808 */
[--C-:B------:R-:W-:Y:S01]  /*7ff0*/  FFMA.FTZ R112, R113, UR43, -R8.reuse ;  /* 0x0000002b71707c23 */ /* 0x100fe20008010808 */
[----:B------:R-:W-:-:S01]  /*8000*/  FFMA.FTZ R113, R116, UR43, -R8 ;  /* 0x0000002b74717c23 */ /* 0x000fc20008010808 */
[----:B------:R-:W-:Y:S01]  /*8010*/  FFMA.FTZ R116, R117, UR43, -R8 ;  /* 0x0000002b75747c23 */ /* 0x000fe20008010808 */
        /* <DEDUP_REMOVED lines=34> */
[----:B------:R-:W0:Y:S01]  /*8240*/  MUFU.EX2 R10, R10 ;  /* 0x0000000a000a7308 */ /* 0x000e220000000800 */
[----:B------:R-:W-:-:S02]  /*8250*/  WARPGROUP.DEPBAR.LE gsb0, 0x0 ;  /* 0x00008000000079c5 */ /* 0x000fc40000010000 */
[--C-:B------:R-:W-:Y:S01]  /*8260*/  FFMA.FTZ R117, R122, UR43, -R8.reuse ;  /* 0x0000002b7a757c23 */ /* 0x100fe20008010808 */
[----:B------:R-:W-:-:S01]  /*8270*/  FFMA.FTZ R120, R123, UR43, -R8 ;  /* 0x0000002b7b787c23 */ /* 0x000fc20008010808 */
[--C-:B------:R-:W-:Y:S01]  /*8280*/  FFMA.FTZ R121, R126, UR43, -R8.reuse ;  /* 0x0000002b7e797c23 */ /* 0x100fe20008010808 */
[----:B------:R-:W-:-:S02]  /*8290*/  FFMA.FTZ R122, R127, UR43, -R8 ;  /* 0x0000002b7f7a7c23 */ /* 0x000fc40008010808 */
[----:B------:R-:W-:Y:S01]  /*82a0*/  MUFU.EX2 R6, R6 ;  /* 0x0000000600067308 */ /* 0x000fe20000000800 */
[----:B------:R-:W-:-:S01]  /*82b0*/  FFMA.FTZ R123, R130, UR43, -R8 ;  /* 0x0000002b827b7c23 */ /* 0x000fc20008010808 */
[----:B------:R-:W-:Y:S01]  /*82c0*/  WARPGROUP.ARRIVE ;  /* 0x00000000000079c5 */ /* 0x000fe20000000000 */
[----:B------:R-:W-:-:S01]  /*82d0*/  FFMA.FTZ R124, R131, UR43, -R8 ;  /* 0x0000002b837c7c23 */ /* 0x000fc20008010808 */
[--C-:B------:R-:W-:Y:S01]  /*82e0*/  FFMA.FTZ R125, R134, UR43, -R8.reuse ;  /* 0x0000002b867d7c23 */ /* 0x100fe20008010808 */
[----:B------:R-:W-:-:S01]  /*82f0*/  FFMA.FTZ R126, R135, UR43, -R8 ;  /* 0x0000002b877e7c23 */ /* 0x000fc20008010808 */
[--C-:B------:R-:W-:Y:S01]  /*8300*/  FFMA.FTZ R106, R106, UR43, -R8.reuse ;  /* 0x0000002b6a6a7c23 */ /* 0x100fe20008010808 */
[----:B------:R-:W-:-:S01]  /*8310*/  FFMA.FTZ R107, R107, UR43, -R8 ;  /* 0x0000002b6b6b7c23 */ /* 0x000fc20008010808 */
        /* <DEDUP_REMOVED lines=18> */
[----:B------:R-:W-:Y:S01]  /*8440*/  UIADD3 UR6, UR10, 0x200, URZ ;  /* 0x000002000a067890 */ /* 0x000fe2000fffe03f */
[----:B------:R-:W-:-:S01]  /*8450*/  FFMA.FTZ R102, R102, UR43, -R8 ;  /* 0x0000002b66667c23 */ /* 0x000fc20008010808 */
[--C-:B------:R-:W-:Y:S01]  /*8460*/  FFMA.FTZ R103, R103, UR43, -R8.reuse ;  /* 0x0000002b67677c23 */ /* 0x100fe20008010808 */
[----:B------:R-:W-:Y:S01]  /*8470*/  UMOV UR7, 0xc0000010 ;  /* 0xc000001000077882 */ /* 0x000fe20000000000 */
        /* <DEDUP_REMOVED lines=21> */
[----:B------:R-:W-:-:S05]  /*85d0*/  FFMA.FTZ R71, R71, UR43, -R8 ;  /* 0x0000002b47477c23 */ /* 0x000fca0008010808 */
        /* <DEDUP_REMOVED lines=159> */
.L_x_1673:
        /* <DEDUP_REMOVED lines=83> */
.L_x_1664:
[----:B------:R-:W-:Y:S06]  /*9500*/  BAR.ARV 0x8, 0x1a0 ;  /* 0x0206800000007b1d */ /* 0x000fec0000002000 */
[----:B------:R-:W-:Y:S05]  /*9510*/  @!P0 BRA `(.L_x_1675) ;  /* 0x0000000000048947 */ /* 0x000fea0003800000 */
[----:B------:R-:W-:Y:S01]  /*9520*/  BPT.TRAP 0x1 ;  /* 0x000000040000795c */ /* 0x000fe20000300000 */
.L_x_1675:
[----:B------:R-:W-:Y:S01]  /*9530*/  ULEA UR14, UR36, UR45, 0x3 ;  /* 0x0000002d240e7291 */ /* 0x000fe2000f8e183f */
[----:B------:R-:W-:-:S05]  /*9540*/  IMAD.U32 R5, RZ, RZ, UR46 ;  /* 0x0000002eff057e24 */ /* 0x000fca000f8e00ff */
[----:B------:R-:W-:-:S04]  /*9550*/  SHF.L.U32 R5, R5, 0x1f, RZ ;  /* 0x0000001f05057819 */ /* 0x000fc800000006ff */
[----:B------:R0:W1:Y:S01]  /*9560*/  SYNCS.PHASECHK.TRANS64.TRYWAIT P1, [UR14+0x13250], R5 ;  /* 0x01325005ff0075a7 */ /* 0x000062000802014e */
[----:B------:R-:W-:Y:S05]  /*9570*/  @!P0 BRA `(.L_x_1676) ;  /* 0x0000000000048947 */ /* 0x000fea0003800000 */
[----:B------:R-:W-:Y:S01]  /*9580*/  BPT.TRAP 0x1 ;  /* 0x000000040000795c */ /* 0x000fe20000300000 */
.L_x_1676:
[----:B-1----:R-:W-:Y:S05]  /*9590*/  @P1 BRA `(.L_x_1677) ;  /* 0x0000000000081947 */ /* 0x002fea0003800000 */
[----:B------:R-:W1:Y:S02]  /*95a0*/  SYNCS.PHASECHK.TRANS64.TRYWAIT P1, [UR14+0x13250], R5 ;  /* 0x01325005ff0075a7 */ /* 0x000e64000802014e */
[----:B-1----:R-:W-:Y:S05]  /*95b0*/  @!P1 BRA `(.L_x_1678) ;  /* 0x0000006800e09947 */ /* 0x002fea0003800000 */
.L_x_1677:
        /* <DEDUP_REMOVED lines=10> */
[----:B------:R-:W-:Y:S01]  /*9660*/  @UP0 ULDC.64 UR10, c[0x0][0x9c8] ;  /* 0x00027200000a0ab9 */ /* 0x000fe20000000a00 */
[----:B------:R-:W-:Y:S02]  /*9670*/  @UP0 USHF.R.S32.HI UR6, URZ, 0x1f, UR42 ;  /* 0x0000001f3f060899 */ /* 0x000fe4000801142a */
[----:B------:R-:W-:Y:S01]  /*9680*/  @UP0 UIMAD UR7, UR38, UR10, URZ ;  /* 0x0000000a260702a4 */ /* 0x000fe2000f8e023f */
[----:B------:R-:W-:Y:S01]  /*9690*/  @UP0 ULDC.64 UR12, c[0x0][0x9d0] ;  /* 0x00027400000c0ab9 */ /* 0x000fe20000000a00 */
[----:B------:R-:W-:Y:S02]  /*96a0*/  @UP0 UIMAD.WIDE.U32 UR8, UR37, UR10, URZ ;  /* 0x0000000a250802a5 */ /* 0x000fe4000f8e003f */
[----:B------:R-:W-:Y:S02]  /*96b0*/  @UP0 UIMAD UR7, UR37, UR11, UR7 ;  /* 0x0000000b250702a4 */ /* 0x000fe4000f8e0207 */
[----:B------:R-:W-:Y:S02]  /*96c0*/  UIMAD UR10, UR36, 0x280, UR45 ;  /* 0x00000280240a78a4 */ /* 0x000fe4000f8e022d */
[----:B------:R-:W-:-:S02]  /*96d0*/  @UP0 UIMAD UR6, UR6, UR12, URZ ;  /* 0x0000000c060602a4 */ /* 0x000fc4000f8e023f */
        /* <DEDUP_REMOVED lines=65> */
[-C--:B--2---:R-:W-:Y:S01]  /*9af0*/  FMUL.FTZ R6, R6, R5.reuse ;  /* 0x0000000506067220 */ /* 0x084fe20000410000 */
[----:B---3--:R-:W-:Y:S01]  /*9b00*/  FMUL.FTZ R0, R10, R5 ;  /* 0x000000050a007220 */ /* 0x008fe20000410000 */
[----:B------:R-:W-:-:S02]  /*9b10*/  WARPGROUP.DEPBAR.LE gsb0, 0x0 ;  /* 0x00008000000079c5 */ /* 0x000fc40000010000 */
[----:B------:R-:W-:Y:S05]  /*9b20*/  @!P0 BRA `(.L_x_1679) ;  /* 0x0000000000048947 */ /* 0x000fea0003800000 */
[----:B------:R-:W-:Y:S01]  /*9b30*/  BPT.TRAP 0x1 ;  /* 0x000000040000795c */ /* 0x000fe20000300000 */
.L_x_1679:
        /* <DEDUP_REMOVED lines=11> */
[----:B------:R-:W-:Y:S01]  /*9bf0*/  FMUL.FTZ R61, R24, R6 ;  /* 0x00000006183d7220 */ /* 0x000fe20000410000 */
[-C--:B------:R-:W-:Y:S01]  /*9c00*/  FMUL.FTZ R44, R26, R0.reuse ;  /* 0x000000001a2c7220 */ /* 0x080fe20000410000 */
[----:B------:R-:W-:Y:S01]  /*9c10*/  SYNCS.ARRIVE.TRANS64.RED.A1T0 RZ, [UR4], RZ ;  /* 0x000000ffffff79a7 */ /* 0x000fe20008100404 */
[-C--:B------:R-:W-:Y:S01]  /*9c20*/  FMUL.FTZ R40, R27, R0.reuse ;  /* 0x000000001b287220 */ /* 0x080fe20000410000 */
[-C--:B------:R-:W-:Y:S01]  /*9c30*/  FMUL.FTZ R41, R30, R0.reuse ;  /* 0x000000001e297220 */ /* 0x080fe20000410000 */
[----:B------:R-:W-:Y:S01]  /*9c40*/  FMUL.FTZ R37, R31, R0 ;  /* 0x000000001f257220 */ /* 0x000fe20000410000 */
        /* <DEDUP_REMOVED lines=25> */
.L_x_1646:
[----:B------:R-:W0:Y:S01]  /*9de0*/  S2R R7, SR_CgaCtaId ;  /* 0x0000000000077919 */ /* 0x000e220000008800 */
[----:B------:R-:W-:Y:S01]  /*9df0*/  MOV R0, 0x400 ;  /* 0x0000040000007802 */ /* 0x000fe20000000f00 */
[----:B------:R-:W-:Y:S01]  /*9e00*/  BSSY B0, `(.L_x_1680) ;  /* 0x00001c9000007945 */ /* 0x000fe20003800000 */
[----:B------:R-:W-:Y:S02]  /*9e10*/  BAR.SYNC.DEFER_BLOCKING 0x5, 0x200 ;  /* 0x0148000000007b1d */ /* 0x000fe40000010000 */
[----:B0-----:R-:W-:-:S05]  /*9e20*/  LEA R0, R7, R0, 0x18 ;  /* 0x0000000007007211 */ /* 0x001fca00078ec0ff */
[----:B------:R-:W0:Y:S02]  /*9e30*/  LDS.128 R32, [R0+0x132d0] ;  /* 0x0132d00000207984 */ /* 0x000e240000000c00 */
[----:B0-----:R-:W-:Y:S02]  /*9e40*/  R2UR UR51, R33 ;  /* 0x00000000213372ca */ /* 0x001fe400000e0000 */
[----:B------:R-:W-:Y:S01]  /*9e50*/  R2UR UR42, R34 ;  /* 0x00000000222a72ca */ /* 0x000fe200000e0000 */
[----:B------:R-:W-:Y:S06]  /*9e60*/  BAR.ARV 0x4, 0x200 ;  /* 0x0108000000007b1d */ /* 0x000fec0000002000 */
[----:B------:R-:W-:Y:S08]  /*9e70*/  @P0 BRA `(.L_x_1681) ;  /* 0x0000001000900947 */ /* 0x000ff00003800000 */
[----:B------:R-:W0:Y:S01]  /*9e80*/  S2R R38, SR_TID.X ;  /* 0x0000000000267919 */ /* 0x000e220000002100 */
[----:B------:R-:W-:Y:S01]  /*9e90*/  ULDC.64 UR4, c[0x4][0x38] ;  /* 0x01000e0000047ab9 */ /* 0x000fe20000000a00 */
[----:B------:R-:W1:Y:S01]  /*9ea0*/  S2R R43, SR_SWINHI ;  /* 0x00000000002b7919 */ /* 0x000e620000002f00 */
[----:B------:R-:W-:Y:S01]  /*9eb0*/  F2FP.BF16.F32.PACK_AB R11, R11, R12 ;  /* 0x0000000c0b0b723e */ /* 0x000fe200000010ff */
[----:B------:R-:W-:Y:S01]  /*9ec0*/  ULDC.64 UR6, c[0x0][0xbd8] ;  /* 0x0002f60000067ab9 */ /* 0x000fe20000000a00 */
[----:B0-----:R-:W-:-:S05]  /*9ed0*/  IMAD.SHL.U32 R6, R38, 0x4, RZ ;  /* 0x0000000426067824 */ /* 0x001fca00078e00ff */
[----:B------:R-:W-:-:S04]  /*9ee0*/  LOP3.LUT R6, R6, 0xc, RZ, 0xc0, !PT ;  /* 0x0000000c06067812 */ /* 0x000fc800078ec0ff */
[----:B------:R-:W-:-:S05]  /*9ef0*/  IADD3 R6, P0, R6, UR4, RZ ;  /* 0x0000000406067c10 */ /* 0x000fca000ff1e0ff */
[----:B------:R-:W-:Y:S01]  /*9f00*/  IMAD.X R7, RZ, RZ, UR5, P0 ;  /* 0x00000005ff077e24 */ /* 0x000fe200080e06ff */
[----:B------:R-:W-:Y:S01]  /*9f10*/  F2FP.BF16.F32.PACK_AB R8, R5, R8 ;  /* 0x000000080508723e */ /* 0x000fe200000010ff */
[----:B------:R-:W-:-:S03]  /*9f20*/  ULDC.64 UR4, c[0x0][0xbe0] ;  /* 0x0002f80000047ab9 */ /* 0x000fc60000000a00 */
[----:B------:R0:W2:Y:S01]  /*9f30*/  LDG.E.CONSTANT R32, desc[UR52][R6.64] ;  /* 0x0000003406207981 */ /* 0x0000a2000c1e9900 */
[----:B------:R-:W-:Y:S01]  /*9f40*/  F2FP.BF16.F32.PACK_AB R40, R37, R40 ;  /* 0x000000282528723e */ /* 0x000fe200000010ff */
[----:B------:R-:W-:Y:S01]  /*9f50*/  UISETP.NE.U32.AND UP1, UPT, UR4, URZ, UPT ;  /* 0x0000003f0400728c */ /* 0x000fe2000bf25070 */
[----:B------:R-:W-:Y:S01]  /*9f60*/  F2FP.BF16.F32.PACK_AB R10, R9, R10 ;  /* 0x0000000a090a723e */ /* 0x000fe200000010ff */
[----:B------:R-:W-:Y:S01]  /*9f70*/  UISETP.NE.U32.AND UP0, UPT, UR6, URZ, UPT ;  /* 0x0000003f0600728c */ /* 0x000fe2000bf05070 */
[----:B------:R-:W-:Y:S01]  /*9f80*/  F2FP.BF16.F32.PACK_AB R55, R55, R2 ;  /* 0x000000023737723e */ /* 0x000fe200000010ff */
[----:B------:R-:W-:Y:S01]  /*9f90*/  UISETP.NE.AND.EX UP1, UPT, UR5, URZ, UPT, UP1 ;  /* 0x0000003f0500728c */ /* 0x000fe2000bf25310 */
[----:B------:R-:W-:Y:S01]  /*9fa0*/  F2FP.BF16.F32.PACK_AB R25, R25, R28 ;  /* 0x0000001c1919723e */ /* 0x000fe200000010ff */
[----:B------:R-:W-:Y:S01]  /*9fb0*/  USHF.L.U32 UR8, UR37, 0x2, URZ ;  /* 0x0000000225087899 */ /* 0x000fe2000800063f */
[----:B------:R-:W-:Y:S01]  /*9fc0*/  F2FP.BF16.F32.PACK_AB R20, R15, R20 ;  /* 0x000000140f14723e */ /* 0x000fe200000010ff */
[----:B------:R-:W-:Y:S01]  /*9fd0*/  UISETP.NE.AND.EX UP0, UPT, UR7, URZ, UPT, UP0 ;  /* 0x0000003f0700728c */ /* 0x000fe2000bf05300 */
[----:B0-----:R-:W-:Y:S01]  /*9fe0*/  LOP3.LUT P0, R6, R38, 0x3, RZ, 0xc0, !PT ;  /* 0x0000000326067812 */ /* 0x001fe2000780c0ff */
[----:B------:R-:W-:Y:S01]  /*9ff0*/  USHF.L.U64.HI UR9, UR37, 0x2, UR38 ;  /* 0x0000000225097899 */ /* 0x000fe20008010226 */
[----:B------:R-:W-:Y:S01]  /*a000*/  F2FP.BF16.F32.PACK_AB R36, R36, R57 ;  /* 0x000000392424723e */ /* 0x000fe200000010ff */
[----:B------:R-:W-:Y:S01]  /*a010*/  UIADD3 UR6, UP2, UR8, UR6, URZ ;  /* 0x0000000608067290 */ /* 0x000fe2000ff5e03f */
[----:B------:R-:W-:-:S02]  /*a020*/  ISETP.EQ.OR P0, PT, R6, 0x3, !P0 ;  /* 0x000000030600780c */ /* 0x000fc40004702670 */
[----:B------:R-:W-:Y:S02]  /*a030*/  MOV R6, R0 ;  /* 0x0000000000067202 */ /* 0x000fe40000000f00 */
[----:B-1----:R-:W-:Y:S01]  /*a040*/  MOV R7, R43 ;  /* 0x0000002b00077202 */ /* 0x002fe20000000f00 */
[----:B------:R-:W-:Y:S01]  /*a050*/  @UP1 UIADD3 UR4, UP3, UR8, UR4, URZ ;  /* 0x0000000408041290 */ /* 0x000fe2000ff7e03f */
[----:B------:R-:W-:Y:S01]  /*a060*/  SEL R37, R11, R8, P0 ;  /* 0x000000080b257207 */ /* 0x000fe20000000000 */
[----:B------:R-:W-:Y:S01]  /*a070*/  UIADD3.X UR7, UR9, UR7, URZ, UP2, !UPT ;  /* 0x0000000709077290 */ /* 0x000fe200097fe43f */
[----:B------:R-:W-:Y:S01]  /*a080*/  SEL R39, R8, R11, P0 ;  /* 0x0000000b08277207 */ /* 0x000fe20000000000 */
[----:B------:R-:W-:Y:S01]  /*a090*/  IMAD.WIDE R8, R157, 0x2, R6 ;  /* 0x000000029d087825 */ /* 0x000fe200078e0206 */
[----:B------:R-:W-:Y:S01]  /*a0a0*/  F2FP.BF16.F32.PACK_AB R21, R21, R24 ;  /* 0x000000181515723e */ /* 0x000fe200000010ff */
[----:B------:R-:W-:Y:S01]  /*a0b0*/  @UP1 UIADD3.X UR5, UR9, UR5, URZ, UP3, !UPT ;  /* 0x0000000509051290 */ /* 0x000fe20009ffe43f */
[----:B------:R-:W-:-:S02]  /*a0c0*/  F2FP.BF16.F32.PACK_AB R14, R13, R14 ;  /* 0x0000000e0d0e723e */ /* 0x000fc400000010ff */
[C---:B------:R-:W-:Y:S02]  /*a0d0*/  IADD3 R51, P3, R8.reuse, 0x20, RZ ;  /* 0x0000002008337810 */ /* 0x040fe40007f7e0ff */
[C---:B------:R-:W-:Y:S02]  /*a0e0*/  LOP3.LUT R15, R8.reuse, 0x380, RZ, 0xc0, !PT ;  /* 0x00000380080f7812 */ /* 0x040fe400078ec0ff */
[----:B------:R-:W-:Y:S02]  /*a0f0*/  LOP3.LUT R2, R51, 0x380, RZ, 0xc0, !PT ;  /* 0x0000038033027812 */ /* 0x000fe400078ec0ff */
[C---:B------:R-:W-:Y:S02]  /*a100*/  IADD3 R57, P1, R8.reuse, 0x60, RZ ;  /* 0x0000006008397810 */ /* 0x040fe40007f3e0ff */
[----:B------:R-:W-:Y:S02]  /*a110*/  IADD3 R53, P2, R8, 0x40, RZ ;  /* 0x0000004008357810 */ /* 0x000fe40007f5e0ff */
[----:B------:R-:W-:Y:S01]  /*a120*/  SEL R33, R25, R20, P0 ;  /* 0x0000001419217207 */ /* 0x000fe20000000000 */
[--C-:B------:R-:W-:Y:S01]  /*a130*/  IMAD.X R11, RZ, RZ, R9.reuse, P1 ;  /* 0x000000ffff0b7224 */ /* 0x100fe200008e0609 */
[----:B------:R-:W-:Y:S01]  /*a140*/  SEL R49, R10, R55, P0 ;  /* 0x000000370a317207 */ /* 0x000fe20000000000 */
[----:B------:R-:W-:Y:S01]  /*a150*/  IMAD.X R13, RZ, RZ, R9, P2 ;  /* 0x000000ffff0d7224 */ /* 0x000fe200010e0609 */
[----:B------:R-:W-:-:S02]  /*a160*/  SHF.R.U64 R2, R2, 0x3, RZ ;  /* 0x0000000302027819 */ /* 0x000fc400000012ff */
[----:B------:R-:W-:Y:S02]  /*a170*/  F2FP.BF16.F32.PACK_AB R60, R60, R61 ;  /* 0x0000003d3c3c723e */ /* 0x000fe400000010ff */
[----:B------:R-:W-:Y:S02]  /*a180*/  F2FP.BF16.F32.PACK_AB R41, R41, R44 ;  /* 0x0000002c2929723e */ /* 0x000fe400000010ff */
[----:B------:R-:W-:Y:S02]  /*a190*/  F2FP.BF16.F32.PACK_AB R59, R58, R59 ;  /* 0x0000003b3a3b723e */ /* 0x000fe400000010ff */
[----:B------:R-:W-:Y:S02]  /*a1a0*/  SEL R25, R20, R25, P0 ;  /* 0x0000001914197207 */ /* 0x000fe40000000000 */
[----:B------:R-:W-:Y:S02]  /*a1b0*/  SEL R55, R55, R10, P0 ;  /* 0x0000000a37377207 */ /* 0x000fe40000000000 */
[----:B------:R-:W-:-:S02]  /*a1c0*/  SHF.R.U64 R15, R15, 0x3, RZ ;  /* 0x000000030f0f7819 */ /* 0x000fc400000012ff */
[----:B------:R-:W-:Y:S02]  /*a1d0*/  F2FP.BF16.F32.PACK_AB R30, R30, R31 ;  /* 0x0000001f1e1e723e */ /* 0x000fe400000010ff */
[----:B------:R-:W-:Y:S02]  /*a1e0*/  F2FP.BF16.F32.PACK_AB R29, R29, R56 ;  /* 0x000000381d1d723e */ /* 0x000fe400000010ff */
[----:B------:R-:W-:Y:S02]  /*a1f0*/  F2FP.BF16.F32.PACK_AB R27, R26, R27 ;  /* 0x0000001b1a1b723e */ /* 0x000fe400000010ff */
[----:B------:R-:W-:Y:S02]  /*a200*/  SEL R47, R21, R14, P0 ;  /* 0x0000000e152f7207 */ /* 0x000fe40000000000 */
[----:B------:R-:W-:Y:S02]  /*a210*/  LOP3.LUT R10, R53, 0x380, RZ, 0xc0, !PT ;  /* 0x00000380350a7812 */ /* 0x000fe400078ec0ff */
[----:B------:R-:W-:-:S02]  /*a220*/  LOP3.LUT R20, R57, 0x380, RZ, 0xc0, !PT ;  /* 0x0000038039147812 */ /* 0x000fc400078ec0ff */
[----:B------:R-:W-:Y:S02]  /*a230*/  SEL R21, R14, R21, P0 ;  /* 0x000000150e157207 */ /* 0x000fe40000000000 */
[----:B------:R-:W-:Y:S02]  /*a240*/  LOP3.LUT R14, R2, R51, RZ, 0x3c, !PT ;  /* 0x00000033020e7212 */ /* 0x000fe400078e3cff */
[----:B------:R-:W-:Y:S02]  /*a250*/  SEL R5, R60, R59, P0 ;  /* 0x0000003b3c057207 */ /* 0x000fe40000000000 */
[----:B------:R-:W-:Y:S02]  /*a260*/  SEL R43, R41, R40, P0 ;  /* 0x00000028292b7207 */ /* 0x000fe40000000000 */
[----:B------:R-:W-:Y:S01]  /*a270*/  LOP3.LUT R8, R15, R8, RZ, 0x3c, !PT ;  /* 0x000000080f087212 */ /* 0x000fe200078e3cff */
[----:B------:R-:W-:Y:S01]  /*a280*/  IMAD.X R15, RZ, RZ, R9, P3 ;  /* 0x000000ffff0f7224 */ /* 0x000fe200018e0609 */
[----:B------:R-:W-:-:S02]  /*a290*/  SEL R59, R59, R60, P0 ;  /* 0x0000003c3b3b7207 */ /* 0x000fc40000000000 */
[----:B------:R-:W-:Y:S02]  /*a2a0*/  SEL R31, R36, R29, P0 ;  /* 0x0000001d241f7207 */ /* 0x000fe40000000000 */
[----:B------:R-:W-:Y:S02]  /*a2b0*/  SEL R41, R40, R41, P0 ;  /* 0x0000002928297207 */ /* 0x000fe40000000000 */
[----:B------:R-:W-:Y:S02]  /*a2c0*/  SEL R45, R30, R27, P0 ;  /* 0x0000001b1e2d7207 */ /* 0x000fe40000000000 */
[----:B------:R-:W-:Y:S02]  /*a2d0*/  SHF.R.U64 R10, R10, 0x3, RZ ;  /* 0x000000030a0a7819 */ /* 0x000fe400000012ff */
[----:B------:R-:W-:Y:S02]  /*a2e0*/  SHF.R.U64 R20, R20, 0x3, RZ ;  /* 0x0000000314147819 */ /* 0x000fe400000012ff */
[----:B------:R-:W-:-:S02]  /*a2f0*/  SEL R29, R29, R36, P0 ;  /* 0x000000241d1d7207 */ /* 0x000fc40000000000 */
[----:B------:R-:W-:Y:S02]  /*a300*/  SEL R27, R27, R30, P0 ;  /* 0x0000001e1b1b7207 */ /* 0x000fe40000000000 */
[----:B------:R-:W-:Y:S02]  /*a310*/  LOP3.LUT R12, R10, R53, RZ, 0x3c, !PT ;  /* 0x000000350a0c7212 */ /* 0x000fe400078e3cff */
[----:B------:R-:W-:Y:S02]  /*a320*/  MOV R9, R8 ;  /* 0x0000000800097202 */ /* 0x000fe40000000f00 */
[----:B------:R-:W-:Y:S02]  /*a330*/  LOP3.LUT R10, R20, R57, RZ, 0x3c, !PT ;  /* 0x00000039140a7212 */ /* 0x000fe400078e3cff */
[----:B------:R-:W-:Y:S02]  /*a340*/  MOV R44, R14 ;  /* 0x0000000e002c7202 */ /* 0x000fe40000000f00 */
[----:B------:R-:W-:-:S02]  /*a350*/  MOV R42, R12 ;  /* 0x0000000c002a7202 */ /* 0x000fc40000000f00 */
[----:B------:R-:W-:Y:S02]  /*a360*/  PLOP3.LUT P1, PT, PT, PT, UP0, 0x80, 0x0 ;  /* 0x000000000000781c */ /* 0x000fe40003f2f008 */
[----:B--2---:R-:W-:Y:S01]  /*a370*/  LOP3.LUT R2, R32, 0x2, RZ, 0x3c, !PT ;  /* 0x0000000220027812 */ /* 0x004fe200078e3cff */
[----:B------:R-:W-:Y:S04]  /*a380*/  SHFL.IDX PT, R33, R33, R32, 0x1c1f ;  /* 0x001c1f2021217589 */ /* 0x000fe800000e0000 */
[----:B------:R-:W0:Y:S04]  /*a390*/  SHFL.IDX PT, R28, R25, R2, 0x1c1f ;  /* 0x001c1f02191c7589 */ /* 0x000e2800000e0000 */
[----:B------:R-:W-:Y:S04]  /*a3a0*/  SHFL.IDX PT, R5, R5, R32, 0x1c1f ;  /* 0x001c1f2005057589 */ /* 0x000fe800000e0000 */
[----:B------:R-:W1:Y:S04]  /*a3b0*/  SHFL.IDX PT, R8, R59, R2, 0x1c1f ;  /* 0x001c1f023b087589 */ /* 0x000e6800000e0000 */
[----:B------:R-:W-:Y:S04]  /*a3c0*/  SHFL.IDX PT, R43, R43, R32, 0x1c1f ;  /* 0x001c1f202b2b7589 */ /* 0x000fe800000e0000 */
[----:B------:R-:W2:Y:S04]  /*a3d0*/  SHFL.IDX PT, R24, R41, R2, 0x1c1f ;  /* 0x001c1f0229187589 */ /* 0x000ea800000e0000 */
[----:B------:R-:W-:Y:S04]  /*a3e0*/  SHFL.IDX PT, R37, R37, R32, 0x1c1f ;  /* 0x001c1f2025257589 */ /* 0x000fe800000e0000 */
[----:B------:R-:W3:Y:S01]  /*a3f0*/  SHFL.IDX PT, R30, R39, R2, 0x1c1f ;  /* 0x001c1f02271e7589 */ /* 0x000ee200000e0000 */
[----:B0-----:R-:W-:-:S02]  /*a400*/  SEL R36, R33, R28, P0 ;  /* 0x0000001c21247207 */ /* 0x001fc40000000000 */
[----:B------:R-:W-:Y:S01]  /*a410*/  SEL R38, R28, R33, P0 ;  /* 0x000000211c267207 */ /* 0x000fe20000000000 */
[----:B------:R-:W-:Y:S04]  /*a420*/  SHFL.IDX PT, R31, R31, R32, 0x1c1f ;  /* 0x001c1f201f1f7589 */ /* 0x000fe800000e0000 */
[----:B------:R-:W-:Y:S01]  /*a430*/  SHFL.IDX PT, R45, R45, R32, 0x1c1f ;  /* 0x001c1f202d2d7589 */ /* 0x000fe200000e0000 */
[----:B-1----:R-:W-:Y:S02]  /*a440*/  SEL R12, R5, R8, P0 ;  /* 0x00000008050c7207 */ /* 0x002fe40000000000 */
[----:B------:R-:W-:Y:S01]  /*a450*/  SEL R14, R8, R5, P0 ;  /* 0x00000005080e7207 */ /* 0x000fe20000000000 */
[----:B------:R-:W-:Y:S01]  /*a460*/  SHFL.IDX PT, R47, R47, R32, 0x1c1f ;  /* 0x001c1f202f2f7589 */ /* 0x000fe200000e0000 */
[----:B------:R-:W-:Y:S01]  /*a470*/  MOV R5, R10 ;  /* 0x0000000a00057202 */ /* 0x000fe20000000f00 */
[----:B------:R-:W-:-:S02]  /*a480*/  IMAD.U32 R10, RZ, RZ, UR4 ;  /* 0x00000004ff0a7e24 */ /* 0x000fc4000f8e00ff */
[----:B------:R-:W-:Y:S01]  /*a490*/  SHFL.IDX PT, R49, R49, R32, 0x1c1f ;  /* 0x001c1f2031317589 */ /* 0x000fe200000e0000 */
[----:B--2---:R-:W-:Y:S01]  /*a4a0*/  SEL R13, R43, R24, P0 ;  /* 0x000000182b0d7207 */ /* 0x004fe20000000000 */
[----:B------:R-:W-:Y:S01]  /*a4b0*/  IMAD.U32 R8, RZ, RZ, UR6 ;  /* 0x00000006ff087e24 */ /* 0x000fe2000f8e00ff */
[----:B------:R-:W-:Y:S01]  /*a4c0*/  SEL R15, R24, R43, P0 ;  /* 0x0000002b180f7207 */ /* 0x000fe20000000000 */
[----:B------:R-:W0:Y:S01]  /*a4d0*/  SHFL.IDX PT, R20, R29, R2, 0x1c1f ;  /* 0x001c1f021d147589 */ /* 0x000e2200000e0000 */
[----:B------:R-:W-:-:S03]  /*a4e0*/  IMAD.U32 R11, RZ, RZ, UR5 ;  /* 0x00000005ff0b7e24 */ /* 0x000fc6000f8e00ff */
[----:B------:R-:W1:Y:S01]  /*a4f0*/  SHFL.IDX PT, R34, R27, R2, 0x1c1f ;  /* 0x001c1f021b227589 */ /* 0x000e6200000e0000 */
[----:B---3--:R-:W-:Y:S02]  /*a500*/  SEL R28, R37, R30, P0 ;  /* 0x0000001e251c7207 */ /* 0x008fe40000000000 */
[----:B------:R-:W-:Y:S01]  /*a510*/  SEL R30, R30, R37, P0 ;  /* 0x000000251e1e7207 */ /* 0x000fe20000000000 */
[----:B------:R-:W2:Y:S04]  /*a520*/  SHFL.IDX PT, R32, R21, R2, 0x1c1f ;  /* 0x001c1f0215207589 */ /* 0x000ea800000e0000 */
[----:B------:R-:W3:Y:S01]  /*a530*/  SHFL.IDX PT, R40, R55, R2, 0x1c1f ;  /* 0x001c1f0237287589 */ /* 0x000ee200000e0000 */
[----:B------:R-:W-:Y:S01]  /*a540*/  BAR.SYNC.DEFER_BLOCKING 0x1, 0x180 ;  /* 0x0046000000007b1d */ /* 0x000fe20000010000 */
[----:B0-----:R-:W-:-:S02]  /*a550*/  SEL R24, R31, R20, P0 ;  /* 0x000000141f187207 */ /* 0x001fc40000000000 */
[----:B------:R-:W-:Y:S02]  /*a560*/  SEL R26, R20, R31, P0 ;  /* 0x0000001f141a7207 */ /* 0x000fe40000000000 */
[----:B-1----:R-:W-:Y:S02]  /*a570*/  SEL R25, R45, R34, P0 ;  /* 0x000000222d197207 */ /* 0x002fe40000000000 */
[----:B------:R-:W-:Y:S02]  /*a580*/  SEL R27, R34, R45, P0 ;  /* 0x0000002d221b7207 */ /* 0x000fe40000000000 */
[----:B--2---:R-:W-:Y:S02]  /*a590*/  SEL R37, R47, R32, P0 ;  /* 0x000000202f257207 */ /* 0x004fe40000000000 */
[----:B------:R-:W-:Y:S02]  /*a5a0*/  SEL R39, R32, R47, P0 ;  /* 0x0000002f20277207 */ /* 0x000fe40000000000 */
[----:B---3--:R-:W-:-:S02]  /*a5b0*/  SEL R29, R49, R40, P0 ;  /* 0x00000028311d7207 */ /* 0x008fc40000000000 */
[----:B------:R-:W-:Y:S01]  /*a5c0*/  SEL R31, R40, R49, P0 ;  /* 0x00000031281f7207 */ /* 0x000fe20000000000 */
[----:B------:R0:W-:Y:S01]  /*a5d0*/  STSM.16.M88.4 [R9], R12 ;  /* 0x0000000c09007844 */ /* 0x0001e20000000200 */
[----:B------:R-:W-:-:S03]  /*a5e0*/  PLOP3.LUT P0, PT, PT, PT, UP1, 0x80, 0x0 ;  /* 0x000000000000781c */ /* 0x000fc60003f0f018 */
[----:B------:R1:W-:Y:S04]  /*a5f0*/  STSM.16.M88.4 [R44], R24 ;  /* 0x000000182c007844 */ /* 0x0003e80000000200 */
[----:B------:R1:W-:Y:S04]  /*a600*/  STSM.16.M88.4 [R42], R36 ;  /* 0x000000242a007844 */ /* 0x0003e80000000200 */
[----:B------:R1:W-:Y:S01]  /*a610*/  STSM.16.M88.4 [R5], R28 ;  /* 0x0000001c05007844 */ /* 0x0003e20000000200 */
[----:B------:R-:W-:Y:S01]  /*a620*/  BAR.SYNC.DEFER_BLOCKING 0x1, 0x180 ;  /* 0x0046000000007b1d */ /* 0x000fe20000010000 */
[----:B0-----:R-:W-:-:S05]  /*a630*/  IMAD.U32 R9, RZ, RZ, UR7 ;  /* 0x00000007ff097e24 */ /* 0x001fca000f8e00ff */
[----:B------:R-:W2:Y:S04]  /*a640*/  @P1 LDG.E R2, desc[UR52][R8.64] ;  /* 0x0000003408021981 */ /* 0x000ea8000c1e1900 */
[----:B------:R-:W3:Y:S01]  /*a650*/  @P0 LDG.E R10, desc[UR52][R10.64] ;  /* 0x000000340a0a0981 */ /* 0x000ee2000c1e1900 */
[----:B------:R-:W-:Y:S01]  /*a660*/  UMOV UR4, URZ ;  /* 0x0000003f00047c82 */ /* 0x000fe20008000000 */
[----:B------:R-:W-:Y:S01]  /*a670*/  ULDC UR8, c[0x0][0xa88] ;  /* 0x0002a20000087ab9 */ /* 0x000fe20000000800 */
[----:B--2---:R-:W-:Y:S02]  /*a680*/  @P1 R2UR UR4, R2 ;  /* 0x00000000020412ca */ /* 0x004fe400000e0000 */
[----:B---3--:R-:W-:Y:S01]  /*a690*/  @P0 R2UR UR8, R10 ;  /* 0x000000000a0802ca */ /* 0x008fe200000e0000 */
[----:B-1----:R-:W-:-:S14]  /*a6a0*/  @P0 BRA `(.L_x_1682) ;  /* 0x0000000000180947 */ /* 0x002fdc0003800000 */
[----:B------:R-:W-:Y:S05]  /*a6b0*/  @!P1 BRA `(.L_x_1682) ;  /* 0x0000000000149947 */ /* 0x000fea0003800000 */
[----:B------:R-:W2:Y:S04]  /*a6c0*/  LDG.E R5, desc[UR52][R8.64] ;  /* 0x0000003408057981 */ /* 0x000ea8000c1e1900 */
[----:B------:R-:W3:Y:S01]  /*a6d0*/  LDG.E R2, desc[UR52][R8.64+0x4] ;  /* 0x0000043408027981 */ /* 0x000ee2000c1e1900 */
[----:B--2---:R-:W-:Y:S02]  /*a6e0*/  R2UR UR5, R5 ;  /* 0x00000000050572ca */ /* 0x004fe400000e0000 */
[----:B---3--:R-:W-:-:S13]  /*a6f0*/  R2UR UR8, R2 ;  /* 0x00000000020872ca */ /* 0x008fda00000e0000 */
[----:B------:R-:W-:-:S12]  /*a700*/  UIADD3 UR8, -UR5, UR8, URZ ;  /* 0x0000000805087290 */ /* 0x000fd8000fffe13f */
.L_x_1682:
[----:B------:R-:W-:Y:S01]  /*a710*/  USHF.R.S32.HI UR12, URZ, 0x1f, UR41 ;  /* 0x0000001f3f0c7899 */ /* 0x000fe20008011429 */
[----:B------:R-:W-:Y:S01]  /*a720*/  IMAD.U32 R2, RZ, RZ, UR39 ;  /* 0x00000027ff027e24 */ /* 0x000fe2000f8e00ff */
[----:B------:R-:W-:Y:S01]  /*a730*/  ULDC.64 UR10, c[0x0][0xb70] ;  /* 0x0002dc00000a7ab9 */ /* 0x000fe20000000a00 */
[----:B------:R-:W-:Y:S01]  /*a740*/  USHF.R.S32.HI UR5, URZ, 0x1f, UR4 ;  /* 0x0000001f3f057899 */ /* 0x000fe20008011404 */
[----:B------:R-:W-:Y:S01]  /*a750*/  IMAD R5, R16, 0x40, R22 ;  /* 0x0000004010057824 */ /* 0x000fe200078e0216 */
[----:B------:R-:W-:Y:S01]  /*a760*/  UIMAD UR9, UR12, UR10, URZ ;  /* 0x0000000a0c0972a4 */ /* 0x000fe2000f8e023f */
[----:B------:R-:W-:Y:S01]  /*a770*/  IMAD R9, R2, 0xc0, R19 ;  /* 0x000000c002097824 */ /* 0x000fe200078e0213 */
[----:B------:R-:W-:Y:S01]  /*a780*/  UIMAD.WIDE.U32 UR6, UR41, UR10, UR4 ;  /* 0x0000000a290672a5 */ /* 0x000fe2000f8e0004 */
[----:B------:R-:W-:Y:S01]  /*a790*/  IMAD.WIDE R6, R5, 0x2, R6 ;  /* 0x0000000205067825 */ /* 0x000fe200078e0206 */
[----:B------:R-:W-:Y:S01]  /*a7a0*/  UIMAD UR9, UR41, UR11, UR9 ;  /* 0x0000000b290972a4 */ /* 0x000fe2000f8e0209 */
[----:B------:R-:W-:Y:S01]  /*a7b0*/  LOP3.LUT P0, RZ, R23, 0x3, RZ, 0xc0, !PT ;  /* 0x0000000317ff7812 */ /* 0x000fe2000780c0ff */
[----:B------:R-:W-:Y:S01]  /*a7c0*/  USEL UR38, UR38, URZ, !UP0 ;  /* 0x0000003f26267287 */ /* 0x000fe2000c000000 */
[----:B------:R-:W-:Y:S01]  /*a7d0*/  SHF.R.S32.HI R2, RZ, 0x1f, R9 ;  /* 0x0000001fff027819 */ /* 0x000fe20000011409 */
[----:B------:R-:W-:Y:S01]  /*a7e0*/  ULDC.64 UR10, c[0x0][0xb78] ;  /* 0x0002de00000a7ab9 */ /* 0x000fe20000000a00 */
[----:B------:R-:W-:-:S02]  /*a7f0*/  UIADD3 UR7, UR7, UR9, URZ ;  /* 0x0000000907077290 */ /* 0x000fc4000fffe03f */
[----:B------:R-:W-:Y:S02]  /*a800*/  USEL UR37, UR37, URZ, !UP0 ;  /* 0x0000003f25257287 */ /* 0x000fe4000c000000 */
[----:B------:R-:W-:Y:S02]  /*a810*/  UIMAD UR9, UR38, UR10, URZ ;  /* 0x0000000a260972a4 */ /* 0x000fe4000f8e023f */
[----:B------:R-:W-:Y:S02]  /*a820*/  UIMAD.WIDE.U32 UR6, UR37, UR10, UR6 ;  /* 0x0000000a250672a5 */ /* 0x000fe4000f8e0006 */
[----:B------:R-:W-:-:S04]  /*a830*/  UIMAD UR9, UR37, UR11, UR9 ;  /* 0x0000000b250972a4 */ /* 0x000fc8000f8e0209 */
[----:B------:R-:W-:Y:S02]  /*a840*/  IADD3 R8, P1, R9, UR6, RZ ;  /* 0x0000000609087c10 */ /* 0x000fe4000ff3e0ff */
[----:B------:R-:W-:-:S05]  /*a850*/  IMAD.U32 R11, RZ, RZ, UR9 ;  /* 0x00000009ff0b7e24 */ /* 0x000fca000f8e00ff */
[----:B------:R-:W-:Y:S01]  /*a860*/  IADD3.X R5, R2, UR7, R11, P1, !PT ;  /* 0x0000000702057c10 */ /* 0x000fe20008ffe40b */
[----:B------:R-:W-:Y:S01]  /*a870*/  ULDC.64 UR6, c[0x0][0xb40] ;  /* 0x0002d00000067ab9 */ /* 0x000fe20000000a00 */
[----:B------:R-:W-:Y:S01]  /*a880*/  VIADD R2, R9, 0x8 ;  /* 0x0000000809027836 */ /* 0x000fe20000000000 */
[----:B------:R-:W-:Y:S02]  /*a890*/  LEA R32, P2, R8, UR6, 0x2 ;  /* 0x0000000608207c11 */ /* 0x000fe4000f8410ff */
[----:B------:R-:W-:Y:S02]  /*a8a0*/  IADD3 R11, P3, R6, 0x3000, RZ ;  /* 0x00003000060b7810 */ /* 0x000fe40007f7e0ff */
[----:B------:R-:W-:Y:S01]  /*a8b0*/  LEA.HI.X R33, R8, UR7, R5, 0x2, P2 ;  /* 0x0000000708217c11 */ /* 0x000fe200090f1405 */
[----:B------:R-:W-:Y:S01]  /*a8c0*/  ULDC.64 UR6, c[0x0][0xaa0] ;  /* 0x0002a80000067ab9 */ /* 0x000fe20000000a00 */
[C---:B------:R-:W-:Y:S01]  /*a8d0*/  IADD3 R5, P4, R6.reuse, 0x4800, RZ ;  /* 0x0000480006057810 */ /* 0x040fe20007f9e0ff */
[----:B------:R-:W-:Y:S01]  /*a8e0*/  IMAD.X R13, RZ, RZ, R7, P3 ;  /* 0x000000ffff0d7224 */ /* 0x000fe200018e0607 */
[----:B------:R-:W-:-:S02]  /*a8f0*/  IADD3 R15, P2, R6, 0x1800, RZ ;  /* 0x00001800060f7810 */ /* 0x000fc40007f5e0ff */
[----:B------:R-:W-:Y:S02]  /*a900*/  ISETP.GE.OR P1, PT, R9, UR8, P0 ;  /* 0x0000000809007c0c */ /* 0x000fe40008726670 */
[----:B------:R-:W-:Y:S02]  /*a910*/  ISETP.GE.OR P0, PT, R2, UR8, P0 ;  /* 0x0000000802007c0c */ /* 0x000fe40008706670 */
[----:B------:R-:W-:Y:S01]  /*a920*/  LOP3.LUT R8, R11, 0x380, RZ, 0xc0, !PT ;  /* 0x000003800b087812 */ /* 0x000fe200078ec0ff */
[----:B------:R-:W-:Y:S01]  /*a930*/  UIMAD UR5, UR5, UR6, URZ ;  /* 0x00000006050572a4 */ /* 0x000fe2000f8e023f */
[----:B------:R-:W-:Y:S01]  /*a940*/  LOP3.LUT R9, R6, 0x380, RZ, 0xc0, !PT ;  /* 0x0000038006097812 */ /* 0x000fe200078ec0ff */
[----:B------:R-:W-:Y:S01]  /*a950*/  IMAD.X R25, RZ, RZ, R7, P2 ;  /* 0x000000ffff197224 */ /* 0x000fe200010e0607 */
[----:B------:R-:W-:Y:S02]  /*a960*/  LOP3.LUT R2, R5, 0x380, RZ, 0xc0, !PT ;  /* 0x0000038005027812 */ /* 0x000fe400078ec0ff */
[----:B------:R-:W-:-:S02]  /*a970*/  LOP3.LUT R10, R15, 0x380, RZ, 0xc0, !PT ;  /* 0x000003800f0a7812 */ /* 0x000fc400078ec0ff */
[----:B------:R-:W-:Y:S01]  /*a980*/  SHF.R.U64 R8, R8, 0x3, RZ ;  /* 0x0000000308087819 */ /* 0x000fe200000012ff */
[--C-:B------:R-:W-:Y:S01]  /*a990*/  IMAD.MOV.U32 R20, RZ, RZ, R22.reuse ;  /* 0x000000ffff147224 */ /* 0x100fe200078e0016 */
[----:B------:R-:W-:Y:S01]  /*a9a0*/  SHF.R.U64 R9, R9, 0x3, RZ ;  /* 0x0000000309097819 */ /* 0x000fe200000012ff */
[----:B------:R0:W-:Y:S01]  /*a9b0*/  @!P0 STG.E desc[UR52][R32.64+0x20], R3 ;  /* 0x0000200320008986 */ /* 0x0001e2000c101934 */
[----:B------:R-:W-:Y:S02]  /*a9c0*/  SHF.R.U64 R2, R2, 0x3, RZ ;  /* 0x0000000302027819 */ /* 0x000fe400000012ff */
[----:B------:R-:W-:Y:S01]  /*a9d0*/  SHF.R.U64 R10, R10, 0x3, RZ ;  /* 0x000000030a0a7819 */ /* 0x000fe200000012ff */
[----:B------:R1:W-:Y:S01]  /*a9e0*/  @!P1 STG.E desc[UR52][R32.64], R4 ;  /* 0x0000000420009986 */ /* 0x0003e2000c101934 */
[----:B------:R-:W-:Y:S02]  /*a9f0*/  LOP3.LUT R12, R8, R11, RZ, 0x3c, !PT ;  /* 0x0000000b080c7212 */ /* 0x000fe400078e3cff */
[----:B------:R-:W-:Y:S01]  /*aa00*/  LOP3.LUT R6, R9, R6, RZ, 0x3c, !PT ;  /* 0x0000000609067212 */ /* 0x000fe200078e3cff */
[----:B------:R-:W-:Y:S01]  /*aa10*/  IMAD.X R9, RZ, RZ, R7, P4 ;  /* 0x000000ffff097224 */ /* 0x000fe200020e0607 */
[----:B------:R-:W-:Y:S01]  /*aa20*/  LOP3.LUT R8, R2, R5, RZ, 0x3c, !PT ;  /* 0x0000000502087212 */ /* 0x000fe200078e3cff */
[----:B------:R-:W-:Y:S01]  /*aa30*/  IMAD.U32 R5, RZ, RZ, UR6 ;  /* 0x00000006ff057e24 */ /* 0x000fe2000f8e00ff */
[----:B------:R-:W-:Y:S01]  /*aa40*/  SHF.R.S32.HI R21, RZ, 0x1f, R22 ;  /* 0x0000001fff157819 */ /* 0x000fe20000011416 */
[----:B------:R-:W-:Y:S01]  /*aa50*/  UIMAD UR5, UR4, UR7, UR5 ;  /* 0x00000007040572a4 */ /* 0x000fe2000f8e0205 */
[----:B------:R-:W-:Y:S01]  /*aa60*/  LOP3.LUT R24, R10, R15, RZ, 0x3c, !PT ;  /* 0x0000000f0a187212 */ /* 0x000fe200078e3cff */
[----:B------:R2:W5:Y:S01]  /*aa70*/  LD.E.128 R28, desc[UR52][R6.64] ;  /* 0x00000034061c7980 */ /* 0x000562000c101d00 */
[----:B------:R-:W-:Y:S01]  /*aa80*/  ULDC.64 UR6, c[0x0][0xae0] ;  /* 0x0002b80000067ab9 */ /* 0x000fe20000000a00 */
[----:B0-----:R-:W-:Y:S01]  /*aa90*/  IMAD.WIDE.U32 R2, R5, UR4, R20 ;  /* 0x0000000405027c25 */ /* 0x001fe2000f8e0014 */
[----:B------:R-:W-:Y:S01]  /*aaa0*/  UIMAD UR4, UR12, UR6, URZ ;  /* 0x000000060c0472a4 */ /* 0x000fe2000f8e023f */
[----:B------:R-:W5:Y:S02]  /*aab0*/  LD.E.128 R12, desc[UR52][R12.64] ;  /* 0x000000340c0c7980 */ /* 0x000f64000c101d00 */
[----:B------:R-:W-:-:S02]  /*aac0*/  VIADD R3, R3, UR5 ;  /* 0x0000000503037c36 */ /* 0x000fc40008000000 */
[----:B------:R-:W5:Y:S01]  /*aad0*/  LD.E.128 R24, desc[UR52][R24.64] ;  /* 0x0000003418187980 */ /* 0x000f62000c101d00 */
[----:B------:R-:W-:-:S03]  /*aae0*/  IMAD.U32 R5, RZ, RZ, UR6 ;  /* 0x00000006ff057e24 */ /* 0x000fc6000f8e00ff */
[----:B------:R-:W5:Y:S01]  /*aaf0*/  LD.E.128 R8, desc[UR52][R8.64] ;  /* 0x0000003408087980 */ /* 0x000f62000c101d00 */
[----:B------:R-:W-:Y:S01]  /*ab00*/  UIMAD UR4, UR41, UR7, UR4 ;  /* 0x00000007290472a4 */ /* 0x000fe2000f8e0204 */
[----:B-1----:R-:W-:Y:S01]  /*ab10*/  VIADD R4, R16, 0x30 ;  /* 0x0000003010047836 */ /* 0x002fe20000000000 */
[----:B------:R-:W-:Y:S01]  /*ab20*/  ULDC UR5, c[0x0][0xa8c] ;  /* 0x0002a30000057ab9 */ /* 0x000fe20000000800 */
[----:B------:R-:W-:Y:S01]  /*ab30*/  @!PT LDS RZ, [RZ] ;  /* 0x00000000fffff984 */ /* 0x000fe20000000800 */
[----:B------:R-:W-:Y:S01]  /*ab40*/  @!PT LDS RZ, [RZ] ;  /* 0x00000000fffff984 */ /* 0x000fe20000000800 */
[----:B------:R-:W-:Y:S01]  /*ab50*/  @!PT LDS RZ, [RZ] ;  /* 0x00000000fffff984 */ /* 0x000fe20000000800 */
[----:B------:R-:W-:Y:S01]  /*ab60*/  @!PT LDS RZ, [RZ] ;  /* 0x00000000fffff984 */ /* 0x000fe20000000800 */
[----:B------:R0:W-:Y:S06]  /*ab70*/  MEMBAR.ALL.CTA ;  /* 0x0000000000007992 */ /* 0x0001ec0000008000 */
[----:B0-----:R-:W0:Y:S01]  /*ab80*/  FENCE.VIEW.ASYNC.S ;  /* 0x00000000000073c6 */ /* 0x001e220000000000 */
[----:B------:R-:W-:Y:S01]  /*ab90*/  IMAD.WIDE.U32 R2, R5, UR41, R2 ;  /* 0x0000002905027c25 */ /* 0x000fe2000f8e0002 */
[----:B------:R-:W-:Y:S01]  /*aba0*/  UIMAD UR8, UR39, -0xc0, UR8 ;  /* 0xffffff40270878a4 */ /* 0x000fe2000f8e0208 */
[----:B------:R-:W-:-:S02]  /*abb0*/  ISETP.GE.AND P0, PT, R22, UR5, PT ;  /* 0x0000000516007c0c */ /* 0x000fc4000bf06270 */
[C---:B------:R-:W-:Y:S02]  /*abc0*/  VIADD R5, R16.reuse, 0x60 ;  /* 0x0000006010057836 */ /* 0x040fe40000000000 */
[----:B--2---:R-:W-:Y:S01]  /*abd0*/  VIADD R6, R16, 0x90 ;  /* 0x0000009010067836 */ /* 0x004fe20000000000 */
[----:B------:R-:W-:Y:S01]  /*abe0*/  ISETP.GE.OR P3, PT, R4, UR8, P0 ;  /* 0x0000000804007c0c */ /* 0x000fe20008766670 */
[----:B------:R-:W-:Y:S01]  /*abf0*/  VIADD R3, R3, UR4 ;  /* 0x0000000403037c36 */ /* 0x000fe20008000000 */
[----:B------:R-:W-:Y:S01]  /*ac00*/  ISETP.GE.OR P1, PT, R5, UR8, P0 ;  /* 0x0000000805007c0c */ /* 0x000fe20008726670 */
[----:B------:R-:W-:Y:S01]  /*ac10*/  ULDC.64 UR4, c[0x0][0xae8] ;  /* 0x0002ba0000047ab9 */ /* 0x000fe20000000a00 */
[----:B------:R-:W-:Y:S01]  /*ac20*/  ISETP.GE.OR P2, PT, R6, UR8, P0 ;  /* 0x0000000806007c0c */ /* 0x000fe20008746670 */
[----:B------:R-:W-:Y:S01]  /*ac30*/  IMAD.U32 R21, RZ, RZ, UR4 ;  /* 0x00000004ff157e24 */ /* 0x000fe2000f8e00ff */
[----:B------:R-:W-:Y:S01]  /*ac40*/  ISETP.GE.OR P0, PT, R16, UR8, P0 ;  /* 0x0000000810007c0c */ /* 0x000fe20008706670 */
[----:B------:R-:W-:Y:S01]  /*ac50*/  UIMAD UR4, UR38, UR4, URZ ;  /* 0x00000004260472a4 */ /* 0x000fe2000f8e023f */
[----:B------:R-:W-:-:S03]  /*ac60*/  VIADD R0, R0, 0x13220 ;  /* 0x0001322000007836 */ /* 0x000fc60000000000 */
[----:B------:R-:W-:Y:S02]  /*ac70*/  UIMAD UR4, UR37, UR5, UR4 ;  /* 0x00000005250472a4 */ /* 0x000fe4000f8e0204 */
[----:B------:R-:W-:Y:S01]  /*ac80*/  IMAD.WIDE.U32 R20, R21, UR37, R2 ;  /* 0x0000002515147c25 */ /* 0x000fe2000f8e0002 */
[----:B------:R-:W-:Y:S02]  /*ac90*/  PRMT R0, RZ, 0x654, R0 ;  /* 0x00000654ff007816 */ /* 0x000fe40000000000 */
[--C-:B------:R-:W-:Y:S01]  /*aca0*/  SHF.R.S32.HI R17, RZ, 0x1f, R16.reuse ;  /* 0x0000001fff117819 */ /* 0x100fe20000011410 */
[----:B------:R-:W-:Y:S01]  /*acb0*/  IMAD.U32 R7, RZ, RZ, UR39 ;  /* 0x00000027ff077e24 */ /* 0x000fe2000f8e00ff */
[----:B0-----:R0:W-:Y:S01]  /*acc0*/  SYNCS.ARRIVE.TRANS64.RED.A1T0 RZ, [R0+URZ], RZ ;  /* 0x000000ff00ff79a7 */ /* 0x0011e2000810043f */
[----:B------:R-:W-:Y:S01]  /*acd0*/  VIADD R33, R21, UR4 ;  /* 0x0000000415217c36 */ /* 0x000fe20008000000 */
[----:B------:R-:W-:Y:S01]  /*ace0*/  BSSY B1, `(.L_x_1683) ;  /* 0x000000e000017945 */ /* 0x000fe20003800000 */
[----:B------:R-:W-:-:S03]  /*acf0*/  IMAD.WIDE R6, R7, 0xc0, R16 ;  /* 0x000000c007067825 */ /* 0x000fc600078e0210 */
        /* <DEDUP_REMOVED lines=12> */
.L_x_1684:
[----:B------:R-:W-:Y:S05]  /*adc0*/  BSYNC B1 ;  /* 0x0000000000017941 */ /* 0x000fea0003800000 */
.L_x_1683:
[----:B------:R-:W-:Y:S04]  /*add0*/  BSSY B1, `(.L_x_1685) ;  /* 0x000000f000017945 */ /* 0x000fe80003800000 */
[----:B------:R-:W-:Y:S05]  /*ade0*/  @P3 BRA `(.L_x_1686) ;  /* 0x0000000000343947 */ /* 0x000fea0003800000 */
[----:B-1----:R-:W-:Y:S01]  /*adf0*/  IADD3 R5, P0, R6, 0x30, RZ ;  /* 0x0000003006057810 */ /* 0x002fe20007f1e0ff */
[----:B------:R-:W-:Y:S01]  /*ae00*/  ULDC.64 UR4, c[0x0][0xad8] ;  /* 0x0002b60000047ab9 */ /* 0x000fe20000000a00 */
[----:B------:R-:W-:Y:S02]  /*ae10*/  IMAD.MOV.U32 R2, RZ, RZ, R20 ;  /* 0x000000ffff027224 */ /* 0x000fe400078e0014 */
[----:B------:R-:W-:Y:S02]  /*ae20*/  IMAD.MOV.U32 R3, RZ, RZ, R33 ;  /* 0x000000ffff037224 */ /* 0x000fe400078e0021 */
[----:B0-----:R-:W-:Y:S02]  /*ae30*/  IMAD.X R0, RZ, RZ, R7, P0 ;  /* 0x000000ffff007224 */ /* 0x001fe400000e0607 */
[----:B------:R-:W-:-:S04]  /*ae40*/  IMAD.WIDE.U32 R2, R5, UR4, R2 ;  /* 0x0000000405027c25 */ /* 0x000fc8000f8e0002 */
[----:B------:R-:W-:-:S04]  /*ae50*/  IMAD R0, R0, UR4, RZ ;  /* 0x0000000400007c24 */ /* 0x000fc8000f8e02ff */
[----:B------:R-:W-:Y:S01]  /*ae60*/  IMAD R5, R5, UR5, R0 ;  /* 0x0000000505057c24 */ /* 0x000fe2000f8e0200 */
[----:B------:R-:W-:Y:S02]  /*ae70*/  ULDC.64 UR4, c[0x0][0xa80] ;  /* 0x0002a00000047ab9 */ /* 0x000fe40000000a00 */
[----:B------:R-:W-:Y:S01]  /*ae80*/  LEA R4, P0, R2, UR4, 0x1 ;  /* 0x0000000402047c11 */ /* 0x000fe2000f8008ff */
[----:B------:R-:W-:-:S05]  /*ae90*/  IMAD.IADD R3, R3, 0x1, R5 ;  /* 0x0000000103037824 */ /* 0x000fca00078e0205 */
[----:B------:R-:W-:-:S05]  /*aea0*/  LEA.HI.X R5, R2, UR5, R3, 0x1, P0 ;  /* 0x0000000502057c11 */ /* 0x000fca00080f0c03 */
[----:B-----5:R2:W-:Y:S02]  /*aeb0*/  STG.E.128 desc[UR52][R4.64], R24 ;  /* 0x0000001804007986 */ /* 0x0205e4000c101d34 */
.L_x_1686:
[----:B------:R-:W-:Y:S05]  /*aec0*/  BSYNC B1 ;  /* 0x0000000000017941 */ /* 0x000fea0003800000 */
.L_x_1685:
[----:B------:R-:W-:Y:S04]  /*aed0*/  BSSY B1, `(.L_x_1687) ;  /* 0x000000f000017945 */ /* 0x000fe80003800000 */
[----:B------:R-:W-:Y:S05]  /*aee0*/  @P1 BRA `(.L_x_1688) ;  /* 0x0000000000341947 */ /* 0x000fea0003800000 */
[----:B-12---:R-:W-:Y:S01]  /*aef0*/  IADD3 R5, P0, R6, 0x60, RZ ;  /* 0x0000006006057810 */ /* 0x006fe20007f1e0ff */
        /* <DEDUP_REMOVED lines=12> */
.L_x_1688:
[----:B------:R-:W-:Y:S05]  /*afc0*/  BSYNC B1 ;  /* 0x0000000000017941 */ /* 0x000fea0003800000 */
.L_x_1687:
[----:B------:R-:W-:Y:S05]  /*afd0*/  @P2 BRA `(.L_x_1689) ;  /* 0x0000000800ac2947 */ /* 0x000fea0003800000 */
[----:B-123--:R-:W-:Y:S01]  /*afe0*/  IADD3 R5, P0, R6, 0x90, RZ ;  /* 0x0000009006057810 */ /* 0x00efe20007f1e0ff */
        /* <DEDUP_REMOVED lines=11> */
[----:B-----5:R4:W-:Y:S01]  /*b0a0*/  STG.E.128 desc[UR52][R4.64], R8 ;  /* 0x0000000804007986 */ /* 0x0209e2000c101d34 */
[----:B------:R-:W-:Y:S05]  /*b0b0*/  BRA `(.L_x_1689) ;  /* 0x0000000800747947 */ /* 0x000fea0003800000 */
.L_x_1681:
[----:B------:R-:W-:Y:S01]  /*b0c0*/  ULDC.64 UR4, c[0x0][0xbe0] ;  /* 0x0002f80000047ab9 */ /* 0x000fe20000000a00 */
[----:B------:R-:W-:Y:S01]  /*b0d0*/  ULDC.64 UR6, c[0x0][0xbd8] ;  /* 0x0002f60000067ab9 */ /* 0x000fe20000000a00 */
[----:B------:R-:W-:Y:S01]  /*b0e0*/  UISETP.NE.U32.AND UP0, UPT, UR4, URZ, UPT ;  /* 0x0000003f0400728c */ /* 0x000fe2000bf05070 */
[----:B------:R-:W0:Y:S01]  /*b0f0*/  S2R R0, SR_TID.X ;  /* 0x0000000000007919 */ /* 0x000e220000002100 */
[----:B------:R-:W-:Y:S02]  /*b100*/  UIMAD.WIDE UR6, UR37, 0x4, UR6 ;  /* 0x00000004250678a5 */ /* 0x000fe4000f8e0206 */
[----:B------:R-:W-:-:S03]  /*b110*/  UISETP.NE.AND.EX UP1, UPT, UR5, URZ, UPT, UP0 ;  /* 0x0000003f0500728c */ /* 0x000fc6000bf25300 */
[----:B------:R-:W-:Y:S02]  /*b120*/  ULDC.64 UR4, c[0x0][0xbd8] ;  /* 0x0002f60000047ab9 */ /* 0x000fe40000000a00 */
[----:B------:R-:W-:Y:S01]  /*b130*/  UISETP.NE.U32.AND UP0, UPT, UR4, URZ, UPT ;  /* 0x0000003f0400728c */ /* 0x000fe2000bf05070 */
[----:B------:R-:W-:-:S03]  /*b140*/  PLOP3.LUT P2, PT, PT, PT, UP1, 0x80, 0x0 ;  /* 0x000000000000781c */ /* 0x000fc60003f4f018 */
[----:B------:R-:W-:-:S03]  /*b150*/  UISETP.NE.AND.EX UP0, UPT, UR5, URZ, UPT, UP0 ;  /* 0x0000003f0500728c */ /* 0x000fc6000bf05300 */
[----:B------:R-:W-:Y:S02]  /*b160*/  @UP1 ULDC.64 UR4, c[0x0][0xbe0] ;  /* 0x0002f80000041ab9 */ /* 0x000fe40000000a00 */
[----:B------:R-:W-:Y:S01]  /*b170*/  @UP1 UIMAD.WIDE UR4, UR37, 0x4, UR4 ;  /* 0x00000004250418a5 */ /* 0x000fe2000f8e0204 */
[----:B------:R-:W-:-:S05]  /*b180*/  PLOP3.LUT P1, PT, PT, PT, UP0, 0x80, 0x0 ;  /* 0x000000000000781c */ /* 0x000fca0003f2f008 */
[----:B------:R-:W-:Y:S02]  /*b190*/  IMAD.U32 R4, RZ, RZ, UR4 ;  /* 0x00000004ff047e24 */ /* 0x000fe4000f8e00ff */
[----:B------:R-:W-:Y:S02]  /*b1a0*/  IMAD.U32 R5, RZ, RZ, UR5 ;  /* 0x00000005ff057e24 */ /* 0x000fe4000f8e00ff */
[----:B------:R-:W-:-:S03]  /*b1b0*/  IMAD.MOV.U32 R7, RZ, RZ, RZ ;  /* 0x000000ffff077224 */ /* 0x000fc600078e00ff */
[----:B------:R-:W2:Y:S01]  /*b1c0*/  @P2 LDG.E R4, desc[UR52][R4.64] ;  /* 0x0000003404042981 */ /* 0x000ea2000c1e1900 */
[----:B------:R-:W-:Y:S02]  /*b1d0*/  IMAD.U32 R2, RZ, RZ, UR6 ;  /* 0x00000006ff027e24 */ /* 0x000fe4000f8e00ff */
[----:B------:R-:W-:Y:S02]  /*b1e0*/  IMAD.U32 R3, RZ, RZ, UR7 ;  /* 0x00000007ff037e24 */ /* 0x000fe4000f8e00ff */
[----:B0-----:R-:W-:-:S03]  /*b1f0*/  VIADD R0, R0, 0xffffff80 ;  /* 0xffffff8000007836 */ /* 0x001fc60000000000 */
[----:B------:R0:W5:Y:S01]  /*b200*/  @P1 LDG.E R7, desc[UR52][R2.64] ;  /* 0x0000003402071981 */ /* 0x000162000c1e1900 */
[----:B------:R-:W-:Y:S01]  /*b210*/  ULDC UR4, c[0x0][0xa88] ;  /* 0x0002a20000047ab9 */ /* 0x000fe20000000800 */
[----:B------:R-:W-:Y:S02]  /*b220*/  ISETP.GT.AND P0, PT, R0, 0xbf, PT ;  /* 0x000000bf0000780c */ /* 0x000fe40003f04270 */
[----:B--2---:R-:W-:Y:S01]  /*b230*/  @P2 R2UR UR4, R4 ;  /* 0x00000000040422ca */ /* 0x004fe200000e0000 */
[----:B0-----:R-:W-:-:S14]  /*b240*/  @P2 BRA `(.L_x_1690) ;  /* 0x0000000000182947 */ /* 0x001fdc0003800000 */
[----:B------:R-:W-:Y:S05]  /*b250*/  @!P1 BRA `(.L_x_1690) ;  /* 0x0000000000149947 */ /* 0x000fea0003800000 */
[----:B------:R-:W2:Y:S04]  /*b260*/  LDG.E R4, desc[UR52][R2.64] ;  /* 0x0000003402047981 */ /* 0x000ea8000c1e1900 */
[----:B------:R-:W3:Y:S01]  /*b270*/  LDG.E R0, desc[UR52][R2.64+0x4] ;  /* 0x0000043402007981 */ /* 0x000ee2000c1e1900 */
[----:B--2---:R-:W-:Y:S02]  /*b280*/  R2UR UR5, R4 ;  /* 0x00000000040572ca */ /* 0x004fe400000e0000 */
[----:B---3--:R-:W-:-:S13]  /*b290*/  R2UR UR4, R0 ;  /* 0x00000000000472ca */ /* 0x008fda00000e0000 */
[----:B------:R-:W-:-:S12]  /*b2a0*/  UIADD3 UR4, -UR5, UR4, URZ ;  /* 0x0000000405047290 */ /* 0x000fd8000fffe13f */
.L_x_1690:
[----:B------:R-:W-:Y:S01]  /*b2b0*/  USHF.R.S32.HI UR7, URZ, 0x1f, UR41 ;  /* 0x0000001f3f077899 */ /* 0x000fe20008011429 */
[----:B------:R-:W-:Y:S01]  /*b2c0*/  BSSY B1, `(.L_x_1691) ;  /* 0x000001f000017945 */ /* 0x000fe20003800000 */
[----:B------:R-:W-:Y:S01]  /*b2d0*/  USEL UR37, UR37, URZ, !UP0 ;  /* 0x0000003f25257287 */ /* 0x000fe2000c000000 */
[----:B------:R-:W-:Y:S01]  /*b2e0*/  SHF.R.S32.HI R9, RZ, 0x1f, R22 ;  /* 0x0000001fff097819 */ /* 0x000fe20000011416 */
[----:B------:R-:W-:Y:S01]  /*b2f0*/  USEL UR38, UR38, URZ, !UP0 ;  /* 0x0000003f26267287 */ /* 0x000fe2000c000000 */
[----:B-----5:R-:W-:Y:S01]  /*b300*/  SHF.R.S32.HI R6, RZ, 0x1f, R7 ;  /* 0x0000001fff067819 */ /* 0x020fe20000011407 */
[----:B------:R-:W-:Y:S10]  /*b310*/  @P0 BRA `(.L_x_1692) ;  /* 0x0000000000640947 */ /* 0x000ff40003800000 */
[----:B------:R-:W0:Y:S01]  /*b320*/  S2R R2, SR_TID.X ;  /* 0x0000000000027919 */ /* 0x000e220000002100 */
[----:B------:R-:W-:-:S04]  /*b330*/  IMAD.U32 R0, RZ, RZ, UR39 ;  /* 0x00000027ff007e24 */ /* 0x000fc8000f8e00ff */
[----:B0-----:R-:W-:-:S04]  /*b340*/  IMAD R0, R0, 0xc0, R2 ;  /* 0x000000c000007824 */ /* 0x001fc800078e0202 */
[----:B------:R-:W-:-:S05]  /*b350*/  VIADD R0, R0, 0xffffff80 ;  /* 0xffffff8000007836 */ /* 0x000fca0000000000 */
[----:B------:R-:W-:-:S13]  /*b360*/  ISETP.GE.AND P0, PT, R0, UR4, PT ;  /* 0x0000000400007c0c */ /* 0x000fda000bf06270 */
        /* <DEDUP_REMOVED lines=20> */
.L_x_1692:
[----:B------:R-:W-:Y:S05]  /*b4b0*/  BSYNC B1 ;  /* 0x0000000000017941 */ /* 0x000fea0003800000 */
.L_x_1691:
[----:B------:R-:W-:Y:S01]  /*b4c0*/  ULDC.64 UR8, c[0x0][0xaa0] ;  /* 0x0002a80000087ab9 */ /* 0x000fe20000000a00 */
[----:B------:R-:W-:Y:S01]  /*b4d0*/  IMAD.MOV.U32 R2, RZ, RZ, R22 ;  /* 0x000000ffff027224 */ /* 0x000fe200078e0016 */
[----:B------:R-:W-:Y:S01]  /*b4e0*/  UIMAD UR6, UR39, -0xc0, UR4 ;  /* 0xffffff40270678a4 */ /* 0x000fe2000f8e0204 */
[----:B0-----:R-:W-:Y:S01]  /*b4f0*/  IMAD.MOV.U32 R3, RZ, RZ, R9 ;  /* 0x000000ffff037224 */ /* 0x001fe200078e0009 */
[----:B------:R-:W-:Y:S01]  /*b500*/  ULDC.64 UR10, c[0x0][0xae0] ;  /* 0x0002b800000a7ab9 */ /* 0x000fe20000000a00 */
[----:B------:R-:W-:Y:S01]  /*b510*/  IMAD R0, R6, UR8, RZ ;  /* 0x0000000806007c24 */ /* 0x000fe2000f8e02ff */
[----:B------:R-:W-:Y:S01]  /*b520*/  UIMAD UR5, UR7, UR10, URZ ;  /* 0x0000000a070572a4 */ /* 0x000fe2000f8e023f */
[C---:B------:R-:W-:Y:S01]  /*b530*/  IMAD.WIDE.U32 R2, R7.reuse, UR8, R2 ;  /* 0x0000000807027c25 */ /* 0x040fe2000f8e0002 */
[----:B------:R-:W-:Y:S01]  /*b540*/  ULDC UR8, c[0x0][0xa8c] ;  /* 0x0002a30000087ab9 */ /* 0x000fe20000000800 */
[----:B------:R-:W-:Y:S01]  /*b550*/  BSSY B1, `(.L_x_1693) ;  /* 0x0000025000017945 */ /* 0x000fe20003800000 */
[----:B------:R-:W-:Y:S01]  /*b560*/  ISETP.GE.AND P0, PT, R22, UR8, PT ;  /* 0x0000000816007c0c */ /* 0x000fe2000bf06270 */
[----:B------:R-:W-:Y:S01]  /*b570*/  IMAD R7, R7, UR9, R0 ;  /* 0x0000000907077c24 */ /* 0x000fe2000f8e0200 */
[----:B------:R-:W-:Y:S01]  /*b580*/  UIMAD UR5, UR41, UR11, UR5 ;  /* 0x0000000b290572a4 */ /* 0x000fe2000f8e0205 */
[C---:B------:R-:W-:Y:S01]  /*b590*/  VIADD R0, R16.reuse, 0x30 ;  /* 0x0000003010007836 */ /* 0x040fe20000000000 */
[----:B------:R-:W-:Y:S01]  /*b5a0*/  ULDC.64 UR8, c[0x0][0xae8] ;  /* 0x0002ba0000087ab9 */ /* 0x000fe20000000a00 */
[----:B------:R-:W-:Y:S01]  /*b5b0*/  VIADD R4, R16, 0x90 ;  /* 0x0000009010047836 */ /* 0x000fe20000000000 */
[----:B------:R-:W-:Y:S01]  /*b5c0*/  UIMAD UR4, UR38, UR8, URZ ;  /* 0x00000008260472a4 */ /* 0x000fe2000f8e023f */
[----:B------:R-:W-:Y:S01]  /*b5d0*/  IMAD.IADD R3, R3, 0x1, R7 ;  /* 0x0000000103037824 */ /* 0x000fe200078e0207 */
[----:B------:R-:W-:Y:S01]  /*b5e0*/  ISETP.GE.OR P3, PT, R0, UR6, P0 ;  /* 0x0000000600007c0c */ /* 0x000fe20008766670 */
[----:B------:R-:W-:Y:S01]  /*b5f0*/  VIADD R0, R16, 0x60 ;  /* 0x0000006010007836 */ /* 0x000fe20000000000 */
[----:B------:R-:W-:Y:S01]  /*b600*/  ISETP.GE.OR P2, PT, R4, UR6, P0 ;  /* 0x0000000604007c0c */ /* 0x000fe20008746670 */
[----:B------:R-:W-:Y:S01]  /*b610*/  IMAD.U32 R5, RZ, RZ, UR10 ;  /* 0x0000000aff057e24 */ /* 0x000fe2000f8e00ff */
[----:B------:R-:W-:Y:S01]  /*b620*/  UIMAD UR4, UR37, UR9, UR4 ;  /* 0x00000009250472a4 */ /* 0x000fe2000f8e0204 */
[----:B------:R-:W-:Y:S01]  /*b630*/  SHF.R.S32.HI R7, RZ, 0x1f, R16 ;  /* 0x0000001fff077819 */ /* 0x000fe20000011410 */
[----:B------:R-:W-:Y:S01]  /*b640*/  IMAD.U32 R9, RZ, RZ, UR39 ;  /* 0x00000027ff097e24 */ /* 0x000fe2000f8e00ff */
[----:B------:R-:W-:Y:S01]  /*b650*/  ISETP.GE.OR P1, PT, R0, UR6, P0 ;  /* 0x0000000600007c0c */ /* 0x000fe20008726670 */
[----:B------:R-:W-:Y:S01]  /*b660*/  IMAD.WIDE.U32 R2, R5, UR41, R2 ;  /* 0x0000002905027c25 */ /* 0x000fe2000f8e0002 */
[----:B------:R-:W-:-:S03]  /*b670*/  ISETP.GE.OR P0, PT, R16, UR6, P0 ;  /* 0x0000000610007c0c */ /* 0x000fc60008706670 */
[----:B------:R-:W-:Y:S02]  /*b680*/  VIADD R3, R3, UR5 ;  /* 0x0000000503037c36 */ /* 0x000fe40008000000 */
[----:B------:R-:W-:Y:S02]  /*b690*/  IMAD.U32 R5, RZ, RZ, UR8 ;  /* 0x00000008ff057e24 */ /* 0x000fe4000f8e00ff */
[----:B------:R-:W-:Y:S02]  /*b6a0*/  IMAD.MOV.U32 R6, RZ, RZ, R16 ;  /* 0x000000ffff067224 */ /* 0x000fe400078e0010 */
[----:B------:R-:W-:-:S04]  /*b6b0*/  IMAD.WIDE.U32 R4, R5, UR37, R2 ;  /* 0x0000002505047c25 */ /* 0x000fc8000f8e0002 */
[----:B------:R-:W-:Y:S02]  /*b6c0*/  VIADD R11, R5, UR4 ;  /* 0x00000004050b7c36 */ /* 0x000fe40008000000 */
[----:B------:R-:W-:Y:S01]  /*b6d0*/  IMAD.WIDE R6, R9, 0xc0, R6 ;  /* 0x000000c009067825 */ /* 0x000fe200078e0206 */
        /* <DEDUP_REMOVED lines=12> */
.L_x_1694:
[----:B------:R-:W-:Y:S05]  /*b7a0*/  BSYNC B1 ;  /* 0x0000000000017941 */ /* 0x000fea0003800000 */
.L_x_1693:
        /* <DEDUP_REMOVED lines=15> */
.L_x_1696:
[----:B------:R-:W-:Y:S05]  /*b8a0*/  BSYNC B1 ;  /* 0x0000000000017941 */ /* 0x000fea0003800000 */
.L_x_1695:
        /* <DEDUP_REMOVED lines=15> */
.L_x_1698:
[----:B------:R-:W-:Y:S05]  /*b9a0*/  BSYNC B1 ;  /* 0x0000000000017941 */ /* 0x000fea0003800000 */
.L_x_1697:
        /* <DEDUP_REMOVED lines=14> */
.L_x_1689:
[----:B------:R-:W-:Y:S05]  /*ba90*/  BSYNC B0 ;  /* 0x0000000000007941 */ /* 0x000fea0003800000 */
.L_x_1680:
[----:B------:R-:W-:Y:S02]  /*baa0*/  ULDC UR4, c[0x0][0xc14] ;  /* 0x0003050000047ab9 */ /* 0x000fe40000000800 */
[----:B------:R-:W-:-:S13]  /*bab0*/  ISETP.GE.AND P0, PT, R35, UR4, PT ;  /* 0x0000000423007c0c */ /* 0x000fda000bf06270 */
[----:B------:R-:W-:Y:S05]  /*bac0*/  @!P0 BRA `(.L_x_1699) ;  /* 0xffffff5000a48947 */ /* 0x000fea000383ffff */
[----:B------:R-:W-:Y:S05]  /*bad0*/  EXIT ;  /* 0x000000000000794d */ /* 0x000fea0003800000 */
.L_x_1641:
[----:B------:R-:W-:-:S08]  /*bae0*/  NOP ;  /* 0x0000000000007918 */ /* 0x000fd00000000000 */
[----:B------:R-:W0:-:S00]  /*baf0*/  USETMAXREG.DEALLOC.CTAPOOL 0x20 ;  /* 0x00000020000079c8 */ /* 0x000e0000080e0500 */
[----:B0-----:R-:W-:-:S06]  /*bb00*/  LOP3.LUT R0, R0, 0x3, RZ, 0xc0, !PT ;  /* 0x0000000300007812 */ /* 0x001fcc00078ec0ff */
[----:B------:R-:W0:Y:S02]  /*bb10*/  SHFL.IDX PT, R0, R0, RZ, 0x1f ;  /* 0x00001fff00007589 */ /* 0x000e2400000e0000 */
[----:B0-----:R-:W-:Y:S01]  /*bb20*/  ISETP.NE.AND P0, PT, R0, RZ, PT ;  /* 0x000000ff0000720c */ /* 0x001fe20003f05270 */
[----:B------:R-:W-:-:S03]  /*bb30*/  IMAD.MOV.U32 R0, RZ, RZ, RZ ;  /* 0x000000ffff007224 */ /* 0x000fc600078e00ff */
[----:B------:R-:W-:-:S05]  /*bb40*/  P2R R2, PR, RZ, 0x1 ;  /* 0x00000001ff027803 */ /* 0x000fca0000000000 */
[----:B------:R0:W-:Y:S04]  /*bb50*/  STL [R1], R2 ;  /* 0x0000000201007387 */ /* 0x0001e80000100800 */
        /* <DEDUP_REMOVED lines=10> */
.L_x_1700:
        /* <DEDUP_REMOVED lines=41> */
.L_x_1706:
        /* <DEDUP_REMOVED lines=14> */
.L_x_1705:
[----:B------:R-:W-:Y:S05]  /*bf70*/  BSYNC B0 ;  /* 0x0000000000007941 */ /* 0x000fea0003800000 */
.L_x_1704:
        /* <DEDUP_REMOVED lines=21> */
.L_x_1702:
        /* <DEDUP_REMOVED lines=25> */
.L_x_1707:
        /* <DEDUP_REMOVED lines=60> */
.L_x_1703:
[----:B------:R-:W-:Y:S01]  /*c620*/  IMAD.MOV.U32 R24, RZ, RZ, R7 ;  /* 0x000000ffff187224 */ /* 0x000fe200078e0007 */
[----:B------:R-:W-:Y:S01]  /*c630*/  UMOV UR38, URZ ;  /* 0x0000003f00267c82 */ /* 0x000fe20008000000 */
[----:B------:R-:W-:-:S07]  /*c640*/  IMAD.MOV.U32 R25, RZ, RZ, RZ ;  /* 0x000000ffff197224 */ /* 0x000fce00078e00ff */
.L_x_1708:
        /* <DEDUP_REMOVED lines=8> */
.L_x_1701:
[----:B------:R-:W-:Y:S01]  /*c6d0*/  ULDC UR4, c[0x0][0xc14] ;  /* 0x0003050000047ab9 */ /* 0x000fe20000000800 */
[----:B------:R-:W-:Y:S01]  /*c6e0*/  IMAD.MOV.U32 R17, RZ, RZ, 0x1 ;  /* 0x00000001ff117424 */ /* 0x000fe200078e00ff */
[----:B------:R-:W-:Y:S01]  /*c6f0*/  UISETP.GE.AND UP0, UPT, UR48, UR4, UPT ;  /* 0x000000043000728c */ /* 0x000fe2000bf06270 */
[----:B------:R-:W-:Y:S02]  /*c700*/  IMAD.MOV.U32 R29, RZ, RZ, RZ ;  /* 0x000000ffff1d7224 */ /* 0x000fe400078e00ff */
[----:B------:R-:W-:-:S03]  /*c710*/  IMAD.MOV.U32 R16, RZ, RZ, RZ ;  /* 0x000000ffff107224 */ /* 0x000fc600078e00ff */
[----:B------:R-:W-:-:S13]  /*c720*/  PLOP3.LUT P0, PT, PT, PT, UP0, 0x80, 0x0 ;  /* 0x000000000000781c */ /* 0x000fda0003f0f008 */
[----:B------:R-:W-:Y:S05]  /*c730*/  @P0 BRA `(.L_x_1709) ;  /* 0x0000003000f40947 */ /* 0x000fea0003800000 */
[----:B-1----:R-:W1:Y:S01]  /*c740*/  S2R R0, SR_TID.X ;  /* 0x0000000000007919 */ /* 0x002e620000002100 */
[----:B------:R-:W-:Y:S01]  /*c750*/  IMAD.MOV.U32 R17, RZ, RZ, 0x1 ;  /* 0x00000001ff117424 */ /* 0x000fe200078e00ff */
[----:B------:R-:W-:Y:S01]  /*c760*/  ULOP3.LUT UR42, UR40, 0x1, URZ, 0xfc, !UPT ;  /* 0x00000001282a7892 */ /* 0x000fe2000f8efc3f */
[----:B------:R-:W-:Y:S01]  /*c770*/  IMAD.MOV.U32 R16, RZ, RZ, RZ ;  /* 0x000000ffff107224 */ /* 0x000fe200078e00ff */
[----:B------:R-:W2:Y:S01]  /*c780*/  S2R R6, SR_TID.X ;  /* 0x0000000000067919 */ /* 0x000ea20000002100 */
[----:B------:R-:W-:Y:S01]  /*c790*/  IMAD.MOV.U32 R29, RZ, RZ, RZ ;  /* 0x000000ffff1d7224 */ /* 0x000fe200078e00ff */
[----:B------:R-:W-:Y:S01]  /*c7a0*/  ULOP3.LUT UR47, UR40, 0x2, URZ, 0xfc, !UPT ;  /* 0x00000002282f7892 */ /* 0x000fe2000f8efc3f */
[----:B------:R-:W-:Y:S01]  /*c7b0*/  ULDC UR46, c[0x0][0xc] ;  /* 0x00000300002e7ab9 */ /* 0x000fe20000000800 */
[----:B------:R-:W-:Y:S01]  /*c7c0*/  ULDC.64 UR50, c[0x0][0x198] ;  /* 0x0000660000327ab9 */ /* 0x000fe20000000a00 */
[----:B-1----:R-:W-:Y:S01]  /*c7d0*/  LOP3.LUT R0, R0, 0x7f, RZ, 0xc0, !PT ;  /* 0x0000007f00007812 */ /* 0x002fe200078ec0ff */
[----:B--2---:R-:W-:Y:S01]  /*c7e0*/  IMAD.SHL.U32 R28, R6, 0x40, RZ ;  /* 0x00000040061c7824 */ /* 0x004fe200078e00ff */
[----:B------:R-:W-:-:S03]  /*c7f0*/  SHF.R.U32.HI R3, RZ, 0x1, R6 ;  /* 0x00000001ff037819 */ /* 0x000fc60000011606 */
[----:B------:R-:W-:Y:S02]  /*c800*/  IMAD.SHL.U32 R4, R0, 0x10, RZ ;  /* 0x0000001000047824 */ /* 0x000fe400078e00ff */
[----:B0-----:R-:W-:Y:S01]  /*c810*/  IMAD.SHL.U32 R2, R6, 0x20, RZ ;  /* 0x0000002006027824 */ /* 0x001fe200078e00ff */
        /* <DEDUP_REMOVED lines=13> */
.L_x_1769:
[----:B------:R-:W-:Y:S01]  /*c8f0*/  ULDC.64 UR4, c[0x0][0xc60] ;  /* 0x0003180000047ab9 */ /* 0x000fe20000000a00 */
[----:B------:R-:W-:Y:S01]  /*c900*/  ULDC.64 UR6, c[0x0][0xa18] ;  /* 0x0002860000067ab9 */ /* 0x000fe20000000a00 */
[----:B------:R-:W-:Y:S01]  /*c910*/  UIMAD.WIDE UR4, UR48, 0x4, UR4 ;  /* 0x00000004300478a5 */ /* 0x000fe2000f8e0204 */
[----:B------:R-:W-:-:S05]  /*c920*/  ULDC.64 UR10, c[0x0][0xa00] ;  /* 0x00028000000a7ab9 */ /* 0x000fca0000000a00 */
[----:B------:R-:W-:Y:S02]  /*c930*/  IMAD.U32 R2, RZ, RZ, UR4 ;  /* 0x00000004ff027e24 */ /* 0x000fe4000f8e00ff */
[----:B0-----:R-:W-:Y:S01]  /*c940*/  IMAD.U32 R3, RZ, RZ, UR5 ;  /* 0x00000005ff037e24 */ /* 0x001fe2000f8e00ff */
[----:B------:R-:W-:-:S04]  /*c950*/  ULDC.64 UR4, c[0x0][0xa28] ;  /* 0x00028a0000047ab9 */ /* 0x000fc80000000a00 */
[----:B------:R-:W2:Y:S01]  /*c960*/  LDG.E R2, desc[UR52][R2.64] ;  /* 0x0000003402027981 */ /* 0x000ea2000c1e1900 */
[----:B------:R-:W-:Y:S01]  /*c970*/  UISETP.NE.U32.AND UP0, UPT, UR4, URZ, UPT ;  /* 0x0000003f0400728c */ /* 0x000fe2000bf05070 */
[----:B-1----:R-:W-:Y:S01]  /*c980*/  IMAD.MOV.U32 R0, RZ, RZ, RZ ;  /* 0x000000ffff007224 */ /* 0x002fe200078e00ff */
[----:B------:R-:W-:Y:S01]  /*c990*/  UISETP.NE.U32.AND UP1, UPT, UR6, URZ, UPT ;  /* 0x0000003f0600728c */ /* 0x000fe2000bf25070 */
[----:B------:R-:W0:Y:S01]  /*c9a0*/  LDC R8, c[0x0][0x288] ;  /* 0x0000a200ff087b82 */ /* 0x000e220000000800 */
[----:B------:R-:W-:Y:S01]  /*c9b0*/  UISETP.NE.AND.EX UP0, UPT, UR5, URZ, UPT, UP0 ;  /* 0x0000003f0500728c */ /* 0x000fe2000bf05300 */
[----:B------:R-:W-:Y:S01]  /*c9c0*/  ISETP.NE.U32.AND P0, PT, RZ, UR10, PT ;  /* 0x0000000aff007c0c */ /* 0x000fe2000bf05070 */
[----:B------:R-:W-:-:S04]  /*c9d0*/  UISETP.NE.AND.EX UP1, UPT, UR7, URZ, UPT, UP1 ;  /* 0x0000003f0700728c */ /* 0x000fc8000bf25310 */
[----:B------:R-:W-:Y:S02]  /*c9e0*/  PLOP3.LUT P1, PT, PT, PT, UP0, 0x80, 0x0 ;  /* 0x000000000000781c */ /* 0x000fe40003f2f008 */
[----:B------:R-:W-:Y:S02]  /*c9f0*/  ISETP.NE.AND.EX P0, PT, RZ, UR11, PT, P0 ;  /* 0x0000000bff007c0c */ /* 0x000fe4000bf05300 */
[----:B------:R-:W-:Y:S01]  /*ca00*/  PLOP3.LUT P3, PT, PT, PT, UP1, 0x80, 0x0 ;  /* 0x000000000000781c */ /* 0x000fe20003f6f018 */
[----:B------:R-:W-:Y:S02]  /*ca10*/  IMAD.MOV.U32 R19, RZ, RZ, RZ ;  /* 0x000000ffff137224 */ /* 0x000fe400078e00ff */
[----:B------:R-:W-:Y:S01]  /*ca20*/  IMAD.MOV.U32 R9, RZ, RZ, RZ ;  /* 0x000000ffff097224 */ /* 0x000fe200078e00ff */
[----:B--2---:R-:W-:-:S13]  /*ca30*/  R2UR UR45, R2 ;  /* 0x00000000022d72ca */ /* 0x004fda00000e0000 */
[----:B------:R-:W-:Y:S02]  /*ca40*/  USHF.R.S32.HI UR44, URZ, 0x1f, UR45 ;  /* 0x0000001f3f2c7899 */ /* 0x000fe4000801142d */
[----:B------:R-:W-:Y:S02]  /*ca50*/  @UP0 ULEA UR4, UP2, UR45, UR4, 0x2 ;  /* 0x000000042d040291 */ /* 0x000fe4000f84103f */
[----:B------:R-:W-:Y:S02]  /*ca60*/  USHF.L.U32 UR43, UR45, 0x2, URZ ;  /* 0x000000022d2b7899 */ /* 0x000fe4000800063f */
[----:B------:R-:W-:Y:S02]  /*ca70*/  @UP0 ULEA.HI.X UR5, UR45, UR5, UR44, 0x2, UP2 ;  /* 0x000000052d050291 */ /* 0x000fe400090f142c */
[----:B------:R-:W-:Y:S01]  /*ca80*/  IMAD.U32 R2, RZ, RZ, UR4 ;  /* 0x00000004ff027e24 */ /* 0x000fe2000f8e00ff */
[----:B------:R-:W-:Y:S02]  /*ca90*/  USHF.L.U64.HI UR44, UR45, 0x2, UR44 ;  /* 0x000000022d2c7899 */ /* 0x000fe4000801022c */
[----:B------:R-:W-:Y:S01]  /*caa0*/  UIADD3 UR8, UP0, UR43, UR10, URZ ;  /* 0x0000000a2b087290 */ /* 0x000fe2000ff1e03f */
[----:B------:R-:W-:Y:S01]  /*cab0*/  IMAD.U32 R3, RZ, RZ, UR5 ;  /* 0x00000005ff037e24 */ /* 0x000fe2000f8e00ff */
[----:B------:R-:W-:-:S02]  /*cac0*/  ULDC.64 UR4, c[0x0][0xa08] ;  /* 0x0002820000047ab9 */ /* 0x000fc40000000a00 */
[----:B------:R-:W-:Y:S02]  /*cad0*/  UIADD3.X UR9, UR44, UR11, URZ, UP0, !UPT ;  /* 0x0000000b2c097290 */ /* 0x000fe400087fe43f */
[----:B------:R1:W5:Y:S01]  /*cae0*/  @P1 LDG.E R0, desc[UR52][R2.64] ;  /* 0x0000003402001981 */ /* 0x000362000c1e1900 */
[----:B------:R-:W-:Y:S01]  /*caf0*/  ISETP.NE.U32.AND P1, PT, RZ, UR4, PT ;  /* 0x00000004ff007c0c */ /* 0x000fe2000bf25070 */
[----:B------:R-:W-:Y:S02]  /*cb00*/  UIADD3 UR10, UP0, UR43, UR4, URZ ;  /* 0x000000042b0a7290 */ /* 0x000fe4000ff1e03f */
[----:B------:R-:W-:Y:S01]  /*cb10*/  @UP1 UIADD3 UR4, UP2, UR43, UR6, URZ ;  /* 0x000000062b041290 */ /* 0x000fe2000ff5e03f */
[----:B------:R-:W-:Y:S01]  /*cb20*/  ISETP.NE.AND.EX P1, PT, RZ, UR5, PT, P1 ;  /* 0x00000005ff007c0c */ /* 0x000fe2000bf25310 */
[----:B------:R-:W-:Y:S02]  /*cb30*/  UIADD3.X UR6, UR44, UR5, URZ, UP0, !UPT ;  /* 0x000000052c067290 */ /* 0x000fe400087fe43f */
[----:B------:R-:W-:Y:S01]  /*cb40*/  @UP1 UIADD3.X UR5, UR44, UR7, URZ, UP2, !UPT ;  /* 0x000000072c051290 */ /* 0x000fe200097fe43f */
[----:B------:R-:W-:-:S02]  /*cb50*/  IMAD.U32 R4, RZ, RZ, UR10 ;  /* 0x0000000aff047e24 */ /* 0x000fc4000f8e00ff */
[----:B-1----:R-:W-:Y:S02]  /*cb60*/  IMAD.U32 R2, RZ, RZ, UR8 ;  /* 0x00000008ff027e24 */ /* 0x002fe4000f8e00ff */
[----:B------:R-:W-:Y:S02]  /*cb70*/  IMAD.U32 R3, RZ, RZ, UR9 ;  /* 0x00000009ff037e24 */ /* 0x000fe4000f8e00ff */
[----:B------:R-:W-:Y:S01]  /*cb80*/  IMAD.U32 R5, RZ, RZ, UR6 ;  /* 0x00000006ff057e24 */ /* 0x000fe2000f8e00ff */
[----:B------:R-:W-:Y:S01]  /*cb90*/  ULDC.64 UR6, c[0x0][0xa20] ;  /* 0x0002880000067ab9 */ /* 0x000fe20000000a00 */
[----:B------:R-:W-:Y:S01]  /*cba0*/  IMAD.U32 R6, RZ, RZ, UR4 ;  /* 0x00000004ff067e24 */ /* 0x000fe2000f8e00ff */
[----:B------:R1:W5:Y:S01]  /*cbb0*/  @P0 LDG.E R19, desc[UR52][R2.64] ;  /* 0x0000003402130981 */ /* 0x000362000c1e1900 */
[----:B------:R-:W-:Y:S01]  /*cbc0*/  IMAD.U32 R7, RZ, RZ, UR5 ;  /* 0x00000005ff077e24 */ /* 0x000fe2000f8e00ff */
[----:B------:R-:W-:Y:S02]  /*cbd0*/  ULDC.64 UR4, c[0x0][0x3f8] ;  /* 0x0000fe0000047ab9 */ /* 0x000fe40000000a00 */
[----:B------:R1:W5:Y:S04]  /*cbe0*/  @P1 LDG.E R9, desc[UR52][R4.64] ;  /* 0x0000003404091981 */ /* 0x000368000c1e1900 */
[----:B0-----:R1:W5:Y:S01]  /*cbf0*/  @P3 LDG.E R8, desc[UR52][R6.64] ;  /* 0x0000003406083981 */ /* 0x001362000c1e1900 */
[----:B------:R-:W-:Y:S01]  /*cc00*/  UISETP.NE.U32.AND UP0, UPT, UR4, URZ, UPT ;  /* 0x0000003f0400728c */ /* 0x000fe2000bf05070 */
[----:B------:R-:W-:-:S02]  /*cc10*/  ISETP.NE.U32.AND P2, PT, RZ, UR6, PT ;  /* 0x00000006ff007c0c */ /* 0x000fc4000bf45070 */
[----:B------:R-:W-:Y:S01]  /*cc20*/  ULDC UR4, c[0x0][0x404] ;  /* 0x0001010000047ab9 */ /* 0x000fe20000000800 */
[----:B------:R-:W-:Y:S01]  /*cc30*/  UISETP.NE.AND.EX UP0, UPT, UR5, URZ, UPT, UP0 ;  /* 0x0000003f0500728c */ /* 0x000fe2000bf05300 */
[----:B------:R-:W-:Y:S02]  /*cc40*/  ISETP.NE.AND.EX P2, PT, RZ, UR7, PT, P2 ;  /* 0x00000007ff007c0c */ /* 0x000fe4000bf45320 */
[----:B------:R-:W-:Y:S01]  /*cc50*/  ULDC UR5, c[0x0][0x2e0] ;  /* 0x0000b80000057ab9 */ /* 0x000fe20000000800 */
[----:B------:R-:W-:-:S04]  /*cc60*/  USEL UR4, UR4, 0x1, UP0 ;  /* 0x0000000104047887 */ /* 0x000fc80008000000 */
[----:B------:R-:W-:Y:S01]  /*cc70*/  UIMAD UR4, UR4, UR5, URZ ;  /* 0x00000005040472a4 */ /* 0x000fe2000f8e023f */
[----:B-1----:R-:W-:Y:S11]  /*cc80*/  @P3 BRA `(.L_x_1710) ;  /* 0x0000000000103947 */ /* 0x002ff60003800000 */
[----:B------:R-:W-:Y:S05]  /*cc90*/  @!P0 BRA `(.L_x_1710) ;  /* 0x00000000000c8947 */ /* 0x000fea0003800000 */
[----:B------:R-:W2:Y:S04]  /*cca0*/  LDG.E R7, desc[UR52][R2.64] ;  /* 0x0000003402077981 */ /* 0x000ea8000c1e1900 */
[----:B-----5:R-:W2:Y:S02]  /*ccb0*/  LDG.E R8, desc[UR52][R2.64+0x4] ;  /* 0x0000043402087981 */ /* 0x020ea4000c1e1900 */
[----:B--2---:R-:W-:-:S07]  /*ccc0*/  IMAD.IADD R8, R8, 0x1, -R7 ;  /* 0x0000000108087824 */ /* 0x004fce00078e0a07 */
.L_x_1710:
[----:B------:R-:W-:Y:S02]  /*ccd0*/  IMAD.U32 R3, RZ, RZ, UR4 ;  /* 0x00000004ff037e24 */ /* 0x000fe4000f8e00ff */
[----:B-----5:R-:W-:Y:S01]  /*cce0*/  IMAD.IADD R22, R9, 0x1, R0 ;  /* 0x0000000109167824 */ /* 0x020fe200078e0200 */
[----:B------:R-:W-:Y:S06]  /*ccf0*/  @!P2 BRA `(.L_x_1711) ;  /* 0x000000000018a947 */ /* 0x000fec0003800000 */
[----:B------:R-:W-:-:S04]  /*cd00*/  UIADD3 UR4, UP0, UR43, UR6, URZ ;  /* 0x000000062b047290 */ /* 0x000fc8000ff1e03f */
[----:B------:R-:W-:Y:S02]  /*cd10*/  UIADD3.X UR5, UR44, UR7, URZ, UP0, !UPT ;  /* 0x000000072c057290 */ /* 0x000fe400087fe43f */
[----:B------:R-:W-:-:S04]  /*cd20*/  IMAD.U32 R2, RZ, RZ, UR4 ;  /* 0x00000004ff027e24 */ /* 0x000fc8000f8e00ff */
[----:B------:R-:W-:-:S06]  /*cd30*/  IMAD.U32 R3, RZ, RZ, UR5 ;  /* 0x00000005ff037e24 */ /* 0x000fcc000f8e00ff */
[----:B------:R0:W5:Y:S01]  /*cd40*/  LDG.E R3, desc[UR52][R2.64] ;  /* 0x0000003402037981 */ /* 0x000162000c1e1900 */
[----:B------:R-:W-:Y:S05]  /*cd50*/  BRA `(.L_x_1712) ;  /* 0x0000000000107947 */ /* 0x000fea0003800000 */
.L_x_1711:
[----:B------:R-:W-:Y:S05]  /*cd60*/  @!P1 BRA `(.L_x_1712) ;  /* 0x00000000000c9947 */ /* 0x000fea0003800000 */
[----:B------:R-:W2:Y:S04]  /*cd70*/  LDG.E R2, desc[UR52][R4.64] ;  /* 0x0000003404027981 */ /* 0x000ea8000c1e1900 */
[----:B------:R-:W2:Y:S02]  /*cd80*/  LDG.E R3, desc[UR52][R4.64+0x4] ;  /* 0x0000043404037981 */ /* 0x000ea4000c1e1900 */
[----:B--2---:R-:W-:-:S07]  /*cd90*/  IMAD.IADD R3, R3, 0x1, -R2 ;  /* 0x0000000103037824 */ /* 0x004fce00078e0a02 */
.L_x_1712:
[----:B------:R-:W-:Y:S01]  /*cda0*/  IMAD R5, R25, 0xc0, RZ ;  /* 0x000000c019057824 */ /* 0x000fe200078e02ff */
[----:B------:R-:W-:Y:S01]  /*cdb0*/  BSSY B6, `(.L_x_1713) ;  /* 0x0000214000067945 */ /* 0x000fe20003800000 */
[----:B-----5:R-:W-:-:S03]  /*cdc0*/  IMAD.IADD R3, R3, 0x1, -R0 ;  /* 0x0000000103037824 */ /* 0x020fc600078e0a00 */
[----:B------:R-:W-:Y:S01]  /*cdd0*/  IADD3 R8, -R8, 0x15f, R5 ;  /* 0x0000015f08087810 */ /* 0x000fe20007ffe105 */
[----:B------:R-:W-:-:S04]  /*cde0*/  VIADD R0, R3, 0x9f ;  /* 0x0000009f03007836 */ /* 0x000fc80000000000 */
[----:B------:R-:W-:Y:S02]  /*cdf0*/  IMAD.IADD R8, R3, 0x1, R8 ;  /* 0x0000000103087824 */ /* 0x000fe400078e0208 */
[----:B------:R-:W-:-:S04]  /*ce00*/  IMAD.HI R0, R0, 0x66666667, RZ ;  /* 0x6666666700007827 */ /* 0x000fc800078e02ff */
[----:B------:R-:W-:Y:S01]  /*ce10*/  IMAD.HI R8, R8, 0x66666667, RZ ;  /* 0x6666666708087827 */ /* 0x000fe200078e02ff */
[----:B------:R-:W-:-:S04]  /*ce20*/  SHF.R.U32.HI R3, RZ, 0x1f, R0 ;  /* 0x0000001fff037819 */ /* 0x000fc80000011600 */
[----:B------:R-:W-:Y:S02]  /*ce30*/  SHF.R.U32.HI R5, RZ, 0x1f, R8 ;  /* 0x0000001fff057819 */ /* 0x000fe40000011608 */
[----:B------:R-:W-:Y:S02]  /*ce40*/  LEA.HI.SX32 R3, R0, R3, 0x1a ;  /* 0x0000000300037211 */ /* 0x000fe400078fd2ff */
[----:B------:R-:W-:-:S04]  /*ce50*/  LEA.HI.SX32 R26, R8, R5, 0x1a ;  /* 0x00000005081a7211 */ /* 0x000fc800078fd2ff */
[----:B------:R-:W-:-:S04]  /*ce60*/  VIMNMX R26, R3, R26, PT ;  /* 0x0000001a031a7248 */ /* 0x000fc80003fe0100 */
[----:B------:R-:W-:-:S13]  /*ce70*/  ISETP.GT.AND P0, PT, R26, RZ, PT ;  /* 0x000000ff1a00720c */ /* 0x000fda0003f04270 */
        /* <DEDUP_REMOVED lines=18> */
.L_x_1714:
[----:B------:R-:W1:Y:S01]  /*cfa0*/  S2UR UR4, SR_CgaCtaId ;  /* 0x00000000000479c3 */ /* 0x000e620000008800 */
[----:B------:R-:W-:Y:S02]  /*cfb0*/  UMOV UR41, 0x400 ;  /* 0x0000040000297882 */ /* 0x000fe40000000000 */
[----:B-1----:R-:W-:-:S04]  /*cfc0*/  ULEA UR41, UR4, UR41, 0x18 ;  /* 0x0000002904297291 */ /* 0x002fc8000f8ec03f */
[----:B------:R-:W-:-:S04]  /*cfd0*/  UIADD3 UR4, UR41, 0xe000, URZ ;  /* 0x0000e00029047890 */ /* 0x000fc8000fffe03f */
[----:B------:R-:W-:-:S06]  /*cfe0*/  ULOP3.LUT UP0, URZ, UR4, 0x1bf, URZ, 0xc0, !UPT ;  /* 0x000001bf043f7892 */ /* 0x000fcc000f80c03f */
[----:B------:R-:W-:-:S13]  /*cff0*/  PLOP3.LUT P0, PT, PT, PT, UP0, 0x80, 0x0 ;  /* 0x000000000000781c */ /* 0x000fda0003f0f008 */
[----:B------:R-:W-:Y:S05]  /*d000*/  @!P0 BRA `(.L_x_1716) ;  /* 0x0000000000408947 */ /* 0x000fea0003800000 */
[----:B0-----:R-:W-:Y:S01]  /*d010*/  MOV R2, 0x0 ;  /* 0x0000000000027802 */ /* 0x001fe20000000f00 */
        /* <DEDUP_REMOVED lines=15> */
.L_x_1716:
[----:B------:R-:W-:-:S06]  /*d110*/  UIADD3 UR4, UR41, 0x6000, URZ ;  /* 0x0000600029047890 */ /* 0x000fcc000fffe03f */
[----:B------:R-:W-:-:S05]  /*d120*/  IMAD.U32 R18, RZ, RZ, UR4 ;  /* 0x00000004ff127e24 */ /* 0x000fca000f8e00ff */
[----:B------:R-:W-:-:S13]  /*d130*/  LOP3.LUT P0, RZ, R18, 0x1bf, RZ, 0xc0, !PT ;  /* 0x000001bf12ff7812 */ /* 0x000fda000780c0ff */
        /* <DEDUP_REMOVED lines=17> */
.L_x_1717:
        /* <DEDUP_REMOVED lines=20> */
.L_x_1718:
        /* <DEDUP_REMOVED lines=18> */
.L_x_1719:
        /* <DEDUP_REMOVED lines=8> */
[----:B------:R-:W-:-:S05]  /*d530*/  PLOP3.LUT P0, PT, PT, PT, UP0, 0x80, 0x0 ;  /* 0x000000000000781c */ /* 0x000fca0003f0f008 */
[----:B------:R-:W-:-:S04]  /*d540*/  @UP0 UIADD3 UR4, UP1, UR43, UR4, URZ ;  /* 0x000000042b040290 */ /* 0x000fc8000ff3e03f */
[----:B------:R-:W-:Y:S02]  /*d550*/  @UP0 UIADD3.X UR5, UR44, UR5, URZ, UP1, !UPT ;  /* 0x000000052c050290 */ /* 0x000fe40008ffe43f */
[----:B0-----:R-:W-:-:S04]  /*d560*/  IMAD.U32 R2, RZ, RZ, UR4 ;  /* 0x00000004ff027e24 */ /* 0x001fc8000f8e00ff */
[----:B------:R-:W-:Y:S01]  /*d570*/  IMAD.U32 R3, RZ, RZ, UR5 ;  /* 0x00000005ff037e24 */ /* 0x000fe2000f8e00ff */
[----:B--2---:R-:W-:Y:S01]  /*d580*/  ISETP.NE.AND P2, PT, R0, 0x1, PT ;  /* 0x000000010000780c */ /* 0x004fe20003f45270 */
[----:B------:R-:W-:-:S03]  /*d590*/  ULDC.64 UR4, c[0x0][0xa00] ;  /* 0x0002800000047ab9 */ /* 0x000fc60000000a00 */
[----:B------:R0:W2:Y:S01]  /*d5a0*/  @P0 LDG.E R18, desc[UR52][R2.64] ;  /* 0x0000003402120981 */ /* 0x0000a2000c1e1900 */
[----:B------:R-:W-:Y:S01]  /*d5b0*/  ISETP.NE.U32.AND P0, PT, RZ, UR4, PT ;  /* 0x00000004ff007c0c */ /* 0x000fe2000bf05070 */
[----:B------:R-:W-:Y:S01]  /*d5c0*/  UMOV UR36, URZ ;  /* 0x0000003f00247c82 */ /* 0x000fe20008000000 */
[----:B-1----:R-:W-:Y:S01]  /*d5d0*/  LOP3.LUT R21, R27, 0x7f, RZ, 0xc0, !PT ;  /* 0x0000007f1b157812 */ /* 0x002fe200078ec0ff */
[----:B------:R-:W-:Y:S01]  /*d5e0*/  IMAD.U32 R19, RZ, RZ, UR38 ;  /* 0x00000026ff137e24 */ /* 0x000fe2000f8e00ff */
[----:B------:R-:W-:Y:S02]  /*d5f0*/  ISETP.NE.AND.EX P0, PT, RZ, UR5, PT, P0 ;  /* 0x00000005ff007c0c */ /* 0x000fe4000bf05300 */
[----:B------:R-:W-:Y:S02]  /*d600*/  ISETP.NE.AND P1, PT, R21, RZ, PT ;  /* 0x000000ff1500720c */ /* 0x000fe40003f25270 */
[----:B------:R-:W1:Y:S01]  /*d610*/  @P2 LDC R0, c[0x0][0x42c] ;  /* 0x00010b00ff002b82 */ /* 0x000e620000000800 */
[----:B------:R-:W-:-:S02]  /*d620*/  SEL R6, RZ, UR45, P0 ;  /* 0x0000002dff067c07 */ /* 0x000fc40008000000 */
[----:B------:R-:W-:Y:S02]  /*d630*/  R2UR UR37, R25 ;  /* 0x00000000192572ca */ /* 0x000fe400000e0000 */
[----:B------:R-:W-:Y:S02]  /*d640*/  R2UR UR39, R6 ;  /* 0x00000000062772ca */ /* 0x000fe400000e0000 */
[----:B------:R-:W-:Y:S01]  /*d650*/  SHF.R.U32.HI R4, RZ, 0x5, R27 ;  /* 0x00000005ff047819 */ /* 0x000fe2000001161b */
[----:B0-----:R-:W0:Y:S03]  /*d660*/  LDC.64 R2, c[0x0][0x3f8] ;  /* 0x0000fe00ff027b82 */ /* 0x001e260000000a00 */
[----:B------:R-:W-:Y:S01]  /*d670*/  VOTEU.ALL UP1, P1 ;  /* 0x00000000003f7886 */ /* 0x000fe20000820000 */
[----:B------:R-:W-:-:S04]  /*d680*/  LOP3.LUT R4, R4, 0x3, RZ, 0xc0, !PT ;  /* 0x0000000304047812 */ /* 0x000fc800078ec0ff */
[----:B------:R-:W3:Y:S01]  /*d690*/  @P2 LDC R5, c[0x0][0x430] ;  /* 0x00010c00ff052b82 */ /* 0x000ee20000000800 */
[----:B------:R-:W-:-:S04]  /*d6a0*/  @!UP1 UIADD3 UR4, UP0, UR50, 0x270, URZ ;  /* 0x0000027032049890 */ /* 0x000fc8000ff1e03f */
[----:B------:R-:W-:Y:S01]  /*d6b0*/  @!UP1 UIADD3.X UR5, URZ, UR51, URZ, UP0, !UPT ;  /* 0x000000333f059290 */ /* 0x000fe200087fe43f */
[----:B-1----:R-:W-:-:S08]  /*d6c0*/  @P2 IMAD.HI.U32 R0, R0, UR38, RZ ;  /* 0x0000002600002c27 */ /* 0x002fd0000f8e00ff */
[----:B------:R1:W-:Y:S01]  /*d6d0*/  @!UP1 UTMAPF.L2.4D [UR36], [UR4] ;  /* 0x00000024040095b8 */ /* 0x0003e20008018000 */
[----:B0-----:R-:W-:Y:S01]  /*d6e0*/  LOP3.LUT P0, RZ, R2, UR6, RZ, 0xfc, !PT ;  /* 0x0000000602ff7c12 */ /* 0x001fe2000f80fcff */
[----:B------:R-:W-:-:S03]  /*d6f0*/  UMOV UR6, 0xffffffff ;  /* 0xffffffff00067882 */ /* 0x000fc60000000000 */
[----:B------:R-:W-:Y:S02]  /*d700*/  LOP3.LUT P0, RZ, R3, UR7, RZ, 0xfc, P0 ;  /* 0x0000000703ff7c12 */ /* 0x000fe4000800fcff */
[----:B---3--:R-:W-:Y:S02]  /*d710*/  @P2 SHF.R.U32.HI R19, RZ, R5, R0 ;  /* 0x00000005ff132219 */ /* 0x008fe40000011600 */
[----:B--2---:R-:W-:Y:S02]  /*d720*/  SHF.R.S32.HI R20, RZ, 0x1f, R18 ;  /* 0x0000001fff147819 */ /* 0x004fe40000011412 */
[----:B------:R-:W-:Y:S01]  /*d730*/  SEL R0, R18, RZ, !P0 ;  /* 0x000000ff12007207 */ /* 0x000fe20004000000 */
[----:B-1----:R-:W-:Y:S06]  /*d740*/  BRA.DIV UR6, `(.L_x_1720) ;  /* 0x0000002a06947947 */ /* 0x002fec000b800000 */
[----:B------:R0:W1:Y:S02]  /*d750*/  SHFL.IDX PT, R14, R4, RZ, 0x1f ;  /* 0x00001fff040e7589 */ /* 0x00006400000e0000 */
.L_x_1788:
[----:B-1----:R-:W-:Y:S02]  /*d760*/  ISETP.NE.AND P0, PT, R14, RZ, PT ;  /* 0x000000ff0e00720c */ /* 0x002fe40003f05270 */
[----:B------:R-:W-:-:S11]  /*d770*/  PLOP3.LUT P6, PT, PT, PT, PT, 0x8, 0x0 ;  /* 0x000000000000781c */ /* 0x000fd60003fce170 */
[----:B------:R-:W-:Y:S05]  /*d780*/  @P0 BRA `(.L_x_1721) ;  /* 0x0000000400800947 */ /* 0x000fea0003800000 */
[----:B------:R-:W-:Y:S01]  /*d790*/  UMOV UR4, 0xffffffff ;  /* 0xffffffff00047882 */ /* 0x000fe20000000000 */
[----:B------:R-:W-:Y:S02]  /*d7a0*/  VIADD R7, R26, 0xffffffff ;  /* 0xffffffff1a077836 */ /* 0x000fe40000000000 */
[----:B------:R-:W-:Y:S05]  /*d7b0*/  BRA.DIV UR4, `(.L_x_1722) ;  /* 0x0000002a04987947 */ /* 0x000fea000b800000 */
[----:B------:R-:W-:-:S13]  /*d7c0*/  ELECT P6, URZ, PT ;  /* 0x00000000003f782f */ /* 0x000fda00038c0000 */
.L_x_1791:
        /* <DEDUP_REMOVED lines=22> */
.L_x_1724:
[----:B------:R-:W-:Y:S02]  /*d930*/  LEA R5, R16, UR41, 0x3 ;  /* 0x0000002910057c11 */ /* 0x000fe4000f8e18ff */
[----:B-1----:R-:W-:Y:S02]  /*d940*/  SHF.L.U32 R2, R17, 0x1f, RZ ;  /* 0x0000001f11027819 */ /* 0x002fe400000006ff */
[----:B------:R-:W-:Y:S02]  /*d950*/  ISETP.NE.AND P0, PT, R21, RZ, PT ;  /* 0x000000ff1500720c */ /* 0x000fe40003f05270 */
[----:B------:R-:W1:Y:S02]  /*d960*/  SYNCS.PHASECHK.TRANS64.TRYWAIT P2, [R5+URZ+0x13280], R2 ;  /* 0x01328002050075a7 */ /* 0x000e64000804017f */
[----:B-1----:R-:W-:Y:S09]  /*d970*/  @!P2 BRA `(.L_x_1725) ;  /* 0x000000280048a947 */ /* 0x002ff20003800000 */
.L_x_1792:
        /* <DEDUP_REMOVED lines=8> */
.L_x_1726:
[----:B------:R-:W-:Y:S01]  /*da00*/  IMAD.U32 R3, RZ, RZ, UR41 ;  /* 0x00000029ff037e24 */ /* 0x000fe2000f8e00ff */
        /* <DEDUP_REMOVED lines=17> */
.L_x_1793:
[----:B------:R-:W-:Y:S05]  /*db20*/  @P0 BRA `(.L_x_1728) ;  /* 0x00000000001c0947 */ /* 0x000fea0003800000 */
[----:B0-----:R-:W0:Y:S01]  /*db30*/  S2R R4, SR_TID.X ;  /* 0x0000000000047919 */ /* 0x001e220000002100 */
[----:B-12---:R-:W-:-:S04]  /*db40*/  IMAD.MOV.U32 R2, RZ, RZ, 0x2800 ;  /* 0x00002800ff027424 */ /* 0x006fc800078e00ff */
[----:B------:R3:W-:Y:S01]  /*db50*/  SYNCS.ARRIVE.TRANS64 RZ, [R5+URZ+0x13230], R2 ;  /* 0x0132300205ff79a7 */ /* 0x0007e2000800003f */
[----:B0-----:R-:W-:-:S04]  /*db60*/  LOP3.LUT R4, R4, 0x1f, RZ, 0xc0, !PT ;  /* 0x0000001f04047812 */ /* 0x001fc800078ec0ff */
[----:B------:R-:W-:-:S13]  /*db70*/  ISETP.NE.AND P0, PT, R4, RZ, PT ;  /* 0x000000ff0400720c */ /* 0x000fda0003f05270 */
[----:B---3--:R-:W-:Y:S05]  /*db80*/  @!P0 BRA `(.L_x_1728) ;  /* 0x0000000000048947 */ /* 0x008fea0003800000 */
[----:B------:R-:W-:Y:S01]  /*db90*/  BPT.TRAP 0x1 ;  /* 0x000000040000795c */ /* 0x000fe20000300000 */
.L_x_1728:
        /* <DEDUP_REMOVED lines=14> */
.L_x_1723:
        /* <DEDUP_REMOVED lines=11> */
[----:B-12---:R-:W-:Y:S01]  /*dd30*/  @P0 IMAD.MOV.U32 R2, RZ, RZ, 0x3000 ;  /* 0x00003000ff020424 */ /* 0x006fe200078e00ff */
[----:B------:R-:W-:Y:S01]  /*dd40*/  @P0 R2UR UR13, R6 ;  /* 0x00000000060d02ca */ /* 0x000fe200000e0000 */
[----:B------:R-:W-:Y:S02]  /*dd50*/  UMOV UR12, UR38 ;  /* 0x00000026000c7c82 */ /* 0x000fe40008000000 */
[----:B------:R1:W-:Y:S10]  /*dd60*/  @P0 SYNCS.ARRIVE.TRANS64 RZ, [UR41+0x13200], R2 ;  /* 0x01320002ffff09a7 */ /* 0x0003f40008000029 */
[----:B------:R1:W-:Y:S02]  /*dd70*/  UTMALDG.4D [UR8], [UR4], desc[UR6] ;  /* 0x00000608040075b4 */ /* 0x0003e40008019000 */
[----:B-1----:R-:W-:Y:S01]  /*dd80*/  NOP ;  /* 0x0000000000007918 */ /* 0x002fe20000000000 */
.L_x_1721:
[----:B------:R-:W-:Y:S01]  /*dd90*/  VIADD R29, R29, 0x1 ;  /* 0x000000011d1d7836 */ /* 0x000fe20000000000 */
[----:B------:R-:W-:Y:S01]  /*dda0*/  BSSY B0, `(.L_x_1729) ;  /* 0x0000008000007945 */ /* 0x000fe20003800000 */
[----:B------:R-:W-:-:S03]  /*ddb0*/  ISETP.GE.AND P2, PT, R26, 0x2, PT ;  /* 0x000000021a00780c */ /* 0x000fc60003f46270 */
[----:B------:R-:W-:-:S04]  /*ddc0*/  LEA.HI R2, R29, R29, RZ, 0x1 ;  /* 0x0000001d1d027211 */ /* 0x000fc800078f08ff */
[----:B------:R-:W-:-:S05]  /*ddd0*/  LOP3.LUT R2, R2, 0xfffffffe, RZ, 0xc0, !PT ;  /* 0xfffffffe02027812 */ /* 0x000fca00078ec0ff */
[----:B------:R-:W-:-:S05]  /*dde0*/  IMAD.IADD R2, R29, 0x1, -R2 ;  /* 0x000000011d027824 */ /* 0x000fca00078e0a02 */
[----:B------:R-:W-:-:S04]  /*ddf0*/  SHF.L.U32 R2, R2, 0x1f, RZ ;  /* 0x0000001f02027819 */ /* 0x000fc800000006ff */
[----:B------:R-:W1:Y:S02]  /*de00*/  SYNCS.PHASECHK.TRANS64.TRYWAIT P0, [UR41+0x13220], R2 ;  /* 0x01322002ff0075a7 */ /* 0x000e640008000169 */
[----:B-1----:R-:W-:Y:S05]  /*de10*/  @!P0 BRA `(.L_x_1730) ;  /* 0x0000002400488947 */ /* 0x002fea0003800000 */
.L_x_1794:
[----:B------:R-:W-:Y:S05]  /*de20*/  BSYNC B0 ;  /* 0x0000000000007941 */ /* 0x000fea0003800000 */
.L_x_1729:
[----:B------:R-:W-:Y:S05]  /*de30*/  @!P2 BRA `(.L_x_1731) ;  /* 0x0000000800d4a947 */ /* 0x000fea0003800000 */
[----:B-1----:R-:W-:Y:S02]  /*de40*/  VIADD R2, R26, 0xfffffffe ;  /* 0xfffffffe1a027836 */ /* 0x002fe40000000000 */
[----:B------:R-:W-:Y:S02]  /*de50*/  IMAD.MOV.U32 R8, RZ, RZ, R17 ;  /* 0x000000ffff087224 */ /* 0x000fe400078e0011 */
[----:B------:R-:W-:-:S07]  /*de60*/  IMAD.MOV.U32 R3, RZ, RZ, R16 ;  /* 0x000000ffff037224 */ /* 0x000fce00078e0010 */
.L_x_1751:
        /* <DEDUP_REMOVED lines=33> */
.L_x_1734:
[----:B------:R-:W2:Y:S01]  /*e080*/  SYNCS.PHASECHK.TRANS64.TRYWAIT P0, [R9+URZ+0x13280], R10 ;  /* 0x0132800a090075a7 */ /* 0x000ea2000800017f */
[----:B0-----:R-:W0:Y:S01]  /*e090*/  S2R R4, SR_TID.X ;  /* 0x0000000000047919 */ /* 0x001e220000002100 */
[----:B------:R-:W-:Y:S01]  /*e0a0*/  BSSY B1, `(.L_x_1735) ;  /* 0x0000004000017945 */ /* 0x000fe20003800000 */
[----:B0-----:R-:W-:-:S04]  /*e0b0*/  LOP3.LUT R4, R4, 0x7f, RZ, 0xc0, !PT ;  /* 0x0000007f04047812 */ /* 0x001fc800078ec0ff */
[----:B------:R-:W-:Y:S01]  /*e0c0*/  ISETP.NE.AND P2, PT, R4, RZ, PT ;  /* 0x000000ff0400720c */ /* 0x000fe20003f45270 */
[----:B--2---:R-:W-:-:S12]  /*e0d0*/  @!P0 BRA `(.L_x_1736) ;  /* 0x0000002000b08947 */ /* 0x004fd80003800000 */
.L_x_1795:
[----:B------:R-:W-:Y:S05]  /*e0e0*/  BSYNC B1 ;  /* 0x0000000000017941 */ /* 0x000fea0003800000 */
.L_x_1735:
[----:B------:R-:W-:Y:S04]  /*e0f0*/  BSSY B1, `(.L_x_1737) ;  /* 0x0000009000017945 */ /* 0x000fe80003800000 */
[----:B------:R-:W-:Y:S05]  /*e100*/  @P2 BRA `(.L_x_1738) ;  /* 0x00000000001c2947 */ /* 0x000fea0003800000 */
[----:B------:R-:W2:Y:S02]  /*e110*/  S2R R4, SR_TID.X ;  /* 0x0000000000047919 */ /* 0x000ea40000002100 */
[----:B--2---:R-:W-:Y:S01]  /*e120*/  LOP3.LUT R5, R4, 0x1f, RZ, 0xc0, !PT ;  /* 0x0000001f04057812 */ /* 0x004fe200078ec0ff */
[----:B------:R-:W-:-:S03]  /*e130*/  IMAD.MOV.U32 R4, RZ, RZ, 0x2800 ;  /* 0x00002800ff047424 */ /* 0x000fc600078e00ff */
[----:B------:R-:W-:Y:S01]  /*e140*/  ISETP.NE.AND P0, PT, R5, RZ, PT ;  /* 0x000000ff0500720c */ /* 0x000fe20003f05270 */
[----:B------:R2:W-:-:S12]  /*e150*/  SYNCS.ARRIVE.TRANS64 RZ, [R9+URZ+0x13270], R4 ;  /* 0x0132700409ff79a7 */ /* 0x0005d8000800003f */
[----:B--2---:R-:W-:Y:S05]  /*e160*/  @!P0 BRA `(.L_x_1738) ;  /* 0x0000000000048947 */ /* 0x004fea0003800000 */
[----:B------:R-:W-:Y:S01]  /*e170*/  BPT.TRAP 0x1 ;  /* 0x000000040000795c */ /* 0x000fe20000300000 */
.L_x_1738:
[----:B------:R-:W-:Y:S05]  /*e180*/  BSYNC B1 ;  /* 0x0000000000017941 */ /* 0x000fea0003800000 */
.L_x_1737:
[----:B------:R-:W-:Y:S01]  /*e190*/  IMAD.MOV.U32 R12, RZ, RZ, RZ ;  /* 0x000000ffff0c7224 */ /* 0x000fe200078e00ff */
[----:B------:R-:W-:Y:S01]  /*e1a0*/  R2UR UR12, R19 ;  /* 0x00000000130c72ca */ /* 0x000fe200000e0000 */
[----:B------:R-:W-:Y:S01]  /*e1b0*/  IMAD.U32 R5, RZ, RZ, UR41 ;  /* 0x00000029ff057e24 */ /* 0x000fe2000f8e00ff */
[----:B------:R-:W-:Y:S01]  /*e1c0*/  UIADD3 UR4, UP0, UR50, 0x470, URZ ;  /* 0x0000047032047890 */ /* 0x000fe2000ff1e03f */
[----:B------:R-:W-:Y:S01]  /*e1d0*/  PLOP3.LUT P0, PT, PT, PT, PT, 0x80, 0x0 ;  /* 0x000000000000781c */ /* 0x000fe20003f0f070 */
[----:B-1----:R-:W-:Y:S01]  /*e1e0*/  IMAD R7, R11, 0xa0, R22 ;  /* 0x000000a00b077824 */ /* 0x002fe200078e0216 */
[----:B------:R-:W-:Y:S01]  /*e1f0*/  R2UR UR10, R12 ;  /* 0x000000000c0a72ca */ /* 0x000fe200000e0000 */
[----:B------:R-:W-:Y:S01]  /*e200*/  IMAD R6, R16, 0x2800, R5 ;  /* 0x0000280010067824 */ /* 0x000fe200078e0205 */
[----:B------:R-:W-:Y:S01]  /*e210*/  UIADD3.X UR5, URZ, UR51, URZ, UP0, !UPT ;  /* 0x000000333f057290 */ /* 0x000fe200087fe43f */
[----:B------:R-:W-:Y:S01]  /*e220*/  VIADD R5, R9, 0x13270 ;  /* 0x0001327009057836 */ /* 0x000fe20000000000 */
[----:B------:R-:W-:Y:S01]  /*e230*/  UMOV UR6, 0x0 ;  /* 0x0000000000067882 */ /* 0x000fe20000000000 */
[----:B------:R-:W-:Y:S01]  /*e240*/  VIADD R4, R6, 0x6000 ;  /* 0x0000600006047836 */ /* 0x000fe20000000000 */
[----:B------:R-:W-:-:S09]  /*e250*/  UMOV UR7, 0x14f00000 ;  /* 0x14f0000000077882 */ /* 0x000fd20000000000 */
.L_x_1739:
        /* <DEDUP_REMOVED lines=12> */
.L_x_1796:
[----:B------:R-:W-:Y:S05]  /*e320*/  BSYNC B1 ;  /* 0x0000000000017941 */ /* 0x000fea0003800000 */
.L_x_1740:
        /* <DEDUP_REMOVED lines=11> */
.L_x_1743:
[----:B------:R-:W-:Y:S05]  /*e3e0*/  BSYNC B1 ;  /* 0x0000000000017941 */ /* 0x000fea0003800000 */
.L_x_1742:
[----:B------:R-:W-:Y:S01]  /*e3f0*/  R2UR UR7, R5 ;  /* 0x00000000050772ca */ /* 0x000fe200000e0000 */
[----:B------:R-:W-:Y:S01]  /*e400*/  UIADD3 UR4, UP0, UR50, 0x370, URZ ;  /* 0x0000037032047890 */ /* 0x000fe2000ff1e03f */
[----:B------:R-:W-:Y:S01]  /*e410*/  R2UR UR10, R12 ;  /* 0x000000000c0a72ca */ /* 0x000fe200000e0000 */
[----:B01----:R-:W-:Y:S01]  /*e420*/  VIADD R9, R9, 0x13230 ;  /* 0x0001323009097836 */ /* 0x003fe20000000000 */
[----:B------:R-:W-:Y:S01]  /*e430*/  R2UR UR12, R19 ;  /* 0x00000000130c72ca */ /* 0x000fe200000e0000 */
[----:B------:R-:W-:Y:S01]  /*e440*/  UIADD3.X UR5, URZ, UR51, URZ, UP0, !UPT ;  /* 0x000000333f057290 */ /* 0x000fe200087fe43f */
[----:B------:R-:W-:Y:S01]  /*e450*/  R2UR UR6, R4 ;  /* 0x00000000040672ca */ /* 0x000fe200000e0000 */
[----:B------:R-:W-:Y:S01]  /*e460*/  VIADD R4, R6, 0xe000 ;  /* 0x0000e00006047836 */ /* 0x000fe20000000000 */
[----:B------:R-:W-:-:S13]  /*e470*/  PLOP3.LUT P0, PT, PT, PT, PT, 0x80, 0x0 ;  /* 0x000000000000781c */ /* 0x000fda0003f0f070 */
.L_x_1744:
        /* <DEDUP_REMOVED lines=9> */
.L_x_1733:
[----:B------:R-:W-:Y:S05]  /*e510*/  BSYNC B0 ;  /* 0x0000000000007941 */ /* 0x000fea0003800000 */
.L_x_1732:
[----:B------:R-:W-:-:S06]  /*e520*/  UISETP.NE.AND UP0, UPT, UR42, 0x3, UPT ;  /* 0x000000032a00788c */ /* 0x000fcc000bf05270 */
[----:B------:R-:W-:-:S13]  /*e530*/  PLOP3.LUT P0, PT, PT, PT, UP0, 0x80, 0x0 ;  /* 0x000000000000781c */ /* 0x000fda0003f0f008 */
[----:B------:R-:W-:Y:S05]  /*e540*/  @!P0 BRA `(.L_x_1745) ;  /* 0x0000000000048947 */ /* 0x000fea0003800000 */
[----:B------:R-:W-:Y:S01]  /*e550*/  BPT.TRAP 0x1 ;  /* 0x000000040000795c */ /* 0x000fe20000300000 */
.L_x_1745:
[----:B------:R-:W-:Y:S01]  /*e560*/  LOP3.LUT R5, R8, 0x1, RZ, 0x3c, !PT ;  /* 0x0000000108057812 */ /* 0x000fe200078e3cff */
[----:B0-----:R-:W-:Y:S01]  /*e570*/  IMAD.U32 R4, RZ, RZ, UR47 ;  /* 0x0000002fff047e24 */ /* 0x001fe2000f8e00ff */
[----:B------:R-:W-:Y:S01]  /*e580*/  LEA R12, R3, UR41, 0x3 ;  /* 0x00000029030c7c11 */ /* 0x000fe2000f8e18ff */
[----:B------:R-:W-:Y:S01]  /*e590*/  BSSY B0, `(.L_x_1746) ;  /* 0x0000005000007945 */ /* 0x000fe20003800000 */
[----:B------:R-:W-:Y:S02]  /*e5a0*/  SHF.L.U32 R5, R5, 0x1f, RZ ;  /* 0x0000001f05057819 */ /* 0x000fe400000006ff */
[----:B------:R-:W-:Y:S02]  /*e5b0*/  ISETP.NE.AND P0, PT, R4, 0x3, PT ;  /* 0x000000030400780c */ /* 0x000fe40003f05270 */
[----:B------:R-:W0:Y:S02]  /*e5c0*/  SYNCS.PHASECHK.TRANS64.TRYWAIT P2, [R12+URZ+0x13270], R5 ;  /* 0x013270050c0075a7 */ /* 0x000e24000804017f */
[----:B0-----:R-:W-:Y:S09]  /*e5d0*/  @!P2 BRA `(.L_x_1747) ;  /* 0x0000001c0098a947 */ /* 0x001ff20003800000 */
.L_x_1797:
[----:B------:R-:W-:Y:S05]  /*e5e0*/  BSYNC B0 ;  /* 0x0000000000007941 */ /* 0x000fea0003800000 */
.L_x_1746:
[----:B------:R-:W-:Y:S05]  /*e5f0*/  @!P0 BRA `(.L_x_1748) ;  /* 0x0000000000048947 */ /* 0x000fea0003800000 */
[----:B------:R-:W-:Y:S01]  /*e600*/  BPT.TRAP 0x1 ;  /* 0x000000040000795c */ /* 0x000fe20000300000 */
.L_x_1748:
[----:B0-----:R-:W-:Y:S01]  /*e610*/  SHF.L.U32 R5, R8, 0x1f, RZ ;  /* 0x0000001f08057819 */ /* 0x001fe200000006ff */
[----:B------:R-:W-:-:S03]  /*e620*/  IMAD R10, R3, 0x2800, RZ ;  /* 0x00002800030a7824 */ /* 0x000fc600078e02ff */
[----:B------:R-:W0:Y:S02]  /*e630*/  SYNCS.PHASECHK.TRANS64.TRYWAIT P2, [R12+URZ+0x13260], R5 ;  /* 0x013260050c0075a7 */ /* 0x000e24000804017f */
[----:B0-----:R-:W-:Y:S05]  /*e640*/  @!P2 BRA `(.L_x_1749) ;  /* 0x0000001c0090a947 */ /* 0x001fea0003800000 */
.L_x_1798:
        /* <DEDUP_REMOVED lines=42> */
.L_x_1750:
        /* <DEDUP_REMOVED lines=10> */
.L_x_1731:
[----:B------:R-:W-:Y:S04]  /*e990*/  BSSY B0, `(.L_x_1752) ;  /* 0x000000e000007945 */ /* 0x000fe80003800000 */
[----:B------:R-:W-:Y:S05]  /*e9a0*/  @P1 BRA `(.L_x_1753) ;  /* 0x0000000000301947 */ /* 0x000fea0003800000 */
[----:B------:R-:W2:Y:S01]  /*e9b0*/  S2R R7, SR_LANEID ;  /* 0x0000000000077919 */ /* 0x000ea20000000000 */
[----:B------:R-:W-:Y:S01]  /*e9c0*/  VOTEU.ANY UR4, UPT, PT ;  /* 0x0000000000047886 */ /* 0x000fe200038e0100 */
[----:B-1----:R-:W1:Y:S01]  /*e9d0*/  LDC.64 R2, c[0x0][0xc38] ;  /* 0x00030e00ff027b82 */ /* 0x002e620000000a00 */
[----:B------:R-:W2:Y:S08]  /*e9e0*/  FLO.U32 R0, UR4 ;  /* 0x0000000400007d00 */ /* 0x000eb000080e0000 */
[----:B------:R-:W1:Y:S01]  /*e9f0*/  POPC R5, UR4 ;  /* 0x0000000400057d09 */ /* 0x000e620008000000 */
[----:B--2---:R-:W-:-:S13]  /*ea00*/  ISETP.EQ.U32.AND P0, PT, R0, R7, PT ;  /* 0x000000070000720c */ /* 0x004fda0003f02070 */
[----:B-1----:R-:W2:Y:S01]  /*ea10*/  @P0 ATOMG.E.ADD.STRONG.GPU PT, R3, desc[UR52][R2.64], R5 ;  /* 0x00000005020309a8 */ /* 0x002ea200081ee1f4 */
[----:B0-----:R-:W0:Y:S02]  /*ea20*/  S2R R4, SR_LTMASK ;  /* 0x0000000000047919 */ /* 0x001e240000003900 */
[----:B0-----:R-:W-:-:S04]  /*ea30*/  LOP3.LUT R4, R4, UR4, RZ, 0xc0, !PT ;  /* 0x0000000404047c12 */ /* 0x001fc8000f8ec0ff */
[----:B------:R-:W0:Y:S01]  /*ea40*/  POPC R7, R4 ;  /* 0x0000000400077309 */ /* 0x000e220000000000 */
[----:B--2---:R-:W0:Y:S02]  /*ea50*/  SHFL.IDX PT, R0, R3, R0, 0x1f ;  /* 0x00001f0003007589 */ /* 0x004e2400000e0000 */
[----:B0-----:R-:W-:-:S07]  /*ea60*/  IADD3 R24, R0, UR46, R7 ;  /* 0x0000002e00187c10 */ /* 0x001fce000fffe007 */
.L_x_1753:
[----:B------:R-:W-:Y:S05]  /*ea70*/  BSYNC B0 ;  /* 0x0000000000007941 */ /* 0x000fea0003800000 */
.L_x_1752:
[----:B------:R-:W-:-:S06]  /*ea80*/  UISETP.NE.AND UP0, UPT, UR42, 0x3, UPT ;  /* 0x000000032a00788c */ /* 0x000fcc000bf05270 */
[----:B------:R-:W-:-:S13]  /*ea90*/  PLOP3.LUT P0, PT, PT, PT, UP0, 0x80, 0x0 ;  /* 0x000000000000781c */ /* 0x000fda0003f0f008 */
[----:B------:R-:W-:Y:S05]  /*eaa0*/  @!P0 BRA `(.L_x_1754) ;  /* 0x0000000000048947 */ /* 0x000fea0003800000 */
[----:B------:R-:W-:Y:S01]  /*eab0*/  BPT.TRAP 0x1 ;  /* 0x000000040000795c */ /* 0x000fe20000300000 */
.L_x_1754:
        /* <DEDUP_REMOVED lines=8> */
.L_x_1799:
[----:B------:R-:W-:Y:S05]  /*eb40*/  BSYNC B0 ;  /* 0x0000000000007941 */ /* 0x000fea0003800000 */
.L_x_1755:
[----:B------:R-:W-:Y:S05]  /*eb50*/  @!P2 BRA `(.L_x_1757) ;  /* 0x000000000004a947 */ /* 0x000fea0003800000 */
[----:B------:R-:W-:Y:S01]  /*eb60*/  BPT.TRAP 0x1 ;  /* 0x000000040000795c */ /* 0x000fe20000300000 */
.L_x_1757:
[----:B------:R-:W-:Y:S01]  /*eb70*/  SHF.L.U32 R5, R17, 0x1f, RZ ;  /* 0x0000001f11057819 */ /* 0x000fe200000006ff */
[----:B-1----:R-:W-:-:S03]  /*eb80*/  IMAD R3, R16, 0x2800, RZ ;  /* 0x0000280010037824 */ /* 0x002fc600078e02ff */
[----:B------:R-:W1:Y:S02]  /*eb90*/  SYNCS.PHASECHK.TRANS64.TRYWAIT P0, [R2+URZ+0x13260], R5 ;  /* 0x01326005020075a7 */ /* 0x000e64000800017f */
[----:B------:R-:W-:Y:S01]  /*eba0*/  LOP3.LUT R0, R3, R28, RZ, 0xfc, !PT ;  /* 0x0000001c03007212 */ /* 0x000fe200078efcff */
[----:B-1----:R-:W-:Y:S06]  /*ebb0*/  @!P0 BRA `(.L_x_1758) ;  /* 0x00000018005c8947 */ /* 0x002fec0003800000 */
.L_x_1800:
        /* <DEDUP_REMOVED lines=41> */
.L_x_1759:
        /* <DEDUP_REMOVED lines=10> */
.L_x_1715:
[----:B------:R-:W-:Y:S05]  /*eef0*/  BSYNC B6 ;  /* 0x0000000000067941 */ /* 0x000fea0003800000 */
.L_x_1713:
[----:B------:R-:W2:Y:S02]  /*ef00*/  LDL R0, [R1] ;  /* 0x0000000001007983 */ /* 0x000ea40000100800 */
[----:B--2---:R-:W-:-:S13]  /*ef10*/  ISETP.NE.AND P0, PT, R0, RZ, PT ;  /* 0x000000ff0000720c */ /* 0x004fda0003f05270 */
        /* <DEDUP_REMOVED lines=10> */
.L_x_1760:
[----:B------:R-:W1:Y:S01]  /*efc0*/  S2R R0, SR_TID.X ;  /* 0x0000000000007919 */ /* 0x000e620000002100 */
[----:B------:R-:W-:Y:S01]  /*efd0*/  ULDC UR4, c[0x0][0xc14] ;  /* 0x0003050000047ab9 */ /* 0x000fe20000000800 */
[----:B-1----:R-:W-:Y:S01]  /*efe0*/  LOP3.LUT R7, R0, 0x1f, RZ, 0xc0, !PT ;  /* 0x0000001f00077812 */ /* 0x002fe200078ec0ff */
[----:B------:R-:W-:-:S03]  /*eff0*/  IMAD.MOV.U32 R0, RZ, RZ, RZ ;  /* 0x000000ffff007224 */ /* 0x000fc600078e00ff */
[C---:B------:R-:W-:Y:S01]  /*f000*/  ISETP.NE.AND P0, PT, R7.reuse, 0x1f, PT ;  /* 0x0000001f0700780c */ /* 0x040fe20003f05270 */
[----:B------:R-:W-:-:S05]  /*f010*/  VIADD R5, R7, UR48 ;  /* 0x0000003007057c36 */ /* 0x000fca0008000000 */
        /* <DEDUP_REMOVED lines=33> */
.L_x_1766:
        /* <DEDUP_REMOVED lines=14> */
.L_x_1765:
[----:B------:R-:W-:Y:S05]  /*f310*/  BSYNC B0 ;  /* 0x0000000000007941 */ /* 0x000fea0003800000 */
.L_x_1764:
        /* <DEDUP_REMOVED lines=23> */
.L_x_1762:
        /* <DEDUP_REMOVED lines=26> */
.L_x_1767:
        /* <DEDUP_REMOVED lines=57> */
.L_x_1763:
[----:B------:R-:W-:Y:S01]  /*f9c0*/  IMAD.MOV.U32 R24, RZ, RZ, R5 ;  /* 0x000000ffff187224 */ /* 0x000fe200078e0005 */
[----:B------:R-:W-:Y:S01]  /*f9d0*/  ULDC UR48, c[0x0][0xc14] ;  /* 0x0003050000307ab9 */ /* 0x000fe20000000800 */
[----:B------:R-:W-:Y:S01]  /*f9e0*/  IMAD.MOV.U32 R25, RZ, RZ, RZ ;  /* 0x000000ffff197224 */ /* 0x000fe200078e00ff */
[----:B------:R-:W-:-:S06]  /*f9f0*/  UMOV UR38, URZ ;  /* 0x0000003f00267c82 */ /* 0x000fcc0008000000 */
.L_x_1768:
        /* <DEDUP_REMOVED lines=13> */
.L_x_1761:
[----:B------:R-:W-:Y:S02]  /*fad0*/  ULDC UR4, c[0x0][0xc14] ;  /* 0x0003050000047ab9 */ /* 0x000fe40000000800 */
[----:B------:R-:W-:-:S06]  /*fae0*/  UISETP.GE.AND UP0, UPT, UR48, UR4, UPT ;  /* 0x000000043000728c */ /* 0x000fcc000bf06270 */
[----:B------:R-:W-:-:S13]  /*faf0*/  PLOP3.LUT P0, PT, PT, PT, UP0, 0x80, 0x0 ;  /* 0x000000000000781c */ /* 0x000fda0003f0f008 */
[----:B------:R-:W-:Y:S05]  /*fb00*/  @!P0 BRA `(.L_x_1769) ;  /* 0xffffffcc00788947 */ /* 0x000fea000383ffff */
.L_x_1709:
[----:B0-----:R-:W0:Y:S01]  /*fb10*/  S2R R3, SR_CgaCtaId ;  /* 0x0000000000037919 */ /* 0x001e220000008800 */
[----:B------:R-:W-:Y:S01]  /*fb20*/  VIADD R29, R29, 0x1 ;  /* 0x000000011d1d7836 */ /* 0x000fe20000000000 */
[----:B------:R-:W-:Y:S01]  /*fb30*/  MOV R2, 0x400 ;  /* 0x0000040000027802 */ /* 0x000fe20000000f00 */
[----:B------:R-:W-:Y:S03]  /*fb40*/  BSSY B0, `(.L_x_1770) ;  /* 0x0000008000007945 */ /* 0x000fe60003800000 */
[----:B-1----:R-:W-:-:S04]  /*fb50*/  LEA.HI R0, R29, R29, RZ, 0x1 ;  /* 0x0000001d1d007211 */ /* 0x002fc800078f08ff */
[----:B------:R-:W-:-:S05]  /*fb60*/  LOP3.LUT R0, R0, 0xfffffffe, RZ, 0xc0, !PT ;  /* 0xfffffffe00007812 */ /* 0x000fca00078ec0ff */
[----:B------:R-:W-:-:S05]  /*fb70*/  IMAD.IADD R0, R29, 0x1, -R0 ;  /* 0x000000011d007824 */ /* 0x000fca00078e0a00 */
[----:B------:R-:W-:Y:S02]  /*fb80*/  SHF.L.U32 R0, R0, 0x1f, RZ ;  /* 0x0000001f00007819 */ /* 0x000fe400000006ff */
[----:B0-----:R-:W-:-:S04]  /*fb90*/  LEA R7, R3, R2, 0x18 ;  /* 0x0000000203077211 */ /* 0x001fc800078ec0ff */
[----:B------:R-:W0:Y:S02]  /*fba0*/  SYNCS.PHASECHK.TRANS64.TRYWAIT P0, [R7+URZ+0x13220], R0 ;  /* 0x01322000070075a7 */ /* 0x000e24000800017f */
[----:B0-----:R-:W-:Y:S05]  /*fbb0*/  @!P0 BRA `(.L_x_1771) ;  /* 0x0000000800708947 */ /* 0x001fea0003800000 */
.L_x_1801:
[----:B------:R-:W-:Y:S05]  /*fbc0*/  BSYNC B0 ;  /* 0x0000000000007941 */ /* 0x000fea0003800000 */
.L_x_1770:
[----:B------:R-:W-:-:S03]  /*fbd0*/  UMOV UR4, 0xffffffff ;  /* 0xffffffff00047882 */ /* 0x000fc60000000000 */
[----:B------:R-:W-:Y:S05]  /*fbe0*/  BRA.DIV UR4, `(.L_x_1772) ;  /* 0x0000000a04787947 */ /* 0x000fea000b800000 */
[----:B0-----:R-:W0:Y:S02]  /*fbf0*/  S2R R0, SR_TID.X ;  /* 0x0000000000007919 */ /* 0x001e240000002100 */
[----:B0-----:R-:W-:-:S04]  /*fc00*/  SHF.R.U32.HI R0, RZ, 0x5, R0 ;  /* 0x00000005ff007819 */ /* 0x001fc80000011600 */
[----:B------:R-:W-:-:S05]  /*fc10*/  LOP3.LUT R0, R0, 0x3, RZ, 0xc0, !PT ;  /* 0x0000000300007812 */ /* 0x000fca00078ec0ff */
[----:B------:R0:W1:Y:S02]  /*fc20*/  SHFL.IDX PT, R14, R0, RZ, 0x1f ;  /* 0x00001fff000e7589 */ /* 0x00006400000e0000 */
.L_x_1804:
[----:B-1----:R-:W-:Y:S01]  /*fc30*/  ISETP.NE.AND P0, PT, R14, RZ, PT ;  /* 0x000000ff0e00720c */ /* 0x002fe20003f05270 */
[----:B------:R-:W-:-:S12]  /*fc40*/  BSSY B0, `(.L_x_1773) ;  /* 0x000002b000007945 */ /* 0x000fd80003800000 */
[----:B------:R-:W-:Y:S05]  /*fc50*/  @P0 BRA `(.L_x_1774) ;  /* 0x0000000000a40947 */ /* 0x000fea0003800000 */
[----:B------:R-:W-:-:S03]  /*fc60*/  UMOV UR4, 0xffffffff ;  /* 0xffffffff00047882 */ /* 0x000fc60000000000 */
[----:B------:R-:W-:Y:S05]  /*fc70*/  BRA.DIV UR4, `(.L_x_1775) ;  /* 0x0000000a04887947 */ /* 0x000fea000b800000 */
[----:B------:R-:W-:-:S13]  /*fc80*/  ELECT P6, URZ, PT ;  /* 0x00000000003f782f */ /* 0x000fda00038c0000 */
.L_x_1807:
[----:B------:R-:W-:Y:S05]  /*fc90*/  @!P6 BRA `(.L_x_1774) ;  /* 0x000000000094e947 */ /* 0x000fea0003800000 */
[----:B------:R-:W-:-:S06]  /*fca0*/  ULOP3.LUT UR4, UR40, 0x2, URZ, 0xfc, !UPT ;  /* 0x0000000228047892 */ /* 0x000fcc000f8efc3f */
[----:B0-----:R-:W-:-:S05]  /*fcb0*/  IMAD.U32 R0, RZ, RZ, UR4 ;  /* 0x00000004ff007e24 */ /* 0x001fca000f8e00ff */
[----:B------:R-:W-:-:S13]  /*fcc0*/  ISETP.NE.AND P0, PT, R0, 0x3, PT ;  /* 0x000000030000780c */ /* 0x000fda0003f05270 */
[----:B------:R-:W-:Y:S05]  /*fcd0*/  @!P0 BRA `(.L_x_1776) ;  /* 0x0000000000048947 */ /* 0x000fea0003800000 */
[----:B------:R-:W-:Y:S01]  /*fce0*/  BPT.TRAP 0x1 ;  /* 0x000000040000795c */ /* 0x000fe20000300000 */
.L_x_1776:
        /* <DEDUP_REMOVED lines=12> */
.L_x_1808:
[----:B------:R-:W1:Y:S02]  /*fdb0*/  SYNCS.PHASECHK.TRANS64.TRYWAIT P1, [R3+URZ], R0 ;  /* 0x00000000030075a7 */ /* 0x000e64000802017f */
[----:B-1----:R-:W-:Y:S05]  /*fdc0*/  @!P1 BRA `(.L_x_1778) ;  /* 0x0000000800689947 */ /* 0x002fea0003800000 */
.L_x_1809:
[----:B------:R-:W-:Y:S05]  /*fdd0*/  @!P0 BRA `(.L_x_1779) ;  /* 0x0000000000048947 */ /* 0x000fea0003800000 */
[----:B------:R-:W-:Y:S01]  /*fde0*/  BPT.TRAP 0x1 ;  /* 0x000000040000795c */ /* 0x000fe20000300000 */
.L_x_1779:
[----:B-1----:R-:W-:-:S04]  /*fdf0*/  IMAD R3, R16, 0x8, R7 ;  /* 0x0000000810037824 */ /* 0x002fc800078e0207 */
[----:B------:R-:W1:Y:S02]  /*fe00*/  SYNCS.PHASECHK.TRANS64.TRYWAIT P1, [R3+URZ+0x13260], R4 ;  /* 0x01326004030075a7 */ /* 0x000e64000802017f */
[----:B-1----:R-:W-:Y:S05]  /*fe10*/  @!P1 BRA `(.L_x_1780) ;  /* 0x0000000800689947 */ /* 0x002fea0003800000 */
.L_x_1810:
[----:B------:R-:W-:Y:S05]  /*fe20*/  @!P0 BRA `(.L_x_1781) ;  /* 0x0000000000048947 */ /* 0x000fea0003800000 */
[----:B------:R-:W-:Y:S01]  /*fe30*/  BPT.TRAP 0x1 ;  /* 0x000000040000795c */ /* 0x000fe20000300000 */
.L_x_1781:
[----:B0-----:R-:W-:-:S04]  /*fe40*/  IMAD R5, R6, 0x8, R7 ;  /* 0x0000000806057824 */ /* 0x001fc800078e0207 */
[----:B------:R-:W0:Y:S02]  /*fe50*/  SYNCS.PHASECHK.TRANS64.TRYWAIT P1, [R5+URZ+0x13260], R0 ;  /* 0x01326000050075a7 */ /* 0x000e24000802017f */
[----:B0-----:R-:W-:Y:S05]  /*fe60*/  @!P1 BRA `(.L_x_1782) ;  /* 0x0000000800689947 */ /* 0x001fea0003800000 */
.L_x_1811:
[----:B------:R-:W-:Y:S05]  /*fe70*/  @!P0 BRA `(.L_x_1783) ;  /* 0x0000000000048947 */ /* 0x000fea0003800000 */
[----:B------:R-:W-:Y:S01]  /*fe80*/  BPT.TRAP 0x1 ;  /* 0x000000040000795c */ /* 0x000fe20000300000 */
.L_x_1783:
[----:B------:R-:W2:Y:S02]  /*fe90*/  SYNCS.PHASECHK.TRANS64.TRYWAIT P0, [R3+URZ+0x13280], R4 ;  /* 0x01328004030075a7 */ /* 0x000ea4000800017f */
[----:B--2---:R-:W-:Y:S05]  /*fea0*/  @!P0 BRA `(.L_x_1784) ;  /* 0x00000008006c8947 */ /* 0x004fea0003800000 */
.L_x_1785:
[----:B---3--:R3:W4:Y:S02]  /*feb0*/  SYNCS.PHASECHK.TRANS64.TRYWAIT P0, [R5+URZ+0x13280], R0 ;  /* 0x01328000050075a7 */ /* 0x008724000800017f */
[----:B----4-:R-:W-:Y:S05]  /*fec0*/  @!P0 NANOSLEEP.SYNCS 0x989680 ;  /* 0x009896800000895d */ /* 0x010fea0003900000 */
[----:B------:R-:W4:Y:S02]  /*fed0*/  @!P0 SYNCS.PHASECHK.TRANS64 P0, [R5+URZ+0x13280], R0 ;  /* 0x01328000050085a7 */ /* 0x000f24000800007f */
[----:B----4-:R-:W-:Y:S05]  /*fee0*/  @!P0 BRA `(.L_x_1785) ;  /* 0xfffffffc00f08947 */ /* 0x010fea000383ffff */
.L_x_1774:
[----:B------:R-:W-:Y:S05]  /*fef0*/  BSYNC B0 ;  /* 0x0000000000007941 */ /* 0x000fea0003800000 */
.L_x_1773:
[----:B------:R-:W-:Y:S05]  /*ff00*/  EXIT ;  /* 0x000000000000794d */ /* 0x000fea0003800000 */
.L_x_1648:
[----:B0-----:R-:W-:-:S04]  /*ff10*/  IMAD.U32 R3, RZ, RZ, UR45 ;  /* 0x0000002dff037e24 */ /* 0x001fc8000f8e00ff */
[----:B------:R0:W1:Y:S03]  /*ff20*/  SYNCS.PHASECHK.TRANS64.TRYWAIT P1, [R3+URZ+0x13200], R0 ;  /* 0x01320000030075a7 */ /* 0x000066000802017f */
[----:B-1----:R-:W-:Y:S05]  /*ff30*/  @!P1 NANOSLEEP.SYNCS 0x989680 ;  /* 0x009896800000995d */ /* 0x002fea0003900000 */
[----:B------:R-:W1:Y:S02]  /*ff40*/  @!P1 SYNCS.PHASECHK.TRANS64 P1, [R3+URZ+0x13200], R0 ;  /* 0x01320000030095a7 */ /* 0x000e64000802007f */
[----:B-1----:R-:W-:Y:S05]  /*ff50*/  @!P1 BRA `(.L_x_1648) ;  /* 0xfffffffc00ec9947 */ /* 0x002fea000383ffff */
[----:B------:R-:W-:Y:S05]  /*ff60*/  BRA `(.L_x_1786) ;  /* 0xffffff1800b07947 */ /* 0x000fea000383ffff */
.L_x_1652:
[----:B-1----:R1:W2:Y:S02]  /*ff70*/  SYNCS.PHASECHK.TRANS64.TRYWAIT P1, [R3+URZ+0x13230], R0 ;  /* 0x01323000030075a7 */ /* 0x0022a4000802017f */
[----:B--2---:R-:W-:Y:S05]  /*ff80*/  @!P1 NANOSLEEP.SYNCS 0x989680 ;  /* 0x009896800000995d */ /* 0x004fea0003900000 */
[----:B------:R-:W2:Y:S02]  /*ff90*/  @!P1 SYNCS.PHASECHK.TRANS64 P1, [R3+URZ+0x13230], R0 ;  /* 0x01323000030095a7 */ /* 0x000ea4000802007f */
[----:B--2---:R-:W-:Y:S05]  /*ffa0*/  @!P1 BRA `(.L_x_1652) ;  /* 0xfffffffc00f09947 */ /* 0x004fea000383ffff */
[----:B------:R-:W-:Y:S05]  /*ffb0*/  BRA `(.L_x_1651) ;  /* 0xffffff1800cc7947 */ /* 0x000fea000383ffff */
.L_x_1657:
[----:B-1----:R-:W-:-:S04]  /*ffc0*/  IMAD.U32 R9, RZ, RZ, UR20 ;  /* 0x00000014ff097e24 */ /* 0x002fc8000f8e00ff */
[----:B------:R1:W2:Y:S03]  /*ffd0*/  SYNCS.PHASECHK.TRANS64.TRYWAIT P2, [R9+URZ+0x13230], R0 ;  /* 0x01323000090075a7 */ /* 0x0002a6000804017f */
[----:B--2---:R-:W-:Y:S05]  /*ffe0*/  @!P2 NANOSLEEP.SYNCS 0x989680 ;  /* 0x009896800000a95d */ /* 0x004fea0003900000 */
[----:B------:R-:W2:Y:S02]  /*fff0*/  @!P2 SYNCS.PHASECHK.TRANS64 P2, [R9+URZ+0x13230], R0 ;  /* 0x013230000900a5a7 */ /* 0x000ea4000804007f */
[----:B--2---:R-:W-:Y:S05]  /*10000*/  @!P2 BRA `(.L_x_1657) ;  /* 0xfffffffc00eca947 */ /* 0x004fea000383ffff */
[----:B------:R-:W-:Y:S05]  /*10010*/  BRA `(.L_x_1656) ;  /* 0xffffff4400947947 */ /* 0x000fea000383ffff */
.L_x_1661:
[----:B-1----:R-:W-:-:S04]  /*10020*/  IMAD.U32 R9, RZ, RZ, UR11 ;  /* 0x0000000bff097e24 */ /* 0x002fc8000f8e00ff */
[----:B------:R1:W2:Y:S03]  /*10030*/  SYNCS.PHASECHK.TRANS64.TRYWAIT P2, [R9+URZ+0x13250], R0 ;  /* 0x01325000090075a7 */ /* 0x0002a6000804017f */
[----:B--2---:R-:W-:Y:S05]  /*10040*/  @!P2 NANOSLEEP.SYNCS 0x989680 ;  /* 0x009896800000a95d */ /* 0x004fea0003900000 */
[----:B------:R-:W2:Y:S02]  /*10050*/  @!P2 SYNCS.PHASECHK.TRANS64 P2, [R9+URZ+0x13250], R0 ;  /* 0x013250000900a5a7 */ /* 0x000ea4000804007f */
[----:B--2---:R-:W-:Y:S05]  /*10060*/  @!P2 BRA `(.L_x_1661) ;  /* 0xfffffffc00eca947 */ /* 0x004fea000383ffff */
[----:B------:R-:W-:Y:S05]  /*10070*/  BRA `(.L_x_1660) ;  /* 0xffffff4800a07947 */ /* 0x000fea000383ffff */
.L_x_1668:
[----:B-1----:R-:W-:-:S04]  /*10080*/  IMAD.U32 R11, RZ, RZ, UR6 ;  /* 0x00000006ff0b7e24 */ /* 0x002fc8000f8e00ff */
[----:B------:R1:W2:Y:S03]  /*10090*/  SYNCS.PHASECHK.TRANS64.TRYWAIT P2, [R11+URZ+0x13230], R0 ;  /* 0x013230000b0075a7 */ /* 0x0002a6000804017f */
[----:B--2---:R-:W-:Y:S05]  /*100a0*/  @!P2 NANOSLEEP.SYNCS 0x989680 ;  /* 0x009896800000a95d */ /* 0x004fea0003900000 */
[----:B------:R-:W2:Y:S02]  /*100b0*/  @!P2 SYNCS.PHASECHK.TRANS64 P2, [R11+URZ+0x13230], R0 ;  /* 0x013230000b00a5a7 */ /* 0x000ea4000804007f */
[----:B--2---:R-:W-:Y:S05]  /*100c0*/  @!P2 BRA `(.L_x_1668) ;  /* 0xfffffffc00eca947 */ /* 0x004fea000383ffff */
[----:B------:R-:W-:Y:S05]  /*100d0*/  BRA `(.L_x_1667) ;  /* 0xffffff7000bc7947 */ /* 0x000fea000383ffff */
.L_x_1672:
[----:B-1----:R-:W-:-:S04]  /*100e0*/  IMAD.U32 R11, RZ, RZ, UR11 ;  /* 0x0000000bff0b7e24 */ /* 0x002fc8000f8e00ff */
[----:B------:R1:W2:Y:S03]  /*100f0*/  SYNCS.PHASECHK.TRANS64.TRYWAIT P2, [R11+URZ+0x13250], R0 ;  /* 0x013250000b0075a7 */ /* 0x0002a6000804017f */
[----:B--2---:R-:W-:Y:S05]  /*10100*/  @!P2 NANOSLEEP.SYNCS 0x989680 ;  /* 0x009896800000a95d */ /* 0x004fea0003900000 */
[----:B------:R-:W2:Y:S02]  /*10110*/  @!P2 SYNCS.PHASECHK.TRANS64 P2, [R11+URZ+0x13250], R0 ;  /* 0x013250000b00a5a7 */ /* 0x000ea4000804007f */
[----:B--2---:R-:W-:Y:S05]  /*10120*/  @!P2 BRA `(.L_x_1672) ;  /* 0xfffffffc00eca947 */ /* 0x004fea000383ffff */
[----:B------:R-:W-:Y:S05]  /*10130*/  BRA `(.L_x_1671) ;  /* 0xffffff7400c87947 */ /* 0x000fea000383ffff */
.L_x_1678:
[----:B-1----:R-:W-:-:S04]  /*10140*/  IMAD.U32 R6, RZ, RZ, UR14 ;  /* 0x0000000eff067e24 */ /* 0x002fc8000f8e00ff */
[----:B------:R1:W2:Y:S03]  /*10150*/  SYNCS.PHASECHK.TRANS64.TRYWAIT P1, [R6+URZ+0x13250], R5 ;  /* 0x01325005060075a7 */ /* 0x0002a6000802017f */
[----:B--2---:R-:W-:Y:S05]  /*10160*/  @!P1 NANOSLEEP.SYNCS 0x989680 ;  /* 0x009896800000995d */ /* 0x004fea0003900000 */
[----:B------:R-:W2:Y:S02]  /*10170*/  @!P1 SYNCS.PHASECHK.TRANS64 P1, [R6+URZ+0x13250], R5 ;  /* 0x01325005060095a7 */ /* 0x000ea4000802007f */
[----:B--2---:R-:W-:Y:S05]  /*10180*/  @!P1 BRA `(.L_x_1678) ;  /* 0xfffffffc00ec9947 */ /* 0x004fea000383ffff */
[----:B------:R-:W-:Y:S05]  /*10190*/  BRA `(.L_x_1677) ;  /* 0xffffff9400087947 */ /* 0x000fea000383ffff */
.L_x_1720:
[----:B------:R-:W-:Y:S02]  /*101a0*/  IMAD.MOV.U32 R13, RZ, RZ, R4 ;  /* 0x000000ffff0d7224 */ /* 0x000fe400078e0004 */
[----:B------:R-:W-:Y:S02]  /*101b0*/  IMAD.MOV.U32 R12, RZ, RZ, RZ ;  /* 0x000000ffff0c7224 */ /* 0x000fe400078e00ff */
[----:B------:R-:W-:Y:S02]  /*101c0*/  IMAD.MOV.U32 R11, RZ, RZ, 0x1f ;  /* 0x0000001fff0b7424 */ /* 0x000fe400078e00ff */
[----:B------:R-:W-:-:S07]  /*101d0*/  IMAD.MOV.U32 R15, RZ, RZ, -0x1 ;  /* 0xffffffffff0f7424 */ /* 0x000fce00078e00ff */
[----:B------:R-:W-:Y:S05]  /*101e0*/  WARPSYNC.COLLECTIVE R15, `(.L_x_1787) ;  /* 0x000000000f087348 */ /* 0x000fea0003c00000 */
[----:B------:R0:W1:Y:S02]  /*101f0*/  SHFL.IDX P6, R14, R13, R12, R11 ;  /* 0x0000000c0d0e7389 */ /* 0x00006400000c000b */
[----:B01----:R-:W-:Y:S01]  /*10200*/  ENDCOLLECTIVE ;  /* 0x000000000000791b */ /* 0x003fe20003800000 */
.L_x_1787:
[----:B------:R-:W-:Y:S05]  /*10210*/  BRA `(.L_x_1788) ;  /* 0xffffffd400507947 */ /* 0x000fea000383ffff */
.L_x_1722:
[----:B------:R-:W-:Y:S01]  /*10220*/  BSSY B0, `(.L_x_1789) ;  /* 0x0000006000007945 */ /* 0x000fe20003800000 */
[----:B------:R-:W-:-:S07]  /*10230*/  IMAD.MOV.U32 R15, RZ, RZ, -0x1 ;  /* 0xffffffffff0f7424 */ /* 0x000fce00078e00ff */
[----:B0-----:R-:W-:Y:S05]  /*10240*/  WARPSYNC.COLLECTIVE R15, `(.L_x_1790) ;  /* 0x000000000f0c7348 */ /* 0x001fea0003c00000 */
[----:B------:R-:W-:Y:S02]  /*10250*/  ELECT P6, UR62, PT ;  /* 0x00000000003e782f */ /* 0x000fe400038c0000 */
[----:B------:R-:W-:Y:S01]  /*10260*/  MOV R14, UR62 ;  /* 0x0000003e000e7c02 */ /* 0x000fe20008000f00 */
[----:B0-----:R-:W-:Y:S10]  /*10270*/  ENDCOLLECTIVE ;  /* 0x000000000000791b */ /* 0x001ff40003800000 */
.L_x_1790:
[----:B------:R-:W-:Y:S05]  /*10280*/  BSYNC B0 ;  /* 0x0000000000007941 */ /* 0x000fea0003800000 */
.L_x_1789:
[----:B------:R-:W-:Y:S05]  /*10290*/  BRA `(.L_x_1791) ;  /* 0xffffffd4004c7947 */ /* 0x000fea000383ffff */
.L_x_1725:
[----:B-1----:R1:W2:Y:S02]  /*102a0*/  SYNCS.PHASECHK.TRANS64.TRYWAIT P2, [R5+URZ+0x13280], R2 ;  /* 0x01328002050075a7 */ /* 0x0022a4000804017f */
[----:B--2---:R-:W-:Y:S05]  /*102b0*/  @!P2 NANOSLEEP.SYNCS 0x989680 ;  /* 0x009896800000a95d */ /* 0x004fea0003900000 */
[----:B------:R-:W2:Y:S02]  /*102c0*/  @!P2 SYNCS.PHASECHK.TRANS64 P2, [R5+URZ+0x13280], R2 ;  /* 0x013280020500a5a7 */ /* 0x000ea4000804007f */
[----:B--2---:R-:W-:Y:S05]  /*102d0*/  @!P2 BRA `(.L_x_1725) ;  /* 0xfffffffc00f0a947 */ /* 0x004fea000383ffff */
[----:B------:R-:W-:Y:S05]  /*102e0*/  BRA `(.L_x_1792) ;  /* 0xffffffd400a47947 */ /* 0x000fea000383ffff */
.L_x_1727:
[----:B--2---:R2:W3:Y:S02]  /*102f0*/  SYNCS.PHASECHK.TRANS64.TRYWAIT P2, [R5+URZ+0x13240], R2 ;  /* 0x01324002050075a7 */ /* 0x0044e4000804017f */
[----:B---3--:R-:W-:Y:S05]  /*10300*/  @!P2 NANOSLEEP.SYNCS 0x989680 ;  /* 0x009896800000a95d */ /* 0x008fea0003900000 */
[----:B------:R-:W3:Y:S02]  /*10310*/  @!P2 SYNCS.PHASECHK.TRANS64 P2, [R5+URZ+0x13240], R2 ;  /* 0x013240020500a5a7 */ /* 0x000ee4000804007f */
[----:B---3--:R-:W-:Y:S05]  /*10320*/  @!P2 BRA `(.L_x_1727) ;  /* 0xfffffffc00f0a947 */ /* 0x008fea000383ffff */
[----:B------:R-:W-:Y:S05]  /*10330*/  BRA `(.L_x_1793) ;  /* 0xffffffd400f87947 */ /* 0x000fea000383ffff */
.L_x_1730:
[----:B-1----:R-:W-:-:S04]  /*10340*/  IMAD.U32 R3, RZ, RZ, UR41 ;  /* 0x00000029ff037e24 */ /* 0x002fc8000f8e00ff */
[----:B------:R1:W2:Y:S03]  /*10350*/  SYNCS.PHASECHK.TRANS64.TRYWAIT P0, [R3+URZ+0x13220], R2 ;  /* 0x01322002030075a7 */ /* 0x0002a6000800017f */
[----:B--2---:R-:W-:Y:S05]  /*10360*/  @!P0 NANOSLEEP.SYNCS 0x989680 ;  /* 0x009896800000895d */ /* 0x004fea0003900000 */
[----:B------:R-:W2:Y:S02]  /*10370*/  @!P0 SYNCS.PHASECHK.TRANS64 P0, [R3+URZ+0x13220], R2 ;  /* 0x01322002030085a7 */ /* 0x000ea4000800007f */
[----:B--2---:R-:W-:Y:S05]  /*10380*/  @!P0 BRA `(.L_x_1730) ;  /* 0xfffffffc00ec8947 */ /* 0x004fea000383ffff */
[----:B------:R-:W-:Y:S05]  /*10390*/  BRA `(.L_x_1794) ;  /* 0xffffffd800a07947 */ /* 0x000fea000383ffff */
.L_x_1736:
[----:B0-----:R0:W2:Y:S02]  /*103a0*/  SYNCS.PHASECHK.TRANS64.TRYWAIT P0, [R9+URZ+0x13280], R10 ;  /* 0x0132800a090075a7 */ /* 0x0010a4000800017f */
[----:B--2---:R-:W-:Y:S05]  /*103b0*/  @!P0 NANOSLEEP.SYNCS 0x989680 ;  /* 0x009896800000895d */ /* 0x004fea0003900000 */
[----:B------:R-:W2:Y:S02]  /*103c0*/  @!P0 SYNCS.PHASECHK.TRANS64 P0, [R9+URZ+0x13280], R10 ;  /* 0x0132800a090085a7 */ /* 0x000ea4000800007f */
[----:B--2---:R-:W-:Y:S05]  /*103d0*/  @!P0 BRA `(.L_x_1736) ;  /* 0xfffffffc00f08947 */ /* 0x004fea000383ffff */
[----:B------:R-:W-:Y:S05]  /*103e0*/  BRA `(.L_x_1795) ;  /* 0xffffffdc003c7947 */ /* 0x000fea000383ffff */
.L_x_1741:
[----:B-1----:R1:W2:Y:S02]  /*103f0*/  SYNCS.PHASECHK.TRANS64.TRYWAIT P0, [R9+URZ+0x13240], R10 ;  /* 0x0132400a090075a7 */ /* 0x0022a4000800017f */
[----:B--2---:R-:W-:Y:S05]  /*10400*/  @!P0 NANOSLEEP.SYNCS 0x989680 ;  /* 0x009896800000895d */ /* 0x004fea0003900000 */
[----:B------:R-:W2:Y:S02]  /*10410*/  @!P0 SYNCS.PHASECHK.TRANS64 P0, [R9+URZ+0x13240], R10 ;  /* 0x0132400a090085a7 */ /* 0x000ea4000800007f */
[----:B--2---:R-:W-:Y:S05]  /*10420*/  @!P0 BRA `(.L_x_1741) ;  /* 0xfffffffc00f08947 */ /* 0x004fea000383ffff */
[----:B------:R-:W-:Y:S05]  /*10430*/  BRA `(.L_x_1796) ;  /* 0xffffffdc00b87947 */ /* 0x000fea000383ffff */
.L_x_1747:
[----:B0-----:R0:W1:Y:S02]  /*10440*/  SYNCS.PHASECHK.TRANS64.TRYWAIT P2, [R12+URZ+0x13270], R5 ;  /* 0x013270050c0075a7 */ /* 0x001064000804017f */
[----:B-1----:R-:W-:Y:S05]  /*10450*/  @!P2 NANOSLEEP.SYNCS 0x989680 ;  /* 0x009896800000a95d */ /* 0x002fea0003900000 */
[----:B------:R-:W1:Y:S02]  /*10460*/  @!P2 SYNCS.PHASECHK.TRANS64 P2, [R12+URZ+0x13270], R5 ;  /* 0x013270050c00a5a7 */ /* 0x000e64000804007f */
[----:B-1----:R-:W-:Y:S05]  /*10470*/  @!P2 BRA `(.L_x_1747) ;  /* 0xfffffffc00f0a947 */ /* 0x002fea000383ffff */
[----:B------:R-:W-:Y:S05]  /*10480*/  BRA `(.L_x_1797) ;  /* 0xffffffe000547947 */ /* 0x000fea000383ffff */
.L_x_1749:
[----:B0-----:R0:W1:Y:S02]  /*10490*/  SYNCS.PHASECHK.TRANS64.TRYWAIT P2, [R12+URZ+0x13260], R5 ;  /* 0x013260050c0075a7 */ /* 0x001064000804017f */
[----:B-1----:R-:W-:Y:S05]  /*104a0*/  @!P2 NANOSLEEP.SYNCS 0x989680 ;  /* 0x009896800000a95d */ /* 0x002fea0003900000 */
[----:B------:R-:W1:Y:S02]  /*104b0*/  @!P2 SYNCS.PHASECHK.TRANS64 P2, [R12+URZ+0x13260], R5 ;  /* 0x013260050c00a5a7 */ /* 0x000e64000804007f */
[----:B-1----:R-:W-:Y:S05]  /*104c0*/  @!P2 BRA `(.L_x_1749) ;  /* 0xfffffffc00f0a947 */ /* 0x002fea000383ffff */
[----:B------:R-:W-:Y:S05]  /*104d0*/  BRA `(.L_x_1798) ;  /* 0xffffffe0005c7947 */ /* 0x000fea000383ffff */
.L_x_1756:
[----:B-1----:R1:W2:Y:S02]  /*104e0*/  SYNCS.PHASECHK.TRANS64.TRYWAIT P0, [R2+URZ+0x13270], R3 ;  /* 0x01327003020075a7 */ /* 0x0022a4000800017f */
[----:B--2---:R-:W-:Y:S05]  /*104f0*/  @!P0 NANOSLEEP.SYNCS 0x989680 ;  /* 0x009896800000895d */ /* 0x004fea0003900000 */
[----:B------:R-:W2:Y:S02]  /*10500*/  @!P0 SYNCS.PHASECHK.TRANS64 P0, [R2+URZ+0x13270], R3 ;  /* 0x01327003020085a7 */ /* 0x000ea4000800007f */
[----:B--2---:R-:W-:Y:S05]  /*10510*/  @!P0 BRA `(.L_x_1756) ;  /* 0xfffffffc00f08947 */ /* 0x004fea000383ffff */
[----:B------:R-:W-:Y:S05]  /*10520*/  BRA `(.L_x_1799) ;  /* 0xffffffe400847947 */ /* 0x000fea000383ffff */
.L_x_1758:
[----:B-1----:R1:W2:Y:S02]  /*10530*/  SYNCS.PHASECHK.TRANS64.TRYWAIT P0, [R2+URZ+0x13260], R5 ;  /* 0x01326005020075a7 */ /* 0x0022a4000800017f */
[----:B--2---:R-:W-:Y:S05]  /*10540*/  @!P0 NANOSLEEP.SYNCS 0x989680 ;  /* 0x009896800000895d */ /* 0x004fea0003900000 */
[----:B------:R-:W2:Y:S02]  /*10550*/  @!P0 SYNCS.PHASECHK.TRANS64 P0, [R2+URZ+0x13260], R5 ;  /* 0x01326005020085a7 */ /* 0x000ea4000800007f */
[----:B--2---:R-:W-:Y:S05]  /*10560*/  @!P0 BRA `(.L_x_1758) ;  /* 0xfffffffc00f08947 */ /* 0x004fea000383ffff */
[----:B------:R-:W-:Y:S05]  /*10570*/  BRA `(.L_x_1800) ;  /* 0xffffffe400907947 */ /* 0x000fea000383ffff */
.L_x_1771:
[----:B0-----:R0:W1:Y:S02]  /*10580*/  SYNCS.PHASECHK.TRANS64.TRYWAIT P0, [R7+URZ+0x13220], R0 ;  /* 0x01322000070075a7 */ /* 0x001064000800017f */
[----:B-1----:R-:W-:Y:S05]  /*10590*/  @!P0 NANOSLEEP.SYNCS 0x989680 ;  /* 0x009896800000895d */ /* 0x002fea0003900000 */
[----:B------:R-:W1:Y:S02]  /*105a0*/  @!P0 SYNCS.PHASECHK.TRANS64 P0, [R7+URZ+0x13220], R0 ;  /* 0x01322000070085a7 */ /* 0x000e64000800007f */
[----:B-1----:R-:W-:Y:S05]  /*105b0*/  @!P0 BRA `(.L_x_1771) ;  /* 0xfffffffc00f08947 */ /* 0x002fea000383ffff */
[----:B------:R-:W-:Y:S05]  /*105c0*/  BRA `(.L_x_1801) ;  /* 0xfffffff4007c7947 */ /* 0x000fea000383ffff */
.L_x_1772:
        /* <DEDUP_REMOVED lines=11> */
.L_x_1803:
[----:B------:R-:W-:Y:S05]  /*10680*/  BSYNC B0 ;  /* 0x0000000000007941 */ /* 0x000fea0003800000 */
.L_x_1802:
[----:B------:R-:W-:Y:S05]  /*10690*/  BRA `(.L_x_1804) ;  /* 0xfffffff400647947 */ /* 0x000fea000383ffff */
.L_x_1775:
[----:B------:R-:W-:Y:S01]  /*106a0*/  BSSY B1, `(.L_x_1805) ;  /* 0x0000006000017945 */ /* 0x000fe20003800000 */
[----:B------:R-:W-:-:S07]  /*106b0*/  IMAD.MOV.U32 R15, RZ, RZ, -0x1 ;  /* 0xffffffffff0f7424 */ /* 0x000fce00078e00ff */
[----:B0-----:R-:W-:Y:S05]  /*106c0*/  WARPSYNC.COLLECTIVE R15, `(.L_x_1806) ;  /* 0x000000000f0c7348 */ /* 0x001fea0003c00000 */
[----:B------:R-:W-:Y:S02]  /*106d0*/  ELECT P6, UR62, PT ;  /* 0x00000000003e782f */ /* 0x000fe400038c0000 */
[----:B------:R-:W-:Y:S01]  /*106e0*/  MOV R14, UR62 ;  /* 0x0000003e000e7c02 */ /* 0x000fe20008000f00 */
[----:B0-----:R-:W-:Y:S10]  /*106f0*/  ENDCOLLECTIVE ;  /* 0x000000000000791b */ /* 0x001ff40003800000 */
.L_x_1806:
[----:B------:R-:W-:Y:S05]  /*10700*/  BSYNC B1 ;  /* 0x0000000000017941 */ /* 0x000fea0003800000 */
.L_x_1805:
[----:B------:R-:W-:Y:S05]  /*10710*/  BRA `(.L_x_1807) ;  /* 0xfffffff4005c7947 */ /* 0x000fea000383ffff */
.L_x_1777:
[----:B0-----:R0:W1:Y:S02]  /*10720*/  SYNCS.PHASECHK.TRANS64.TRYWAIT P1, [R5+URZ], R4 ;  /* 0x00000004050075a7 */ /* 0x001064000802017f */
[----:B-1----:R-:W-:Y:S05]  /*10730*/  @!P1 NANOSLEEP.SYNCS 0x989680 ;  /* 0x009896800000995d */ /* 0x002fea0003900000 */
[----:B------:R-:W1:Y:S02]  /*10740*/  @!P1 SYNCS.PHASECHK.TRANS64 P1, [R5+URZ], R4 ;  /* 0x00000004050095a7 */ /* 0x000e64000802007f */
[----:B-1----:R-:W-:Y:S05]  /*10750*/  @!P1 BRA `(.L_x_1777) ;  /* 0xfffffffc00f09947 */ /* 0x002fea000383ffff */
[----:B------:R-:W-:Y:S05]  /*10760*/  BRA `(.L_x_1808) ;  /* 0xfffffff400907947 */ /* 0x000fea000383ffff */
.L_x_1778:
[----:B-1----:R1:W2:Y:S02]  /*10770*/  SYNCS.PHASECHK.TRANS64.TRYWAIT P1, [R3+URZ], R0 ;  /* 0x00000000030075a7 */ /* 0x0022a4000802017f */
[----:B--2---:R-:W-:Y:S05]  /*10780*/  @!P1 NANOSLEEP.SYNCS 0x989680 ;  /* 0x009896800000995d */ /* 0x004fea0003900000 */
[----:B------:R-:W2:Y:S02]  /*10790*/  @!P1 SYNCS.PHASECHK.TRANS64 P1, [R3+URZ], R0 ;  /* 0x00000000030095a7 */ /* 0x000ea4000802007f */
[----:B--2---:R-:W-:Y:S05]  /*107a0*/  @!P1 BRA `(.L_x_1778) ;  /* 0xfffffffc00f09947 */ /* 0x004fea000383ffff */
[----:B------:R-:W-:Y:S05]  /*107b0*/  BRA `(.L_x_1809) ;  /* 0xfffffff400847947 */ /* 0x000fea000383ffff */
.L_x_1780:
[----:B-1----:R1:W2:Y:S02]  /*107c0*/  SYNCS.PHASECHK.TRANS64.TRYWAIT P1, [R3+URZ+0x13260], R4 ;  /* 0x01326004030075a7 */ /* 0x0022a4000802017f */
[----:B--2---:R-:W-:Y:S05]  /*107d0*/  @!P1 NANOSLEEP.SYNCS 0x989680 ;  /* 0x009896800000995d */ /* 0x004fea0003900000 */
[----:B------:R-:W2:Y:S02]  /*107e0*/  @!P1 SYNCS.PHASECHK.TRANS64 P1, [R3+URZ+0x13260], R4 ;  /* 0x01326004030095a7 */ /* 0x000ea4000802007f */
[----:B--2---:R-:W-:Y:S05]  /*107f0*/  @!P1 BRA `(.L_x_1780) ;  /* 0xfffffffc00f09947 */ /* 0x004fea000383ffff */
[----:B------:R-:W-:Y:S05]  /*10800*/  BRA `(.L_x_1810) ;  /* 0xfffffff400847947 */ /* 0x000fea000383ffff */
.L_x_1782:
[----:B0-----:R0:W2:Y:S02]  /*10810*/  SYNCS.PHASECHK.TRANS64.TRYWAIT P1, [R5+URZ+0x13260], R0 ;  /* 0x01326000050075a7 */ /* 0x0010a4000802017f */
[----:B--2---:R-:W-:Y:S05]  /*10820*/  @!P1 NANOSLEEP.SYNCS 0x989680 ;  /* 0x009896800000995d */ /* 0x004fea0003900000 */
[----:B------:R-:W2:Y:S02]  /*10830*/  @!P1 SYNCS.PHASECHK.TRANS64 P1, [R5+URZ+0x13260], R0 ;  /* 0x01326000050095a7 */ /* 0x000ea4000802007f */
[----:B--2---:R-:W-:Y:S05]  /*10840*/  @!P1 BRA `(.L_x_1782) ;  /* 0xfffffffc00f09947 */ /* 0x004fea000383ffff */
[----:B------:R-:W-:Y:S05]  /*10850*/  BRA `(.L_x_1811) ;  /* 0xfffffff400847947 */ /* 0x000fea000383ffff */
.L_x_1784:
[----:B--2---:R2:W3:Y:S02]  /*10860*/  SYNCS.PHASECHK.TRANS64.TRYWAIT P0, [R3+URZ+0x13280], R4 ;  /* 0x01328004030075a7 */ /* 0x0044e4000800017f */
[----:B---3--:R-:W-:Y:S05]  /*10870*/  @!P0 NANOSLEEP.SYNCS 0x989680 ;  /* 0x009896800000895d */ /* 0x008fea0003900000 */
[----:B------:R-:W3:Y:S02]  /*10880*/  @!P0 SYNCS.PHASECHK.TRANS64 P0, [R3+URZ+0x13280], R4 ;  /* 0x01328004030085a7 */ /* 0x000ee4000800007f */
[----:B---3--:R-:W-:Y:S05]  /*10890*/  @!P0 BRA `(.L_x_1784) ;  /* 0xfffffffc00f08947 */ /* 0x008fea000383ffff */
[----:B------:R-:W-:Y:S05]  /*108a0*/  BRA `(.L_x_1785) ;  /* 0xfffffff400807947 */ /* 0x000fea000383ffff */
.L_x_1812:
        /* <DEDUP_REMOVED lines=13> */
.L_x_2170:


//--------------------- .text._ZN7cutlass13device_kernelIN5flash11enable_sm90INS1_16FlashAttnFwdSm90INS1_25CollectiveMainloopFwdSm90ILi2EN4cute5tupleIJNS5_1CILi1EEES8_S8_EEENS6_IJNS7_ILi192EEENS7_ILi160EEENS7_ILi64EEEEEELi64ENS_12float_e4m3_tEfNS_4arch4Sm90ELb1ELb0ELb0ELb1ELb0ELb1ELb0ELb1ELb1ELb0ELb0ELb0EEENS1_21CollectiveEpilogueFwdINS6_IJSA_SC_SB_EEES9_NS_10bfloat16_tESG_Li384ELb1ELb0ELb0ELb1EEENS1_36VarlenDynamicPersistentTileSchedulerILi192ELi160ELi384ELi128ELb0ELb0ELb1ELb1ELb1ELb1EEEEEEEEEvNT_6ParamsE --------------------------
	.section	.text._ZN7cutlass13device_kernelIN5flash11enable_sm90INS1_16FlashAttnFwdSm90INS1_25CollectiveMainloopFwdSm90ILi2EN4cute5tupleIJNS5_1CILi1EEES8_S8_EEENS6_IJNS7_ILi192EEENS7_ILi160EEENS7_ILi64EEEEEELi64ENS_12float_e4m3_tEfNS_4arch4Sm90ELb1ELb0ELb0ELb1ELb0ELb1ELb0ELb1ELb1ELb0ELb0ELb0EEENS1_21CollectiveEpilogueFwdINS6_IJSA_SC_SB_EEES9_NS_10bfloat16_tESG_Li384ELb1ELb0ELb0ELb1EEENS1_36VarlenDynamicPersistentTileSchedulerILi192ELi160ELi384ELi128ELb0ELb0ELb1ELb1ELb1ELb1EEEEEEEEEvNT_6ParamsE,"ax",@progbits
	.align	128
.text._ZN7cutlass13device_kernelIN5flash11enable_sm90INS1_16FlashAttnFwdSm90INS1_25CollectiveMainloopFwdSm90ILi2EN4cute5tupleIJNS5_1CILi1EEES8_S8_EEENS6_IJNS7_ILi192EEENS7_ILi160EEENS7_ILi64EEEEEELi64ENS_12float_e4m3_tEfNS_4arch4Sm90ELb1ELb0ELb0ELb1ELb0ELb1ELb0ELb1ELb1ELb0ELb0ELb0EEENS1_21CollectiveEpilogueFwdINS6_IJSA_SC_SB_EEES9_NS_10bfloat16_tESG_Li384ELb1ELb0ELb0ELb1EEENS1_36VarlenDynamicPersistentTileSchedulerILi192ELi160ELi384ELi128ELb0ELb0ELb1ELb1ELb1ELb1EEEEEEEEEvNT_6ParamsE:
        .type           _ZN7cutlass13device_kernelIN5flash11enable_sm90INS1_16FlashAttnFwdSm90INS1_25CollectiveMainloopFwdSm90ILi2EN4cute5tupleIJNS5_1CILi1EEES8_S8_EEENS6_IJNS7_ILi192EEENS7_ILi160EEENS7_ILi64EEEEEELi64ENS_12float_e4m3_tEfNS_4arch4Sm90ELb1ELb0ELb0ELb1ELb0ELb1ELb0ELb1ELb1ELb0ELb0ELb0EEENS1_21CollectiveEpilogueFwdINS6_IJSA_SC_SB_EEES9_NS_10bfloat16_tESG_Li384ELb1ELb0ELb0ELb1EEENS1_36VarlenDynamicPersistentTileSchedulerILi192ELi160ELi384ELi128ELb0ELb0ELb1ELb1ELb1ELb1EEEEEEEEEvNT_6ParamsE,@function
        .size           _ZN7cutlass13device_kernelIN5flash11enable_sm90INS1_16FlashAttnFwdSm90INS1_25CollectiveMainloopFwdSm90ILi2EN4cute5tupleIJNS5_1CILi1EEES8_S8_EEENS6_IJNS7_ILi192EEENS7_ILi160EEENS7_ILi64EEEEEELi64ENS_12float_e4m3_tEfNS_4arch4Sm90ELb1ELb0ELb0ELb1ELb0ELb1ELb0ELb1ELb1ELb0ELb0ELb0EEENS1_21CollectiveEpilogueFwdINS6_IJSA_SC_SB_EEES9_NS_10bfloat16_tESG_Li384ELb1ELb0ELb0ELb1EEENS1_36VarlenDynamicPersistentTileSchedulerILi192ELi160ELi384ELi128ELb0ELb0ELb1ELb1ELb1ELb1EEEEEEEEEvNT_6ParamsE,(.L_x_2171 - _ZN7cutlass13device_kernelIN5flash11enable_sm90INS1_16FlashAttnFwdSm90INS1_25CollectiveMainloopFwdSm90ILi2EN4cute5tupleIJNS5_1CILi1EEES8_S8_EEENS6_IJNS7_ILi192EEENS7_ILi160EEENS7_ILi64EEEEEELi64ENS_12float_e4m3_tEfNS_4arch4Sm90ELb1ELb0ELb0ELb1ELb0ELb1ELb0ELb1ELb1ELb0ELb0ELb0EEENS1_21CollectiveEpilogueFwdINS6_IJSA_SC_SB_EEES9_NS_10bfloat16_tESG_Li384ELb1ELb0ELb0ELb1EEENS1_36VarlenDynamicPersistentTileSchedulerILi192ELi160ELi384ELi128ELb0ELb0ELb1ELb1ELb1ELb1EEEEEEEEEvNT_6ParamsE)
        .other          _ZN7cutlass13device_kernelIN5flash11enable_sm90INS1_16FlashAttnFwdSm90INS1_25CollectiveMainloopFwdSm90ILi2EN4cute5tupleIJNS5_1CILi1EEES8_S8_EEENS6_IJNS7_ILi192EEENS7_ILi160EEENS7_ILi64EEEEEELi64ENS_12float_e4m3_tEfNS_4arch4Sm90ELb1ELb0ELb0ELb1ELb0ELb1ELb0ELb1ELb1ELb0ELb0ELb0EEENS1_21CollectiveEpilogueFwdINS6_IJSA_SC_SB_EEES9_NS_10bfloat16_tESG_Li384ELb1ELb0ELb0ELb1EEENS1_36VarlenDynamicPersistentTileSchedulerILi192ELi160ELi384ELi128ELb0ELb0ELb1ELb1ELb1ELb1EEEEEEEEEvNT_6ParamsE,@"STO_CUDA_ENTRY STV_DEFAULT"
_ZN7cutlass13device_kernelIN5flash11enable_sm90INS1_16FlashAttnFwdSm90INS1_25CollectiveMainloopFwdSm90ILi2EN4cute5tupleIJNS5_1CILi1EEES8_S8_EEENS6_IJNS7_ILi192EEENS7_ILi160EEENS7_ILi64EEEEEELi64ENS_12float_e4m3_tEfNS_4arch4Sm90ELb1ELb0ELb0ELb1ELb0ELb1ELb0ELb1ELb1ELb0ELb0ELb0EEENS1_21CollectiveEpilogueFwdINS6_IJSA_SC_SB_EEES9_NS_10bfloat16_tESG_Li384ELb1ELb0ELb0ELb1EEENS1_36VarlenDynamicPersistentTileSchedulerILi192ELi160ELi384ELi128ELb0ELb0ELb1ELb1ELb1ELb1EEEEEEEEEvNT_6ParamsE:
        /* <DEDUP_REMOVED lines=26> */
.L_x_1814:
[----:B------:R-:W-:Y:S05]  /*01a0*/  BSYNC B0 ;  /* 0x0000000000007941 */ /* 0x000fea0003800000 */
.L_x_1813:
[----:B------:R-:W-:Y:S01]  /*01b0*/  VOTEU.ANY UP0, P0 ;  /* 0x00000000003f7886 */ /* 0x000fe20000000100 */
[----:B------:R-:W0:Y:S01]  /*01c0*/  SHFL.IDX PT, R2, R0, RZ, 0x1f ;  /* 0x00001fff00027589 */ /* 0x000e2200000e0000 */
[----:B------:R-:W-:Y:S01]  /*01d0*/  UMOV UR4, 0x1 ;  /* 0x0000000100047882 */ /* 0x000fe20000000000 */
[----:B------:R-:W-:Y:S01]  /*01e0*/  UMOV UR7, 0x180 ;  /* 0x0000018000077882 */ /* 0x000fe20000000000 */
[----:B------:R-:W-:Y:S01]  /*01f0*/  SHF.R.U32.HI R3, RZ, 0x7, R3 ;  /* 0x00000007ff037819 */ /* 0x000fe20000011603 */
[----:B------:R-:W1:Y:S01]  /*0200*/  @UP0 S2UR UR8, SR_CgaCtaId ;  /* 0x00000000000809c3 */ /* 0x000e620000008800 */
[----:B------:R-:W-:Y:S01]  /*0210*/  @UP0 UMOV UR6, 0x400 ;  /* 0x0000040000060882 */ /* 0x000fe20000000000 */
[----:B------:R-:W-:-:S04]  /*0220*/  @UP0 UIADD3 UR4, -UR4, 0x100000, URZ ;  /* 0x0010000004040890 */ /* 0x000fc8000fffe13f */
[----:B------:R-:W-:Y:S02]  /*0230*/  @UP0 USHF.L.U32 UR5, UR4, 0xb, URZ ;  /* 0x0000000b04050899 */ /* 0x000fe4000800063f */
[----:B------:R-:W-:Y:S01]  /*0240*/  @UP0 USHF.L.U32 UR4, UR4, 0x1, URZ ;  /* 0x0000000104040899 */ /* 0x000fe2000800063f */
[----:B------:R-:W-:Y:S01]  /*0250*/  VOTEU.ANY UP1, P0 ;  /* 0x00000000003f7886 */ /* 0x000fe20000020100 */
[----:B0-----:R-:W-:Y:S02]  /*0260*/  ISETP.NE.AND P1, PT, R2, RZ, PT ;  /* 0x000000ff0200720c */ /* 0x001fe40003f25270 */
[----:B------:R0:W2:Y:S01]  /*0270*/  SHFL.IDX PT, R2, R3, RZ, 0x1f ;  /* 0x00001fff03027589 */ /* 0x0000a200000e0000 */
[----:B-1----:R-:W-:Y:S02]  /*0280*/  @UP0 ULEA UR8, UR8, UR6, 0x18 ;  /* 0x0000000608080291 */ /* 0x002fe4000f8ec03f */
[----:B------:R-:W-:-:S04]  /*0290*/  @UP0 UIADD3 UR6, -UR7, 0x100000, URZ ;  /* 0x0010000007060890 */ /* 0x000fc8000fffe13f */
[----:B------:R-:W-:Y:S02]  /*02a0*/  @UP0 USHF.L.U32 UR7, UR6, 0xb, URZ ;  /* 0x0000000b06070899 */ /* 0x000fe4000800063f */
[----:B------:R-:W-:Y:S01]  /*02b0*/  @UP0 USHF.L.U32 UR6, UR6, 0x1, URZ ;  /* 0x0000000106060899 */ /* 0x000fe2000800063f */
[----:B------:R-:W-:Y:S01]  /*02c0*/  VOTEU.ANY UP0, P0 ;  /* 0x00000000003f7886 */ /* 0x000fe20000000100 */
[----:B------:R-:W1:Y:S04]  /*02d0*/  FENCE.VIEW.ASYNC.S ;  /* 0x00000000000073c6 */ /* 0x000e680000000000 */
[----:B-1----:R0:W1:Y:S06]  /*02e0*/  @UP0 SYNCS.EXCH.64 URZ, [UR8+0x13200], UR4 ;  /* 0x01320004083f05b2 */ /* 0x00206c0008000100 */
[----:B------:R0:W3:Y:S02]  /*02f0*/  @UP1 SYNCS.EXCH.64 URZ, [UR8+0x13220], UR6 ;  /* 0x01322006083f15b2 */ /* 0x0000e40008000100 */
[----:B0-----:R-:W-:Y:S05]  /*0300*/  @P1 BRA `(.L_x_1815) ;  /* 0x0000000000481947 */ /* 0x001fea0003800000 */
[----:B------:R-:W0:Y:S01]  /*0310*/  S2UR UR5, SR_CgaCtaId ;  /* 0x00000000000579c3 */ /* 0x000e220000008800 */
        /* <DEDUP_REMOVED lines=15> */
[----:B------:R0:W0:Y:S01]  /*0410*/  SYNCS.EXCH.64 URZ, [UR8+0x13248], UR4 ;  /* 0x01324804083f75b2 */ /* 0x0000220008000100 */
[----:B------:R-:W-:Y:S01]  /*0420*/  NOP ;  /* 0x0000000000007918 */ /* 0x000fe20000000000 */
.L_x_1815:
[----:B------:R-:W5:Y:S01]  /*0430*/  SHFL.IDX PT, R3, R0, RZ, 0x1f ;  /* 0x00001fff00037589 */ /* 0x000f6200000e0000 */
[----:B------:R-:W-:Y:S01]  /*0440*/  NOP ;  /* 0x0000000000007918 */ /* 0x000fe20000000000 */
[----:B-----5:R-:W-:-:S13]  /*0450*/  ISETP.NE.AND P0, PT, R3, RZ, PT ;  /* 0x000000ff0300720c */ /* 0x020fda0003f05270 */
        /* <DEDUP_REMOVED lines=17> */
[----:B------:R0:W0:Y:S01]  /*0570*/  SYNCS.EXCH.64 URZ, [UR8+0x13268], UR6 ;  /* 0x01326806083f75b2 */ /* 0x0000220008000100 */
[----:B------:R-:W-:Y:S01]  /*0580*/  NOP ;  /* 0x0000000000007918 */ /* 0x000fe20000000000 */
.L_x_1816:
[----:B------:R-:W5:Y:S01]  /*0590*/  SHFL.IDX PT, R3, R0, RZ, 0x1f ;  /* 0x00001fff00037589 */ /* 0x000f6200000e0000 */
[----:B------:R-:W-:Y:S01]  /*05a0*/  NOP ;  /* 0x0000000000007918 */ /* 0x000fe20000000000 */
[----:B-----5:R-:W-:-:S13]  /*05b0*/  ISETP.NE.AND P0, PT, R3, RZ, PT ;  /* 0x000000ff0300720c */ /* 0x020fda0003f05270 */
        /* <DEDUP_REMOVED lines=13> */
[----:B------:R0:W0:Y:S01]  /*0690*/  SYNCS.EXCH.64 URZ, [UR6+0x13288], UR4 ;  /* 0x01328804063f75b2 */ /* 0x0000220008000100 */
[----:B------:R-:W-:Y:S01]  /*06a0*/  NOP ;  /* 0x0000000000007918 */ /* 0x000fe20000000000 */
.L_x_1817:
        /* <DEDUP_REMOVED lines=22> */
.L_x_1818:
        /* <DEDUP_REMOVED lines=22> */
.L_x_1819:
[----:B--2---:R-:W-:Y:S01]  /*0970*/  ISETP.NE.AND P0, PT, R2, RZ, PT ;  /* 0x000000ff0200720c */ /* 0x004fe20003f05270 */
[----:B------:R-:W-:Y:S01]  /*0980*/  IMAD.MOV.U32 R2, RZ, RZ, 0x1 ;  /* 0x00000001ff027424 */ /* 0x000fe200078e00ff */
[----:B------:R-:W-:Y:S01]  /*0990*/  NOP ;  /* 0x0000000000007918 */ /* 0x000fe20000000000 */
[----:B------:R-:W-:Y:S01]  /*09a0*/  ULDC.64 UR40, c[0x0][0x208] ;  /* 0x0000820000287ab9 */ /* 0x000fe20000000a00 */
[----:B------:R-:W-:Y:S02]  /*09b0*/  BSSY B8, `(.L_x_1820) ;  /* 0x000177e000087945 */ /* 0x000fe40003800000 */
[----:B------:R-:W-:-:S05]  /*09c0*/  SEL R2, R2, 0x2, !P0 ;  /* 0x0000000202027807 */ /* 0x000fca0004000000 */
[----:B------:R2:W-:Y:S01]  /*09d0*/  STL [R1+0x20], R2 ;  /* 0x0000200201007387 */ /* 0x0005e20000100800 */
[----:B01-34-:R-:W-:Y:S06]  /*09e0*/  BAR.SYNC.DEFER_BLOCKING 0x0 ;  /* 0x0000000000007b1d */ /* 0x01bfec0000010000 */
[----:B------:R-:W-:Y:S05]  /*09f0*/  @!P0 BRA `(.L_x_1821) ;  /* 0x00000120008c8947 */ /* 0x000fea0003800000 */
.L_x_1822:
        /* <DEDUP_REMOVED lines=16> */
[----:B------:R-:W3:Y:S01]  /*0b00*/  LDL.LU R18, [R1+0x20] ;  /* 0x0000200001127983 */ /* 0x000ee20000300800 */
[----:B------:R-:W0:Y:S02]  /*0b10*/  S2R R0, SR_TID.X ;  /* 0x0000000000007919 */ /* 0x000e240000002100 */
[----:B0-----:R-:W-:-:S05]  /*0b20*/  VIADD R21, R0, 0xffffff80 ;  /* 0xffffff8000157836 */ /* 0x001fca0000000000 */
[----:B------:R-:W-:-:S04]  /*0b30*/  SHF.R.S32.HI R0, RZ, 0x1f, R21 ;  /* 0x0000001fff007819 */ /* 0x000fc80000011415 */
[----:B--2---:R-:W-:-:S04]  /*0b40*/  LEA.HI R2, R0, R21, RZ, 0x7 ;  /* 0x0000001500027211 */ /* 0x004fc800078f38ff */
[----:B------:R-:W-:-:S05]  /*0b50*/  LOP3.LUT R3, R2, 0xffffff80, RZ, 0xc0, !PT ;  /* 0xffffff8002037812 */ /* 0x000fca00078ec0ff */
[----:B------:R-:W-:Y:S01]  /*0b60*/  IMAD.IADD R20, R21, 0x1, -R3 ;  /* 0x0000000115147824 */ /* 0x000fe200078e0a03 */
[----:B------:R-:W-:-:S04]  /*0b70*/  LEA.HI R3, R0, R21, RZ, 0x5 ;  /* 0x0000001500037211 */ /* 0x000fc800078f28ff */
[----:B------:R-:W-:Y:S02]  /*0b80*/  SHF.R.S32.HI R9, RZ, 0x1f, R20 ;  /* 0x0000001fff097819 */ /* 0x000fe40000011414 */
[-C--:B------:R-:W-:Y:S02]  /*0b90*/  LEA.HI R7, R0, R21.reuse, RZ, 0x4 ;  /* 0x0000001500077211 */ /* 0x080fe400078f20ff */
[----:B------:R-:W-:Y:S01]  /*0ba0*/  LEA.HI R12, R9, R20, RZ, 0x2 ;  /* 0x00000014090c7211 */ /* 0x000fe200078f10ff */
[----:B------:R-:W-:Y:S01]  /*0bb0*/  IMAD.SHL.U32 R5, R3, 0x20, RZ ;  /* 0x0000002003057824 */ /* 0x000fe200078e00ff */
[----:B------:R-:W-:Y:S02]  /*0bc0*/  LOP3.LUT R4, R7, 0x3fffff0, RZ, 0xc0, !PT ;  /* 0x03fffff007047812 */ /* 0x000fe400078ec0ff */
[--C-:B------:R-:W-:Y:S02]  /*0bd0*/  SHF.R.S32.HI R6, RZ, 0x2, R12.reuse ;  /* 0x00000002ff067819 */ /* 0x100fe4000001140c */
[----:B------:R-:W-:Y:S01]  /*0be0*/  SHF.R.S32.HI R11, RZ, 0x1f, R12 ;  /* 0x0000001fff0b7819 */ /* 0x000fe2000001140c */
[C---:B------:R-:W-:Y:S01]  /*0bf0*/  IMAD.IADD R4, R21.reuse, 0x1, -R4 ;  /* 0x0000000115047824 */ /* 0x040fe200078e0a04 */
[----:B------:R-:W-:-:S02]  /*0c00*/  LEA.HI R3, R21, R21, RZ, 0x1 ;  /* 0x0000001515037211 */ /* 0x000fc400078f08ff */
[----:B------:R-:W-:Y:S02]  /*0c10*/  LEA.HI R11, R11, R6, RZ, 0x3 ;  /* 0x000000060b0b7211 */ /* 0x000fe400078f18ff */
[----:B------:R-:W-:Y:S02]  /*0c20*/  LOP3.LUT R5, R5, 0xfffffc00, RZ, 0xc0, !PT ;  /* 0xfffffc0005057812 */ /* 0x000fe400078ec0ff */
[----:B------:R-:W-:Y:S02]  /*0c30*/  LOP3.LUT R11, R11, 0xfffffff8, RZ, 0xc0, !PT ;  /* 0xfffffff80b0b7812 */ /* 0x000fe400078ec0ff */
[----:B------:R-:W-:Y:S01]  /*0c40*/  SHF.R.S32.HI R156, RZ, 0x1, R3 ;  /* 0x00000001ff9c7819 */ /* 0x000fe20000011403 */
[----:B------:R-:W-:Y:S01]  /*0c50*/  IMAD R10, R4, 0x40, R5 ;  /* 0x00000040040a7824 */ /* 0x000fe200078e0205 */
[----:B------:R-:W-:Y:S01]  /*0c60*/  LEA.HI R4, R0, R21, RZ, 0x2 ;  /* 0x0000001500047211 */ /* 0x000fe200078f10ff */
[----:B------:R-:W-:Y:S01]  /*0c70*/  IMAD.IADD R17, R6, 0x1, -R11 ;  /* 0x0000000106117824 */ /* 0x000fe200078e0a0b */
[----:B------:R-:W-:-:S02]  /*0c80*/  SHF.R.S32.HI R22, RZ, 0x7, R2 ;  /* 0x00000007ff167819 */ /* 0x000fc40000011402 */
[----:B------:R-:W-:Y:S02]  /*0c90*/  SHF.R.S32.HI R8, RZ, 0x4, R7 ;  /* 0x00000004ff087819 */ /* 0x000fe40000011407 */
[----:B------:R-:W-:Y:S02]  /*0ca0*/  LEA.HI R6, R3, R156, RZ, 0x1 ;  /* 0x0000009c03067211 */ /* 0x000fe400078f08ff */
[--C-:B------:R-:W-:Y:S02]  /*0cb0*/  SHF.R.S32.HI R2, RZ, 0x2, R4.reuse ;  /* 0x00000002ff027819 */ /* 0x100fe40000011404 */
[----:B------:R-:W-:Y:S01]  /*0cc0*/  SHF.R.S32.HI R5, RZ, 0x1f, R4 ;  /* 0x0000001fff057819 */ /* 0x000fe20000011404 */
[----:B------:R-:W-:Y:S01]  /*0cd0*/  IMAD.HI R11, R22, 0x55555556, RZ ;  /* 0x55555556160b7827 */ /* 0x000fe200078e02ff */
[----:B------:R-:W-:Y:S02]  /*0ce0*/  LEA.HI R4, R7, R8, RZ, 0x1 ;  /* 0x0000000807047211 */ /* 0x000fe400078f08ff */
[----:B------:R-:W-:-:S02]  /*0cf0*/  LOP3.LUT R7, R6, 0x3fffffe, RZ, 0xc0, !PT ;  /* 0x03fffffe06077812 */ /* 0x000fc400078ec0ff */
[----:B------:R-:W-:Y:S02]  /*0d00*/  LEA.HI R6, R9, R20, RZ, 0x5 ;  /* 0x0000001409067211 */ /* 0x000fe400078f28ff */
[----:B------:R-:W-:Y:S02]  /*0d10*/  LOP3.LUT R9, R4, 0x1ffffffe, RZ, 0xc0, !PT ;  /* 0x1ffffffe04097812 */ /* 0x000fe400078ec0ff */
[----:B------:R-:W-:Y:S02]  /*0d20*/  LEA.HI R5, R5, R2, RZ, 0x2 ;  /* 0x0000000205057211 */ /* 0x000fe400078f10ff */
[----:B------:R-:W-:Y:S02]  /*0d30*/  LEA.HI R11, R11, R11, RZ, 0x1 ;  /* 0x0000000b0b0b7211 */ /* 0x000fe400078f08ff */
[----:B------:R-:W-:Y:S01]  /*0d40*/  SHF.R.S32.HI R6, RZ, 0x5, R6 ;  /* 0x00000005ff067819 */ /* 0x000fe20000011406 */
[----:B------:R-:W-:Y:S01]  /*0d50*/  IMAD.IADD R9, R8, 0x1, -R9 ;  /* 0x0000000108097824 */ /* 0x000fe200078e0a09 */
[----:B------:R-:W-:Y:S01]  /*0d60*/  LOP3.LUT R5, R5, 0xfffffffc, RZ, 0xc0, !PT ;  /* 0xfffffffc05057812 */ /* 0x000fe200078ec0ff */
[----:B------:R-:W-:-:S02]  /*0d70*/  IMAD R11, R11, -0x3, R22 ;  /* 0xfffffffd0b0b7824 */ /* 0x000fc400078e0216 */
[----:B------:R-:W-:Y:S02]  /*0d80*/  IMAD R6, R6, 0x10, R17 ;  /* 0x0000001006067824 */ /* 0x000fe400078e0211 */
[----:B------:R-:W-:Y:S02]  /*0d90*/  IMAD R4, R9, 0x8, R10 ;  /* 0x0000000809047824 */ /* 0x000fe400078e020a */
[----:B------:R-:W-:Y:S02]  /*0da0*/  IMAD.IADD R5, R2, 0x1, -R5 ;  /* 0x0000000102057824 */ /* 0x000fe400078e0a05 */
[----:B------:R-:W-:Y:S01]  /*0db0*/  IMAD R2, R11, 0x40, R6 ;  /* 0x000000400b027824 */ /* 0x000fe200078e0206 */
[----:B------:R0:W-:Y:S04]  /*0dc0*/  STL [R1+0x70], R4 ;  /* 0x0000700401007387 */ /* 0x0001e80000100800 */
[----:B------:R-:W-:Y:S01]  /*0dd0*/  STL [R1+0x4], R13 ;  /* 0x0000040d01007387 */ /* 0x000fe20000100800 */
[----:B------:R-:W-:-:S03]  /*0de0*/  LOP3.LUT R3, R3, 0xfffffffe, RZ, 0xc0, !PT ;  /* 0xfffffffe03037812 */ /* 0x000fc600078ec0ff */
[----:B------:R3:W-:Y:S04]  /*0df0*/  STL [R1+0x40], R2 ;  /* 0x0000400201007387 */ /* 0x0007e80000100800 */
[----:B------:R-:W-:Y:S04]  /*0e00*/  STL [R1+0x68], R5 ;  /* 0x0000680501007387 */ /* 0x000fe80000100800 */
[----:B------:R-:W-:Y:S04]  /*0e10*/  STL [R1+0x8], R14 ;  /* 0x0000080e01007387 */ /* 0x000fe80000100800 */
[----:B------:R-:W-:Y:S01]  /*0e20*/  STL [R1+0xc], R15 ;  /* 0x00000c0f01007387 */ /* 0x000fe20000100800 */
[----:B0-----:R-:W-:-:S03]  /*0e30*/  IMAD.IADD R4, R21, 0x1, -R3 ;  /* 0x0000000115047824 */ /* 0x001fc600078e0a03 */
[----:B------:R-:W-:Y:S01]  /*0e40*/  STL [R1+0x58], RZ ;  /* 0x000058ff01007387 */ /* 0x000fe20000100800 */
[----:B------:R-:W-:-:S04]  /*0e50*/  IMAD.IADD R7, R156, 0x1, -R7 ;  /* 0x000000019c077824 */ /* 0x000fc800078e0a07 */
[----:B------:R-:W-:Y:S01]  /*0e60*/  IMAD R7, R8, 0x8, R7 ;  /* 0x0000000808077824 */ /* 0x000fe200078e0207 */
[----:B------:R-:W-:Y:S01]  /*0e70*/  LOP3.LUT R12, R12, 0x7ffffffc, RZ, 0xc0, !PT ;  /* 0x7ffffffc0c0c7812 */ /* 0x000fe200078ec0ff */
[----:B------:R-:W-:Y:S02]  /*0e80*/  IMAD.MOV.U32 R17, RZ, RZ, RZ ;  /* 0x000000ffff117224 */ /* 0x000fe400078e00ff */
[----:B------:R-:W-:Y:S02]  /*0e90*/  IMAD.MOV.U32 R157, RZ, RZ, RZ ;  /* 0x000000ffff9d7224 */ /* 0x000fe400078e00ff */
[----:B------:R-:W-:Y:S01]  /*0ea0*/  IMAD.MOV.U32 R22, RZ, RZ, RZ ;  /* 0x000000ffff167224 */ /* 0x000fe200078e00ff */
[----:B---3--:R-:W-:-:S05]  /*0eb0*/  LOP3.LUT R2, R18, 0x1, RZ, 0xfc, !PT ;  /* 0x0000000112027812 */ /* 0x008fca00078efcff */
[----:B------:R0:W-:Y:S01]  /*0ec0*/  STL [R1+0x10], R2 ;  /* 0x0000100201007387 */ /* 0x0001e20000100800 */
[----:B------:R-:W-:Y:S01]  /*0ed0*/  IMAD.SHL.U32 R18, R4, 0x10, RZ ;  /* 0x0000001004127824 */ /* 0x000fe200078e00ff */
[----:B0-----:R-:W-:Y:S01]  /*0ee0*/  LEA.HI R2, R0, R21, RZ, 0x3 ;  /* 0x0000001500027211 */ /* 0x001fe200078f18ff */
[----:B------:R-:W-:-:S03]  /*0ef0*/  IMAD.SHL.U32 R0, R5, 0x80, RZ ;  /* 0x0000008005007824 */ /* 0x000fc600078e00ff */
[----:B------:R-:W-:Y:S02]  /*0f00*/  SHF.R.S32.HI R8, RZ, 0x3, R2 ;  /* 0x00000003ff087819 */ /* 0x000fe40000011402 */
[----:B------:R-:W-:Y:S02]  /*0f10*/  LOP3.LUT R4, R0, 0x180, RZ, 0xc0, !PT ;  /* 0x0000018000047812 */ /* 0x000fe400078ec0ff */
[----:B------:R-:W-:Y:S02]  /*0f20*/  LOP3.LUT R3, R2, 0x1ffffff8, RZ, 0xc0, !PT ;  /* 0x1ffffff802037812 */ /* 0x000fe400078ec0ff */
[----:B------:R-:W-:Y:S02]  /*0f30*/  SHF.R.S32.HI R0, RZ, 0x1f, R156 ;  /* 0x0000001fff007819 */ /* 0x000fe4000001149c */
[C---:B------:R-:W-:Y:S02]  /*0f40*/  LOP3.LUT R0, R4.reuse, 0x10, R18, 0xf8, !PT ;  /* 0x0000001004007812 */ /* 0x040fe400078ef812 */
[----:B------:R-:W-:Y:S01]  /*0f50*/  SHF.R.U32.HI R5, RZ, 0x3, R4 ;  /* 0x00000003ff057819 */ /* 0x000fe20000011604 */
[----:B------:R-:W-:Y:S01]  /*0f60*/  STL [R1+0x14], RZ ;  /* 0x000014ff01007387 */ /* 0x000fe20000100800 */
[----:B------:R-:W-:Y:S01]  /*0f70*/  LOP3.LUT R2, R4, 0x30, R18, 0xf8, !PT ;  /* 0x0000003004027812 */ /* 0x000fe200078ef812 */
[----:B------:R-:W-:Y:S01]  /*0f80*/  IMAD.IADD R3, R21, 0x1, -R3 ;  /* 0x0000000115037824 */ /* 0x000fe200078e0a03 */
[----:B------:R-:W-:Y:S01]  /*0f90*/  LOP3.LUT R0, R0, R5, RZ, 0x3c, !PT ;  /* 0x0000000500007212 */ /* 0x000fe200078e3cff */
[----:B------:R-:W-:Y:S04]  /*0fa0*/  STL [R1+0x28], R8 ;  /* 0x0000280801007387 */ /* 0x000fe80000100800 */
[----:B------:R0:W-:Y:S01]  /*0fb0*/  STL [R1+0x30], R4 ;  /* 0x0000300401007387 */ /* 0x0001e20000100800 */
[----:B------:R-:W-:-:S03]  /*0fc0*/  IMAD.SHL.U32 R6, R3, 0x8, RZ ;  /* 0x0000000803067824 */ /* 0x000fc600078e00ff */
[----:B------:R1:W-:Y:S01]  /*0fd0*/  STL [R1+0x34], R5 ;  /* 0x0000340501007387 */ /* 0x0003e20000100800 */
[----:B------:R-:W-:Y:S02]  /*0fe0*/  IMAD.IADD R3, R20, 0x1, -R12 ;  /* 0x0000000114037824 */ /* 0x000fe400078e0a0c */
[----:B0-----:R-:W-:Y:S01]  /*0ff0*/  IMAD.SHL.U32 R4, R7, 0x40, RZ ;  /* 0x0000004007047824 */ /* 0x001fe200078e00ff */
[----:B-1----:R-:W-:-:S03]  /*1000*/  LOP3.LUT R5, R2, R5, RZ, 0x3c, !PT ;  /* 0x0000000502057212 */ /* 0x002fc600078e3cff */
[----:B------:R-:W-:Y:S01]  /*1010*/  IMAD.IADD R2, R4, 0x1, R0 ;  /* 0x0000000104027824 */ /* 0x000fe200078e0200 */
[----:B------:R0:W-:Y:S01]  /*1020*/  STL [R1+0x38], R4 ;  /* 0x0000380401007387 */ /* 0x0001e20000100800 */
[----:B------:R-:W-:-:S03]  /*1030*/  IADD3 R0, R16, R4, R5 ;  /* 0x0000000410007210 */ /* 0x000fc60007ffe005 */
[----:B------:R0:W-:Y:S04]  /*1040*/  STL [R1+0x4c], R6 ;  /* 0x00004c0601007387 */ /* 0x0001e80000100800 */
[----:B------:R0:W-:Y:S04]  /*1050*/  STL [R1+0x3c], R3 ;  /* 0x00003c0301007387 */ /* 0x0001e80000100800 */
[----:B------:R0:W-:Y:S04]  /*1060*/  STL [R1+0x6c], R0 ;  /* 0x00006c0001007387 */ /* 0x0001e80000100800 */
[----:B------:R0:W-:Y:S02]  /*1070*/  STL [R1+0x18], R2 ;  /* 0x0000180201007387 */ /* 0x0001e40000100800 */
.L_x_1950:
[----:B0-2---:R-:W2:Y:S01]  /*1080*/  LDL.LU R0, [R1+0xc] ;  /* 0x00000c0001007983 */ /* 0x005ea20000300800 */
[----:B------:R-:W2:Y:S01]  /*1090*/  LDC.64 R2, c[0x0][0xc60] ;  /* 0x00031800ff027b82 */ /* 0x000ea20000000a00 */
[----:B------:R-:W-:Y:S01]  /*10a0*/  ULDC.64 UR4, c[0x0][0xa28] ;  /* 0x00028a0000047ab9 */ /* 0x000fe20000000a00 */
[----:B------:R-:W-:Y:S01]  /*10b0*/  ULDC.64 UR8, c[0x0][0xa18] ;  /* 0x0002860000087ab9 */ /* 0x000fe20000000a00 */
[----:B------:R-:W-:Y:S01]  /*10c0*/  ISETP.NE.U32.AND P2, PT, RZ, UR4, PT ;  /* 0x00000004ff007c0c */ /* 0x000fe2000bf45070 */
[----:B-1---5:R-:W-:Y:S01]  /*10d0*/  IMAD.MOV.U32 R9, RZ, RZ, RZ ;  /* 0x000000ffff097224 */ /* 0x022fe200078e00ff */
[----:B------:R-:W3:Y:S01]  /*10e0*/  LDL R26, [R1+0x8] ;  /* 0x00000800011a7983 */ /* 0x000ee20000100800 */
[----:B------:R-:W-:Y:S01]  /*10f0*/  ULDC.64 UR6, c[0x0][0xa08] ;  /* 0x0002820000067ab9 */ /* 0x000fe20000000a00 */
[----:B------:R-:W-:Y:S02]  /*1100*/  ISETP.NE.AND.EX P2, PT, RZ, UR5, PT, P2 ;  /* 0x00000005ff007c0c */ /* 0x000fe4000bf45320 */
[----:B----4-:R-:W4:Y:S01]  /*1110*/  LDL R10, [R1+0x4] ;  /* 0x00000400010a7983 */ /* 0x010f220000100800 */
[----:B--2---:R-:W-:-:S05]  /*1120*/  IMAD.WIDE R2, R0, 0x4, R2 ;  /* 0x0000000400027825 */ /* 0x004fca00078e0202 */
[----:B------:R-:W2:Y:S01]  /*1130*/  LDG.E R0, desc[UR40][R2.64] ;  /* 0x0000002802007981 */ /* 0x000ea2000c1e1900 */
[----:B------:R-:W-:-:S04]  /*1140*/  ISETP.NE.U32.AND P1, PT, RZ, UR8, PT ;  /* 0x00000008ff007c0c */ /* 0x000fc8000bf25070 */
[----:B------:R-:W-:Y:S02]  /*1150*/  ISETP.NE.AND.EX P1, PT, RZ, UR9, PT, P1 ;  /* 0x00000009ff007c0c */ /* 0x000fe4000bf25310 */
[----:B------:R-:W-:-:S04]  /*1160*/  ISETP.NE.U32.AND P0, PT, RZ, UR6, PT ;  /* 0x00000006ff007c0c */ /* 0x000fc8000bf05070 */
[----:B------:R-:W-:Y:S01]  /*1170*/  ISETP.NE.AND.EX P0, PT, RZ, UR7, PT, P0 ;  /* 0x00000007ff007c0c */ /* 0x000fe2000bf05300 */
[----:B------:R-:W-:Y:S01]  /*1180*/  IMAD.MOV.U32 R27, RZ, RZ, RZ ;  /* 0x000000ffff1b7224 */ /* 0x000fe200078e00ff */
[----:B--2---:R-:W-:Y:S02]  /*1190*/  SHF.R.S32.HI R4, RZ, 0x1f, R0 ;  /* 0x0000001fff047819 */ /* 0x004fe40000011400 */
[C---:B------:R-:W-:Y:S01]  /*11a0*/  @P2 LEA R2, P3, R0.reuse, UR4, 0x2 ;  /* 0x0000000400022c11 */ /* 0x040fe2000f8610ff */
[----:B------:R-:W-:-:S03]  /*11b0*/  IMAD.SHL.U32 R32, R0, 0x4, RZ ;  /* 0x0000000400207824 */ /* 0x000fc600078e00ff */
[C-C-:B------:R-:W-:Y:S01]  /*11c0*/  @P2 LEA.HI.X R3, R0.reuse, UR5, R4.reuse, 0x2, P3 ;  /* 0x0000000500032c11 */ /* 0x140fe200098f1404 */
[----:B------:R-:W-:Y:S01]  /*11d0*/  STL [R1+0x44], R0 ;  /* 0x0000440001007387 */ /* 0x000fe20000100800 */
[----:B------:R-:W-:Y:S01]  /*11e0*/  SHF.L.U64.HI R31, R0, 0x2, R4 ;  /* 0x00000002001f7819 */ /* 0x000fe20000010204 */
[----:B------:R-:W-:Y:S02]  /*11f0*/  ULDC UR4, c[0x0][0x288] ;  /* 0x0000a20000047ab9 */ /* 0x000fe40000000800 */
[----:B------:R0:W-:Y:S04]  /*1200*/  STL [R1+0x5c], R4 ;  /* 0x00005c0401007387 */ /* 0x0001e80000100800 */
[----:B------:R1:W5:Y:S01]  /*1210*/  @P2 LDG.E R9, desc[UR40][R2.64] ;  /* 0x0000002802092981 */ /* 0x000362000c1e1900 */
[----:B------:R-:W-:Y:S01]  /*1220*/  IMAD.U32 R8, RZ, RZ, UR4 ;  /* 0x00000004ff087e24 */ /* 0x000fe2000f8e00ff */
[C---:B------:R-:W-:Y:S01]  /*1230*/  IADD3 R6, P4, R32.reuse, UR6, RZ ;  /* 0x0000000620067c10 */ /* 0x040fe2000ff9e0ff */
[----:B------:R-:W-:Y:S01]  /*1240*/  ULDC.64 UR4, c[0x0][0x3f8] ;  /* 0x0000fe0000047ab9 */ /* 0x000fe20000000a00 */
[----:B0-----:R-:W-:-:S04]  /*1250*/  @P1 IADD3 R4, P2, R32, UR8, RZ ;  /* 0x0000000820041c10 */ /* 0x001fc8000ff5e0ff */
[C---:B------:R-:W-:Y:S02]  /*1260*/  @P1 IADD3.X R5, R31.reuse, UR9, RZ, P2, !PT ;  /* 0x000000091f051c10 */ /* 0x040fe400097fe4ff */
[----:B------:R-:W-:Y:S01]  /*1270*/  IADD3.X R7, R31, UR7, RZ, P4, !PT ;  /* 0x000000071f077c10 */ /* 0x000fe2000a7fe4ff */
[----:B------:R1:W-:Y:S01]  /*1280*/  STL [R1+0x50], R32 ;  /* 0x0000502001007387 */ /* 0x0003e20000100800 */
[----:B------:R-:W-:Y:S01]  /*1290*/  UISETP.NE.U32.AND UP0, UPT, UR4, URZ, UPT ;  /* 0x0000003f0400728c */ /* 0x000fe2000bf05070 */
[----:B------:R-:W-:Y:S02]  /*12a0*/  ULDC.64 UR8, c[0x0][0xa20] ;  /* 0x0002880000087ab9 */ /* 0x000fe40000000a00 */
[----:B------:R-:W2:Y:S04]  /*12b0*/  @P1 LDG.E R8, desc[UR40][R4.64] ;  /* 0x0000002804081981 */ /* 0x000ea8000c1e1900 */
[----:B------:R1:W5:Y:S04]  /*12c0*/  @P0 LDG.E R27, desc[UR40][R6.64] ;  /* 0x00000028061b0981 */ /* 0x000368000c1e1900 */
[----:B------:R1:W-:Y:S01]  /*12d0*/  STL [R1+0x54], R31 ;  /* 0x0000541f01007387 */ /* 0x0003e20000100800 */
[----:B------:R-:W-:Y:S01]  /*12e0*/  UISETP.NE.AND.EX UP0, UPT, UR5, URZ, UPT, UP0 ;  /* 0x0000003f0500728c */ /* 0x000fe2000bf05300 */
[----:B------:R-:W-:Y:S01]  /*12f0*/  ULDC UR4, c[0x0][0x404] ;  /* 0x0001010000047ab9 */ /* 0x000fe20000000800 */
[----:B------:R-:W-:-:S02]  /*1300*/  ISETP.NE.U32.AND P2, PT, RZ, UR8, PT ;  /* 0x00000008ff007c0c */ /* 0x000fc4000bf45070 */
[----:B------:R-:W-:Y:S01]  /*1310*/  USEL UR4, UR4, 0x1, UP0 ;  /* 0x0000000104047887 */ /* 0x000fe20008000000 */
[----:B------:R-:W-:Y:S01]  /*1320*/  ULDC UR5, c[0x0][0x2e0] ;  /* 0x0000b80000057ab9 */ /* 0x000fe20000000800 */
[----:B------:R-:W-:Y:S02]  /*1330*/  ISETP.NE.AND.EX P2, PT, RZ, UR9, PT, P2 ;  /* 0x00000009ff007c0c */ /* 0x000fe4000bf45320 */
[----:B------:R-:W-:-:S03]  /*1340*/  UIMAD UR4, UR4, UR5, URZ ;  /* 0x00000005040472a4 */ /* 0x000fc6000f8e023f */
[----:B------:R-:W-:Y:S01]  /*1350*/  ULDC UR5, c[0x0][0x338] ;  /* 0x0000ce0000057ab9 */ /* 0x000fe20000000800 */
[----:B------:R-:W-:Y:S01]  /*1360*/  IMAD.MOV.U32 R25, RZ, RZ, R0 ;  /* 0x000000ffff197224 */ /* 0x000fe200078e0000 */
[----:B--2---:R1:W-:Y:S04]  /*1370*/  STL [R1+0x20], R8 ;  /* 0x0000200801007387 */ /* 0x0043e80000100800 */
[----:B----4-:R1:W-:Y:S04]  /*1380*/  STL [R1+0x60], R10 ;  /* 0x0000600a01007387 */ /* 0x0103e80000100800 */
[----:B---3--:R1:W-:Y:S01]  /*1390*/  STL [R1+0x48], R26 ;  /* 0x0000481a01007387 */ /* 0x0083e20000100800 */
[----:B------:R-:W-:Y:S05]  /*13a0*/  @P1 BRA `(.L_x_1824) ;  /* 0x0000000000281947 */ /* 0x000fea0003800000 */
        /* <DEDUP_REMOVED lines=10> */
.L_x_1824:
[----:B------:R-:W-:Y:S02]  /*1450*/  IMAD.U32 R30, RZ, RZ, UR5 ;  /* 0x00000005ff1e7e24 */ /* 0x000fe4000f8e00ff */
[----:B------:R-:W-:Y:S01]  /*1460*/  IMAD.U32 R24, RZ, RZ, UR4 ;  /* 0x00000004ff187e24 */ /* 0x000fe2000f8e00ff */
[----:B------:R-:W-:Y:S06]  /*1470*/  @!P2 BRA `(.L_x_1825) ;  /* 0x000000000010a947 */ /* 0x000fec0003800000 */
[----:B-1----:R-:W-:-:S04]  /*1480*/  IADD3 R2, P0, R32, UR8, RZ ;  /* 0x0000000820027c10 */ /* 0x002fc8000ff1e0ff */
[----:B------:R-:W-:-:S05]  /*1490*/  IADD3.X R3, R31, UR9, RZ, P0, !PT ;  /* 0x000000091f037c10 */ /* 0x000fca00087fe4ff */
[----:B------:R2:W5:Y:S01]  /*14a0*/  LDG.E R24, desc[UR40][R2.64] ;  /* 0x0000002802187981 */ /* 0x000562000c1e1900 */
[----:B------:R-:W-:Y:S05]  /*14b0*/  BRA `(.L_x_1826) ;  /* 0x0000000000107947 */ /* 0x000fea0003800000 */
.L_x_1825:
[----:B------:R-:W-:Y:S05]  /*14c0*/  @!P0 BRA `(.L_x_1826) ;  /* 0x00000000000c8947 */ /* 0x000fea0003800000 */
[----:B-1----:R-:W2:Y:S04]  /*14d0*/  LDG.E R3, desc[UR40][R6.64] ;  /* 0x0000002806037981 */ /* 0x002ea8000c1e1900 */
[----:B------:R-:W2:Y:S02]  /*14e0*/  LDG.E R24, desc[UR40][R6.64+0x4] ;  /* 0x0000042806187981 */ /* 0x000ea4000c1e1900 */
[----:B--2---:R-:W-:-:S07]  /*14f0*/  IMAD.IADD R24, R24, 0x1, -R3 ;  /* 0x0000000118187824 */ /* 0x004fce00078e0a03 */
.L_x_1826:
[----:B------:R-:W-:Y:S02]  /*1500*/  ULDC.64 UR4, c[0x0][0xa10] ;  /* 0x0002840000047ab9 */ /* 0x000fe40000000a00 */
[----:B------:R-:W-:-:S04]  /*1510*/  ISETP.NE.U32.AND P0, PT, RZ, UR4, PT ;  /* 0x00000004ff007c0c */ /* 0x000fc8000bf05070 */
[----:B------:R-:W-:Y:S01]  /*1520*/  ISETP.NE.AND.EX P0, PT, RZ, UR5, PT, P0 ;  /* 0x00000005ff007c0c */ /* 0x000fe2000bf05300 */
[----:B------:R-:W-:-:S12]  /*1530*/  ULDC.64 UR4, c[0x0][0xa30] ;  /* 0x00028c0000047ab9 */ /* 0x000fd80000000a00 */
[----:B-12---:R-:W1:Y:S02]  /*1540*/  @P0 LDC.64 R2, c[0x0][0xa10] ;  /* 0x00028400ff020b82 */ /* 0x006e640000000a00 */
[----:B-1----:R-:W-:-:S05]  /*1550*/  @P0 IMAD.WIDE R2, R25, 0x4, R2 ;  /* 0x0000000419020825 */ /* 0x002fca00078e0202 */
[----:B------:R-:W2:Y:S04]  /*1560*/  @P0 LDG.E R0, desc[UR40][R2.64] ;  /* 0x0000002802000981 */ /* 0x000ea8000c1e1900 */
[----:B------:R1:W2:Y:S01]  /*1570*/  @P0 LDG.E R7, desc[UR40][R2.64+0x4] ;  /* 0x0000042802070981 */ /* 0x0002a2000c1e1900 */
[----:B------:R-:W-:Y:S01]  /*1580*/  ISETP.NE.U32.AND P1, PT, RZ, UR4, PT ;  /* 0x00000004ff007c0c */ /* 0x000fe2000bf25070 */
[----:B-----5:R-:W-:-:S03]  /*1590*/  IMAD.MOV.U32 R28, RZ, RZ, R24 ;  /* 0x000000ffff1c7224 */ /* 0x020fc600078e0018 */
[----:B------:R-:W-:Y:S01]  /*15a0*/  ISETP.NE.AND.EX P1, PT, RZ, UR5, PT, P1 ;  /* 0x00000005ff007c0c */ /* 0x000fe2000bf25310 */
[----:B------:R-:W-:Y:S02]  /*15b0*/  IMAD.MOV.U32 R6, RZ, RZ, 0xc0 ;  /* 0x000000c0ff067424 */ /* 0x000fe400078e00ff */
[----:B------:R-:W-:Y:S02]  /*15c0*/  IMAD.IADD R9, R24, 0x1, -R9 ;  /* 0x0000000118097824 */ /* 0x000fe400078e0a09 */
[----:B-1----:R-:W-:-:S08]  /*15d0*/  IMAD R2, R10, R6, 0x15f ;  /* 0x0000015f0a027424 */ /* 0x002fd000078e0206 */
[----:B------:R-:W-:-:S04]  /*15e0*/  @P1 IADD3 R4, P2, R32, UR4, RZ ;  /* 0x0000000420041c10 */ /* 0x000fc8000ff5e0ff */
[----:B------:R-:W-:-:S05]  /*15f0*/  @P1 IADD3.X R5, R31, UR5, RZ, P2, !PT ;  /* 0x000000051f051c10 */ /* 0x000fca00097fe4ff */
[----:B------:R1:W5:Y:S01]  /*1600*/  @P1 LDG.E R28, desc[UR40][R4.64] ;  /* 0x00000028041c1981 */ /* 0x000362000c1e1900 */
[----:B--2---:R-:W-:-:S04]  /*1610*/  @P0 IMAD.IADD R30, R7, 0x1, -R0 ;  /* 0x00000001071e0824 */ /* 0x004fc800078e0a00 */
[----:B------:R-:W-:-:S04]  /*1620*/  IMAD.IADD R3, R9, 0x1, R30 ;  /* 0x0000000109037824 */ /* 0x000fc800078e021e */
[C---:B------:R-:W-:Y:S01]  /*1630*/  VIADD R0, R3.reuse, 0x9f ;  /* 0x0000009f03007836 */ /* 0x040fe20000000000 */
[----:B------:R-:W-:Y:S01]  /*1640*/  IADD3 R2, R3, R2, -R8 ;  /* 0x0000000203027210 */ /* 0x000fe20007ffe808 */
[----:B------:R2:W-:Y:S02]  /*1650*/  STL [R1+0x24], R3 ;  /* 0x0000240301007387 */ /* 0x0005e40000100800 */
[----:B------:R-:W-:-:S04]  /*1660*/  IMAD.HI R0, R0, 0x66666667, RZ ;  /* 0x6666666700007827 */ /* 0x000fc800078e02ff */
[----:B------:R-:W-:Y:S01]  /*1670*/  IMAD.HI R2, R2, 0x66666667, RZ ;  /* 0x6666666702027827 */ /* 0x000fe200078e02ff */
[----:B--2---:R-:W-:-:S04]  /*1680*/  SHF.R.U32.HI R3, RZ, 0x1f, R0 ;  /* 0x0000001fff037819 */ /* 0x004fc80000011600 */
[----:B-1----:R-:W-:Y:S02]  /*1690*/  SHF.R.U32.HI R5, RZ, 0x1f, R2 ;  /* 0x0000001fff057819 */ /* 0x002fe40000011602 */
[----:B------:R-:W-:Y:S02]  /*16a0*/  LEA.HI.SX32 R104, R0, R3, 0x1a ;  /* 0x0000000300687211 */ /* 0x000fe400078fd2ff */
[----:B------:R-:W-:Y:S01]  /*16b0*/  LEA.HI.SX32 R5, R2, R5, 0x1a ;  /* 0x0000000502057211 */ /* 0x000fe200078fd2ff */
[----:B------:R-:W-:-:S03]  /*16c0*/  IMAD.MOV R2, RZ, RZ, -R9 ;  /* 0x000000ffff027224 */ /* 0x000fc600078e0a09 */
[----:B------:R-:W-:Y:S02]  /*16d0*/  VIMNMX R5, R104, R5, PT ;  /* 0x0000000568057248 */ /* 0x000fe40003fe0100 */
[----:B------:R-:W-:-:S03]  /*16e0*/  VIMNMX R2, RZ, R2, !PT ;  /* 0x00000002ff027248 */ /* 0x000fc60007fe0100 */
[----:B------:R-:W-:-:S05]  /*16f0*/  IMAD R5, R5, 0xa0, -R9 ;  /* 0x000000a005057824 */ /* 0x000fca00078e0a09 */
[----:B------:R-:W-:-:S04]  /*1700*/  VIMNMX R5, R5, R30, PT ;  /* 0x0000001e05057248 */ /* 0x000fc80003fe0100 */
        /* <DEDUP_REMOVED lines=26> */
[----:B0-----:R-:W-:Y:S02]  /*18b0*/  IMAD.MOV.U32 R8, RZ, RZ, 0x70 ;  /* 0x00000070ff087424 */ /* 0x001fe400078e00ff */
[----:B------:R-:W-:Y:S02]  /*18c0*/  IMAD.MOV.U32 R12, RZ, RZ, 0x1 ;  /* 0x00000001ff0c7424 */ /* 0x000fe400078e00ff */
[----:B-1----:R-:W-:-:S07]  /*18d0*/  IMAD.MOV.U32 R13, RZ, RZ, RZ ;  /* 0x000000ffff0d7224 */ /* 0x002fce00078e00ff */
[----:B------:R-:W-:-:S07]  /*18e0*/  LEPC R20, `(.L_x_1829) ;  /* 0x000000001014794e */ /* 0x000fce0000000000 */
[----:B--2--5:R-:W-:Y:S05]  /*18f0*/  CALL.ABS.NOINC R14 ;  /* 0x000000000e007343 */ /* 0x024fea0003c00000 */
.L_x_1829:
[----:B------:R-:W-:Y:S05]  /*1900*/  BSYNC B6 ;  /* 0x0000000000067941 */ /* 0x000fea0003800000 */
.L_x_1828:
        /* <DEDUP_REMOVED lines=20> */
.L_x_1831:
[----:B------:R-:W-:Y:S05]  /*1a50*/  BSYNC B6 ;  /* 0x0000000000067941 */ /* 0x000fea0003800000 */
.L_x_1830:
[----:B------:R-:W-:Y:S01]  /*1a60*/  ULDC.64 UR4, c[0x0][0x9f8] ;  /* 0x00027e0000047ab9 */ /* 0x000fe20000000a00 */
[----:B------:R-:W-:Y:S01]  /*1a70*/  IMAD.IADD R27, R27, 0x1, R24 ;  /* 0x000000011b1b7824 */ /* 0x000fe200078e0218 */
[----:B------:R-:W-:Y:S01]  /*1a80*/  ISETP.NE.U32.AND P0, PT, RZ, UR4, PT ;  /* 0x00000004ff007c0c */ /* 0x000fe2000bf05070 */
[----:B------:R-:W2:Y:S01]  /*1a90*/  LDL R24, [R1+0x30] ;  /* 0x0000300001187983 */ /* 0x000ea20000100800 */
[----:B------:R-:W1:Y:S08]  /*1aa0*/  LDC R0, c[0x0][0x428] ;  /* 0x00010a00ff007b82 */ /* 0x000e700000000800 */
[----:B------:R-:W3:Y:S01]  /*1ab0*/  LDC.64 R44, c[0x0][0x2f0] ;  /* 0x0000bc00ff2c7b82 */ /* 0x000ee20000000a00 */
[----:B------:R-:W-:Y:S01]  /*1ac0*/  ISETP.NE.AND.EX P0, PT, RZ, UR5, PT, P0 ;  /* 0x00000005ff007c0c */ /* 0x000fe2000bf05300 */
[----:B------:R-:W4:Y:S01]  /*1ad0*/  LDL R14, [R1+0x34] ;  /* 0x00003400010e7983 */ /* 0x000f220000100800 */
[----:B------:R-:W-:Y:S01]  /*1ae0*/  IMAD.MOV.U32 R3, RZ, RZ, R26 ;  /* 0x000000ffff037224 */ /* 0x000fe200078e001a */
[----:B------:R-:W-:-:S02]  /*1af0*/  ULDC.64 UR6, c[0x0][0xa08] ;  /* 0x0002820000067ab9 */ /* 0x000fc40000000a00 */
[----:B------:R-:W4:Y:S02]  /*1b00*/  LDL R12, [R1+0x38] ;  /* 0x00003800010c7983 */ /* 0x000f240000100800 */
[----:B------:R-:W0:Y:S06]  /*1b10*/  LDC R55, c[0x0][0x3d4] ;  /* 0x0000f500ff377b82 */ /* 0x000e2c0000000800 */
[----:B------:R-:W-:Y:S01]  /*1b20*/  @P0 IADD3 R4, P1, R32, UR4, RZ ;  /* 0x0000000420040c10 */ /* 0x000fe2000ff3e0ff */
[----:B------:R-:W0:Y:S01]  /*1b30*/  S2R R10, SR_TID.X ;  /* 0x00000000000a7919 */ /* 0x000e220000002100 */
[----:B------:R-:W-:Y:S01]  /*1b40*/  SHF.R.S32.HI R11, RZ, 0x1f, R27 ;  /* 0x0000001fff0b7819 */ /* 0x000fe2000001141b */
[----:B------:R-:W0:Y:S01]  /*1b50*/  LDC.64 R38, c[0x0][0x3d8] ;  /* 0x0000f600ff267b82 */ /* 0x000e220000000a00 */
[----:B------:R-:W-:Y:S01]  /*1b60*/  @P0 IADD3.X R5, R31, UR5, RZ, P1, !PT ;  /* 0x000000051f050c10 */ /* 0x000fe20008ffe4ff */
[----:B------:R-:W-:Y:S01]  /*1b70*/  ULDC.64 UR4, c[0x0][0x2f8] ;  /* 0x0000be0000047ab9 */ /* 0x000fe20000000a00 */
[----:B------:R-:W2:Y:S04]  /*1b80*/  LDL R31, [R1+0x68] ;  /* 0x00006800011f7983 */ /* 0x000ea80000100800 */
[----:B------:R3:W4:Y:S01]  /*1b90*/  @P0 LDG.E R25, desc[UR40][R4.64] ;  /* 0x0000002804190981 */ /* 0x000722000c1e1900 */
[----:B-1----:R-:W-:Y:S01]  /*1ba0*/  ISETP.NE.AND P0, PT, R0, 0x1, PT ;  /* 0x000000010000780c */ /* 0x002fe20003f05270 */
[----:B---3--:R-:W-:Y:S01]  /*1bb0*/  IMAD R6, R11, R44, RZ ;  /* 0x0000002c0b067224 */ /* 0x008fe200078e02ff */
[----:B------:R-:W1:Y:S01]  /*1bc0*/  LDC.64 R32, c[0x0][0x3e8] ;  /* 0x0000fa00ff207b82 */ /* 0x000e620000000a00 */
[----:B------:R-:W-:-:S02]  /*1bd0*/  SHF.R.S32.HI R19, RZ, 0x1f, R18 ;  /* 0x0000001fff137819 */ /* 0x000fc40000011412 */
[C---:B------:R-:W-:Y:S02]  /*1be0*/  IMAD R7, R27.reuse, R45, R6 ;  /* 0x0000002d1b077224 */ /* 0x040fe400078e0206 */
[----:B------:R-:W-:-:S06]  /*1bf0*/  IMAD.WIDE.U32 R4, R27, R44, RZ ;  /* 0x0000002c1b047225 */ /* 0x000fcc00078e00ff */
[----:B------:R-:W3:Y:S01]  /*1c00*/  @P0 LDC R0, c[0x0][0x42c] ;  /* 0x00010b00ff000b82 */ /* 0x000ee20000000800 */
[----:B------:R-:W-:-:S07]  /*1c10*/  IMAD.IADD R5, R5, 0x1, R7 ;  /* 0x0000000105057824 */ /* 0x000fce00078e0207 */
[----:B------:R-:W1:Y:S01]  /*1c20*/  @P0 LDC R9, c[0x0][0x430] ;  /* 0x00010c00ff090b82 */ /* 0x000e620000000800 */
[----:B0-----:R-:W-:Y:S01]  /*1c30*/  VIADD R20, R10, 0xffffff80 ;  /* 0xffffff800a147836 */ /* 0x001fe20000000000 */
[----:B------:R-:W0:Y:S04]  /*1c40*/  S2R R52, SR_TID.X ;  /* 0x0000000000347919 */ /* 0x000e280000002100 */
[----:B------:R-:W-:-:S04]  /*1c50*/  LEA.HI R10, R20, R20, RZ, 0x1 ;  /* 0x00000014140a7211 */ /* 0x000fc800078f08ff */
[----:B------:R-:W-:Y:S02]  /*1c60*/  LOP3.LUT R10, R10, 0xfffffffe, RZ, 0xc0, !PT ;  /* 0xfffffffe0a0a7812 */ /* 0x000fe400078ec0ff */
[----:B------:R-:W-:-:S03]  /*1c70*/  ISETP.GE.AND P2, PT, R18, R55, PT ;  /* 0x000000371200720c */ /* 0x000fc60003f46270 */
[----:B------:R-:W-:Y:S02]  /*1c80*/  IMAD.IADD R10, R20, 0x1, -R10 ;  /* 0x00000001140a7824 */ /* 0x000fe400078e0a0a */
[----:B---3--:R-:W-:Y:S01]  /*1c90*/  @P0 IMAD.HI.U32 R0, R26, R0, RZ ;  /* 0x000000001a000227 */ /* 0x008fe200078e00ff */
[----:B------:R-:W-:-:S03]  /*1ca0*/  SHF.R.S32.HI R26, RZ, 0x1f, R156 ;  /* 0x0000001fff1a7819 */ /* 0x000fc6000001149c */
[----:B------:R-:W-:Y:S01]  /*1cb0*/  IMAD.SHL.U32 R48, R10, 0x8, RZ ;  /* 0x000000080a307824 */ /* 0x000fe200078e00ff */
[----:B-1----:R-:W-:Y:S02]  /*1cc0*/  @P0 SHF.R.U32.HI R3, RZ, R9, R0 ;  /* 0x00000009ff030219 */ /* 0x002fe40000011600 */
[----:B------:R-:W-:Y:S02]  /*1cd0*/  ISETP.NE.U32.AND P0, PT, RZ, UR6, PT ;  /* 0x00000006ff007c0c */ /* 0x000fe4000bf05070 */
        /* <DEDUP_REMOVED lines=9> */
[----:B------:R-:W-:Y:S02]  /*1d70*/  IMAD.IADD R5, R5, 0x1, R9 ;  /* 0x0000000105057824 */ /* 0x000fe400078e0209 */
[----:B------:R-:W-:-:S04]  /*1d80*/  IMAD.WIDE.U32 R6, R3, UR6, R18 ;  /* 0x0000000603067c25 */ /* 0x000fc8000f8e0012 */
[----:B------:R-:W-:Y:S02]  /*1d90*/  IMAD.IADD R7, R7, 0x1, R13 ;  /* 0x0000000107077824 */ /* 0x000fe400078e020d */
[----:B------:R-:W-:Y:S01]  /*1da0*/  IMAD.WIDE.U32 R20, R156, R44, R18 ;  /* 0x0000002c9c147225 */ /* 0x000fe200078e0012 */
[----:B------:R-:W-:-:S03]  /*1db0*/  SHF.R.S32.HI R49, RZ, 0x1f, R48 ;  /* 0x0000001fff317819 */ /* 0x000fc60000011430 */
[----:B------:R-:W-:Y:S01]  /*1dc0*/  IMAD.WIDE.U32 R42, R156, R38, R18 ;  /* 0x000000269c2a7225 */ /* 0x000fe200078e0012 */
[----:B0-----:R-:W-:-:S03]  /*1dd0*/  SHF.R.U32.HI R52, RZ, 0x7, R52 ;  /* 0x00000007ff347819 */ /* 0x001fc60000011634 */
[----:B------:R-:W-:Y:S01]  /*1de0*/  IMAD.WIDE.U32 R36, R156, R32, R18 ;  /* 0x000000209c247225 */ /* 0x000fe200078e0012 */
[----:B------:R-:W-:-:S03]  /*1df0*/  LOP3.LUT R23, R23, 0xfffffffb, RZ, 0xc0, !PT ;  /* 0xfffffffb17177812 */ /* 0x000fc600078ec0ff */
[----:B------:R-:W-:Y:S02]  /*1e00*/  VIADD R54, R52, 0x8 ;  /* 0x0000000834367836 */ /* 0x000fe40000000000 */
[----:B------:R-:W-:Y:S01]  /*1e10*/  IMAD R57, R39, 0xa0, RZ ;  /* 0x000000a027397824 */ /* 0x000fe200078e02ff */
[----:B------:R-:W-:Y:S02]  /*1e20*/  @P2 LOP3.LUT R23, R23, 0x4, RZ, 0xfc, !PT ;  /* 0x0000000417172812 */ /* 0x000fe400078efcff */
[----:B----4-:R-:W-:Y:S02]  /*1e30*/  SHF.R.S32.HI R0, RZ, 0x1f, R25 ;  /* 0x0000001fff007819 */ /* 0x010fe40000011419 */
[----:B------:R-:W-:Y:S02]  /*1e40*/  SEL R9, R25, RZ, !P0 ;  /* 0x000000ff19097207 */ /* 0x000fe40004000000 */
[----:B------:R-:W-:-:S03]  /*1e50*/  SEL R0, R0, RZ, !P0 ;  /* 0x000000ff00007207 */ /* 0x000fc60004000000 */
[----:B------:R-:W-:-:S04]  /*1e60*/  IMAD.WIDE.U32 R50, R9, UR4, R4 ;  /* 0x0000000409327c25 */ /* 0x000fc8000f8e0004 */
[----:B------:R-:W-:Y:S02]  /*1e70*/  IMAD R8, R0, UR4, RZ ;  /* 0x0000000400087c24 */ /* 0x000fe4000f8e02ff */
[----:B------:R-:W-:Y:S02]  /*1e80*/  IMAD R4, R26, R44, RZ ;  /* 0x0000002c1a047224 */ /* 0x000fe400078e02ff */
[C---:B------:R-:W-:Y:S01]  /*1e90*/  IMAD R3, R9.reuse, UR5, R8 ;  /* 0x0000000509037c24 */ /* 0x040fe2000f8e0208 */
[----:B------:R-:W-:Y:S02]  /*1ea0*/  ULDC.64 UR4, c[0x0][0x328] ;  /* 0x0000ca0000047ab9 */ /* 0x000fe40000000a00 */
[----:B------:R-:W-:Y:S02]  /*1eb0*/  IMAD R8, R0, UR4, RZ ;  /* 0x0000000400087c24 */ /* 0x000fe4000f8e02ff */
[----:B------:R-:W-:Y:S01]  /*1ec0*/  IMAD.WIDE.U32 R46, R9, UR4, R6 ;  /* 0x00000004092e7c25 */ /* 0x000fe2000f8e0006 */
[----:B--2---:R-:W-:Y:S01]  /*1ed0*/  LOP3.LUT P4, RZ, R31, 0x2, RZ, 0xc0, !PT ;  /* 0x000000021fff7812 */ /* 0x004fe2000788c0ff */
[----:B------:R-:W-:-:S02]  /*1ee0*/  ULDC UR4, c[0x0][0x2e4] ;  /* 0x0000b90000047ab9 */ /* 0x000fc40000000800 */
[----:B------:R-:W-:Y:S01]  /*1ef0*/  IMAD R25, R9, UR5, R8 ;  /* 0x0000000509197c24 */ /* 0x000fe2000f8e0208 */
[----:B------:R-:W-:Y:S01]  /*1f00*/  SEL R9, R55, RZ, P2 ;  /* 0x000000ff37097207 */ /* 0x000fe20001000000 */
[----:B------:R-:W-:Y:S02]  /*1f10*/  IMAD R5, R156, R45, R4 ;  /* 0x0000002d9c057224 */ /* 0x000fe400078e0204 */
[----:B------:R-:W-:Y:S01]  /*1f20*/  IMAD.IADD R0, R51, 0x1, R3 ;  /* 0x0000000133007824 */ /* 0x000fe200078e0203 */
[----:B------:R-:W-:Y:S01]  /*1f30*/  IADD3 R3, P0, R50, R20, RZ ;  /* 0x0000001432037210 */ /* 0x000fe20007f1e0ff */
[----:B------:R-:W-:Y:S02]  /*1f40*/  IMAD R4, R26, R38, RZ ;  /* 0x000000261a047224 */ /* 0x000fe400078e02ff */
[----:B------:R-:W-:Y:S01]  /*1f50*/  IMAD.IADD R9, R18, 0x1, R9 ;  /* 0x0000000112097824 */ /* 0x000fe200078e0209 */
[----:B------:R-:W-:Y:S01]  /*1f60*/  IADD3.X R20, R0, R21, R5, P0, !PT ;  /* 0x0000001500147210 */ /* 0x000fe200007fe405 */
[----:B------:R-:W-:-:S02]  /*1f70*/  IMAD R13, R156, R39, R4 ;  /* 0x000000279c0d7224 */ /* 0x000fc400078e0204 */
[----:B------:R-:W-:Y:S01]  /*1f80*/  IMAD.WIDE.U32 R4, R156, R38, R48 ;  /* 0x000000269c047225 */ /* 0x000fe200078e0030 */
[----:B------:R-:W-:-:S03]  /*1f90*/  SHF.R.S32.HI R8, RZ, 0x1f, R9 ;  /* 0x0000001fff087819 */ /* 0x000fc60000011409 */
[-C--:B------:R-:W-:Y:S02]  /*1fa0*/  IMAD R6, R26, R32.reuse, RZ ;  /* 0x000000201a067224 */ /* 0x080fe400078e02ff */
[----:B------:R-:W-:Y:S02]  /*1fb0*/  IMAD.IADD R43, R13, 0x1, R43 ;  /* 0x000000010d2b7824 */ /* 0x000fe400078e022b */
[----:B------:R-:W-:Y:S01]  /*1fc0*/  IMAD.IADD R5, R5, 0x1, R13 ;  /* 0x0000000105057824 */ /* 0x000fe200078e020d */
[----:B-----5:R-:W-:Y:S01]  /*1fd0*/  SHF.R.S32.HI R13, RZ, 0x1f, R28 ;  /* 0x0000001fff0d7819 */ /* 0x020fe2000001141c */
[----:B------:R-:W-:Y:S01]  /*1fe0*/  IMAD R15, R156, R33, R6 ;  /* 0x000000219c0f7224 */ /* 0x000fe200078e0206 */
[----:B------:R-:W-:Y:S01]  /*1ff0*/  LEA.HI R21, R8, R9, RZ, 0x4 ;  /* 0x0000000908157211 */ /* 0x000fe200078f20ff */
[----:B------:R-:W-:-:S04]  /*2000*/  IMAD.WIDE.U32 R6, R156, R32, R48 ;  /* 0x000000209c067225 */ /* 0x000fc800078e0030 */
[-C--:B------:R-:W-:Y:S02]  /*2010*/  IMAD R10, R13, R38.reuse, RZ ;  /* 0x000000260d0a7224 */ /* 0x080fe400078e02ff */
[----:B------:R-:W-:Y:S01]  /*2020*/  IMAD.WIDE.U32 R40, R28, R38, R4 ;  /* 0x000000261c287225 */ /* 0x000fe200078e0004 */
[----:B------:R-:W-:-:S03]  /*2030*/  LOP3.LUT R4, R24, 0x30, R21, 0xf8, !PT ;  /* 0x0000003018047812 */ /* 0x000fc600078ef815 */
[----:B------:R-:W-:Y:S02]  /*2040*/  IMAD.IADD R37, R15, 0x1, R37 ;  /* 0x000000010f257824 */ /* 0x000fe400078e0225 */
[----:B------:R-:W-:Y:S02]  /*2050*/  IMAD.IADD R7, R7, 0x1, R15 ;  /* 0x0000000107077824 */ /* 0x000fe400078e020f */
[----:B------:R-:W-:Y:S01]  /*2060*/  IMAD R13, R13, R32, RZ ;  /* 0x000000200d0d7224 */ /* 0x000fe200078e02ff */
[----:B------:R-:W-:Y:S01]  /*2070*/  IADD3 R52, P0, R156, R27, RZ ;  /* 0x0000001b9c347210 */ /* 0x000fe20007f1e0ff */
[----:B------:R-:W-:Y:S01]  /*2080*/  IMAD R9, R45, 0xa0, RZ ;  /* 0x000000a02d097824 */ /* 0x000fe200078e02ff */
[----:B------:R-:W-:Y:S01]  /*2090*/  LOP3.LUT R4, R4, R14, RZ, 0x3c, !PT ;  /* 0x0000000e04047212 */ /* 0x000fe200078e3cff */
[C---:B------:R-:W-:Y:S01]  /*20a0*/  IMAD R15, R28.reuse, R39, R10 ;  /* 0x000000271c0f7224 */ /* 0x040fe200078e020a */
[----:B------:R-:W-:Y:S01]  /*20b0*/  LOP3.LUT R61, R21, 0xfffffff0, RZ, 0xc0, !PT ;  /* 0xfffffff0153d7812 */ /* 0x000fe200078ec0ff */
[----:B------:R-:W-:-:S04]  /*20c0*/  IMAD.WIDE.U32 R42, R28, R38, R42 ;  /* 0x000000261c2a7225 */ /* 0x000fc800078e002a */
[C---:B------:R-:W-:Y:S02]  /*20d0*/  IMAD R13, R28.reuse, R33, R13 ;  /* 0x000000211c0d7224 */ /* 0x040fe400078e020d */
[----:B------:R-:W-:Y:S02]  /*20e0*/  IMAD R5, R33, 0xa0, RZ ;  /* 0x000000a021057824 */ /* 0x000fe400078e02ff */
[----:B------:R-:W-:-:S04]  /*20f0*/  IMAD.WIDE.U32 R36, R28, R32, R36 ;  /* 0x000000201c247225 */ /* 0x000fc800078e0024 */
[----:B------:R-:W-:-:S04]  /*2100*/  IMAD.WIDE.U32 R34, R28, R32, R6 ;  /* 0x000000201c227225 */ /* 0x000fc800078e0006 */
[----:B------:R-:W-:Y:S02]  /*2110*/  VIADD R31, R18, 0x20 ;  /* 0x00000020121f7836 */ /* 0x000fe40000000000 */
[----:B------:R-:W-:-:S04]  /*2120*/  IMAD.WIDE.U32 R44, R44, 0xa0, RZ ;  /* 0x000000a02c2c7825 */ /* 0x000fc800078e00ff */
[----:B------:R-:W-:-:S04]  /*2130*/  IMAD.WIDE.U32 R38, R38, 0xa0, RZ ;  /* 0x000000a026267825 */ /* 0x000fc800078e00ff */
[----:B------:R-:W-:Y:S01]  /*2140*/  IMAD.WIDE.U32 R32, R32, 0xa0, RZ ;  /* 0x000000a020207825 */ /* 0x000fe200078e00ff */
[----:B------:R-:W-:Y:S02]  /*2150*/  ISETP.GE.AND P3, PT, R18, UR4, PT ;  /* 0x0000000412007c0c */ /* 0x000fe4000bf66270 */
[----:B------:R-:W-:Y:S01]  /*2160*/  ISETP.GE.AND P2, PT, R31, UR4, PT ;  /* 0x000000041f007c0c */ /* 0x000fe2000bf46270 */
[----:B------:R-:W-:Y:S01]  /*2170*/  IMAD.SHL.U32 R55, R55, 0x2, RZ ;  /* 0x0000000237377824 */ /* 0x000fe200078e00ff */
[----:B------:R-:W-:Y:S01]  /*2180*/  SHF.R.S32.HI R70, RZ, 0x1f, R61 ;  /* 0x0000001fff467819 */ /* 0x000fe2000001143d */
        /* <DEDUP_REMOVED lines=8> */
[----:B------:R-:W-:-:S02]  /*2210*/  IMAD.IADD R71, R12, 0x1, R4 ;  /* 0x000000010c477824 */ /* 0x000fc400078e0204 */
[----:B------:R-:W-:-:S07]  /*2220*/  IMAD.IADD R72, R47, 0x1, R25 ;  /* 0x000000012f487824 */ /* 0x000fce00078e0219 */
.L_x_1861:
[----:B--2---:R-:W2:Y:S01]  /*2230*/  LDL R4, [R1+0x18] ;  /* 0x0000180001047983 */ /* 0x004ea20000100800 */
[----:B----4-:R-:W0:Y:S01]  /*2240*/  LDC.64 R64, c[0x0][0x2d8] ;  /* 0x0000b600ff407b82 */ /* 0x010e220000000a00 */
[----:B------:R-:W-:Y:S01]  /*2250*/  VIADD R2, R2, 0xffffffff ;  /* 0xffffffff02027836 */ /* 0x000fe20000000000 */
[----:B------:R-:W-:Y:S01]  /*2260*/  LOP3.LUT R23, R23, 0xfffffffd, RZ, 0xc0, !PT ;  /* 0xfffffffd17177812 */ /* 0x000fe200078ec0ff */
[----:B------:R-:W-:Y:S05]  /*2270*/  YIELD ;  /* 0x0000000000007946 */ /* 0x000fea0003800000 */
[----:B-1----:R-:W1:Y:S01]  /*2280*/  LDC R27, c[0x0][0x3d4] ;  /* 0x0000f500ff1b7b82 */ /* 0x002e620000000800 */
        /* <DEDUP_REMOVED lines=52> */
.L_x_1836:
[----:B------:R-:W-:Y:S05]  /*25d0*/  BSYNC B1 ;  /* 0x0000000000017941 */ /* 0x000fea0003800000 */
.L_x_1835:
        /* <DEDUP_REMOVED lines=8> */
.L_x_1837:
[----:B------:R-:W2:Y:S01]  /*2660*/  LDL R4, [R1+0x14] ;  /* 0x0000140001047983 */ /* 0x000ea20000100800 */
[----:B------:R-:W-:Y:S01]  /*2670*/  IMAD R75, R17, 0x8, R16 ;  /* 0x00000008114b7824 */ /* 0x000fe200078e0210 */
[----:B------:R-:W-:Y:S01]  /*2680*/  BSSY B1, `(.L_x_1838) ;  /* 0x0000004000017945 */ /* 0x000fe20003800000 */
[----:B--2---:R-:W-:-:S04]  /*2690*/  SHF.L.U32 R76, R4, 0x1f, RZ ;  /* 0x0000001f044c7819 */ /* 0x004fc800000006ff */
[----:B------:R-:W0:Y:S02]  /*26a0*/  SYNCS.PHASECHK.TRANS64.TRYWAIT P5, [R75+URZ+0x13290], R76 ;  /* 0x0132904c4b0075a7 */ /* 0x000e2400080a017f */
[----:B0-----:R-:W-:Y:S05]  /*26b0*/  @!P5 BRA `(.L_x_1839) ;  /* 0x0000015800bcd947 */ /* 0x001fea0003800000 */
.L_x_2072:
[----:B------:R-:W-:Y:S05]  /*26c0*/  BSYNC B1 ;  /* 0x0000000000017941 */ /* 0x000fea0003800000 */
.L_x_1838:
        /* <DEDUP_REMOVED lines=66> */
[-C--:B------:R-:W-:Y:S01]  /*2af0*/  F2FP.F16.E4M3.UNPACK_B R78, R77.reuse.H1 ;  /* 0x0000004dff4e723e */ /* 0x080fe200030006ff */
        /* <DEDUP_REMOVED lines=15> */
[C---:B------:R-:W-:Y:S01]  /*2bf0*/  FMUL.FTZ R65, R25.reuse, R79 ;  /* 0x0000004f19417220 */ /* 0x040fe20000410000 */
        /* <DEDUP_REMOVED lines=14> */
[----:B------:R-:W-:Y:S02]  /*2ce0*/  HADD2.F32 R77, -RZ, R77.H0_H0 ;  /* 0x2000004dff4d7230 */ /* 0x000fe40000004100 */
[-C--:B------:R-:W-:Y:S01]  /*2cf0*/  FMUL.FTZ R79, R24, R65.reuse ;  /* 0x00000041184f7220 */ /* 0x080fe20000410000 */
[----:B------:R-:W-:Y:S02]  /*2d00*/  HADD2.F32 R25, -RZ, R68.H0_H0 ;  /* 0x20000044ff197230 */ /* 0x000fe40000004100 */
[----:B------:R-:W-:Y:S01]  /*2d10*/  FMUL.FTZ R65, R14, R65 ;  /* 0x000000410e417220 */ /* 0x000fe20000410000 */
        /* <DEDUP_REMOVED lines=9> */
.L_x_1844:
[----:B------:R-:W-:Y:S05]  /*2db0*/  BSYNC B2 ;  /* 0x0000000000027941 */ /* 0x000fea0003800000 */
.L_x_1843:
[----:B--2---:R1:W-:Y:S02]  /*2dc0*/  STG.E.128 desc[UR40][R12.64], R4 ;  /* 0x000000040c007986 */ /* 0x0043e4000c101d28 */
.L_x_1842:
[----:B------:R-:W-:Y:S05]  /*2dd0*/  BSYNC B1 ;  /* 0x0000000000017941 */ /* 0x000fea0003800000 */
.L_x_1841:
        /* <DEDUP_REMOVED lines=115> */
.L_x_1846:
[----:B------:R-:W-:Y:S05]  /*3510*/  BSYNC B1 ;  /* 0x0000000000017941 */ /* 0x000fea0003800000 */
.L_x_1845:
[----:B-1----:R1:W-:Y:S01]  /*3520*/  STG.E.128 desc[UR40][R12.64+0x20], R4 ;  /* 0x000020040c007986 */ /* 0x0023e2000c101d28 */
[----:B------:R-:W-:Y:S05]  /*3530*/  BRA `(.L_x_1840) ;  /* 0x0000001000c47947 */ /* 0x000fea0003800000 */
.L_x_1834:
[----:B------:R-:W-:Y:S01]  /*3540*/  IMAD R5, R2, -0xa0, R30 ;  /* 0xffffff6002057824 */ /* 0x000fe200078e021e */
[----:B------:R-:W2:Y:S01]  /*3550*/  LDL R68, [R1+0x10] ;  /* 0x0000100001447983 */ /* 0x000ea20000100800 */
[----:B------:R-:W-:Y:S02]  /*3560*/  CS2R R10, SRZ ;  /* 0x00000000000a7805 */ /* 0x000fe4000001ff00 */
[----:B------:R-:W-:Y:S02]  /*3570*/  CS2R R8, SRZ ;  /* 0x0000000000087805 */ /* 0x000fe4000001ff00 */
[----:B------:R-:W-:-:S04]  /*3580*/  VIMNMX R5, R5, 0xa0, PT ;  /* 0x000000a005057848 */ /* 0x000fc80003fe0100 */
[----:B------:R-:W-:-:S04]  /*3590*/  ISETP.GE.AND P1, PT, R156, R5, PT ;  /* 0x000000059c00720c */ /* 0x000fc80003f26270 */
        /* <DEDUP_REMOVED lines=21> */
.L_x_1847:
[----:B------:R-:W2:Y:S01]  /*36f0*/  LDL R12, [R1+0x14] ;  /* 0x00001400010c7983 */ /* 0x000ea20000100800 */
[----:B------:R-:W-:Y:S01]  /*3700*/  IMAD R75, R17, 0x8, R16 ;  /* 0x00000008114b7824 */ /* 0x000fe200078e0210 */
[----:B------:R-:W0:Y:S01]  /*3710*/  LDC R77, c[0x0][0x2e4] ;  /* 0x0000b900ff4d7b82 */ /* 0x000e220000000800 */
[----:B------:R-:W-:Y:S01]  /*3720*/  BSSY B1, `(.L_x_1848) ;  /* 0x0000004000017945 */ /* 0x000fe20003800000 */
[----:B--2---:R-:W-:-:S04]  /*3730*/  SHF.L.U32 R76, R12, 0x1f, RZ ;  /* 0x0000001f0c4c7819 */ /* 0x004fc800000006ff */
[----:B------:R-:W1:Y:S02]  /*3740*/  SYNCS.PHASECHK.TRANS64.TRYWAIT P5, [R75+URZ+0x13290], R76 ;  /* 0x0132904c4b0075a7 */ /* 0x000e6400080a017f */
[----:B01----:R-:W-:Y:S05]  /*3750*/  @!P5 BRA `(.L_x_1849) ;  /* 0x0000014800a8d947 */ /* 0x003fea0003800000 */
.L_x_2073:
[----:B------:R-:W-:Y:S05]  /*3760*/  BSYNC B1 ;  /* 0x0000000000017941 */ /* 0x000fea0003800000 */
.L_x_1848:
[----:B------:R-:W-:Y:S01]  /*3770*/  ISETP.GE.OR P5, PT, R18, R77, P1 ;  /* 0x0000004d1200720c */ /* 0x000fe20000fa6670 */
        /* <DEDUP_REMOVED lines=12> */
[----:B------:R-:W-:Y:S03]  /*3840*/  BSSY B1, `(.L_x_1850) ;  /* 0x00000e3000017945 */ /* 0x000fe60003800000 */
[----:B------:R-:W-:-:S02]  /*3850*/  IADD3.X R12, R0, R79, R70, P5, P6 ;  /* 0x0000004f000c7210 */ /* 0x000fc40002fec446 */
[----:B------:R-:W-:Y:S02]  /*3860*/  IADD3 R68, P5, R69, R64, RZ ;  /* 0x0000004045447210 */ /* 0x000fe40007fbe0ff */
[----:B------:R-:W-:-:S03]  /*3870*/  LOP3.LUT P6, RZ, R23, 0x1, RZ, 0xc0, !PT ;  /* 0x0000000117ff7812 */ /* 0x000fc600078cc0ff */
[----:B------:R-:W-:Y:S01]  /*3880*/  IMAD.X R69, R12, 0x1, R65, P5 ;  /* 0x000000010c457824 */ /* 0x000fe200028e0641 */
[----:B------:R-:W-:Y:S01]  /*3890*/  LOP3.LUT P5, RZ, R23, 0x4, RZ, 0xc0, !PT ;  /* 0x0000000417ff7812 */ /* 0x000fe200078ac0ff */
[----:B------:R-:W-:-:S05]  /*38a0*/  IMAD.IADD R12, R77, 0x1, -R55 ;  /* 0x000000014d0c7824 */ /* 0x000fca00078e0a37 */
[----:B------:R-:W-:-:S04]  /*38b0*/  SEL R12, R55, R12, !P5 ;  /* 0x0000000c370c7207 */ /* 0x000fc80006800000 */
[----:B------:R-:W-:-:S04]  /*38c0*/  SHF.R.S32.HI R13, RZ, 0x1f, R12 ;  /* 0x0000001fff0d7819 */ /* 0x000fc8000001140c */
[----:B------:R-:W-:-:S04]  /*38d0*/  LEA.HI R13, R13, R12, RZ, 0x5 ;  /* 0x0000000c0d0d7211 */ /* 0x000fc800078f28ff */
[----:B------:R-:W-:Y:S01]  /*38e0*/  SHF.R.S32.HI R12, RZ, 0x5, R13 ;  /* 0x00000005ff0c7819 */ /* 0x000fe2000001140d */
[----:B------:R-:W-:-:S03]  /*38f0*/  IMAD R13, R17, 0x2800, R71 ;  /* 0x00002800110d7824 */ /* 0x000fc600078e0247 */
[----:B------:R-:W-:Y:S01]  /*3900*/  LEA.HI.SX32 R12, R21, R12, 0x1c ;  /* 0x0000000c150c7211 */ /* 0x000fe200078fe2ff */
[----:B------:R-:W-:-:S04]  /*3910*/  IMAD.IADD R13, R16, 0x1, R13 ;  /* 0x00000001100d7824 */ /* 0x000fc800078e020d */
[----:B------:R-:W-:-:S05]  /*3920*/  IMAD.SHL.U32 R81, R12, 0x10, RZ ;  /* 0x000000100c517824 */ /* 0x000fca00078e00ff */
[----:B--2---:R-:W-:-:S04]  /*3930*/  LOP3.LUT R12, R26, 0x30, R81, 0xf8, !PT ;  /* 0x000000301a0c7812 */ /* 0x004fc800078ef851 */
[----:B---3--:R-:W-:-:S05]  /*3940*/  LOP3.LUT R12, R12, R25, RZ, 0x3c, !PT ;  /* 0x000000190c0c7212 */ /* 0x008fca00078e3cff */
[----:B----4-:R-:W-:-:S04]  /*3950*/  IMAD.IADD R12, R24, 0x1, R12 ;  /* 0x00000001180c7824 */ /* 0x010fc800078e020c */
[----:B------:R-:W-:-:S04]  /*3960*/  IMAD R15, R17, 0x2800, R12 ;  /* 0x00002800110f7824 */ /* 0x000fc800078e020c */
[----:B------:R-:W-:Y:S02]  /*3970*/  IMAD.IADD R24, R16, 0x1, R15 ;  /* 0x0000000110187824 */ /* 0x000fe400078e020f */
        /* <DEDUP_REMOVED lines=38> */
[----:B------:R-:W-:Y:S02]  /*3be0*/  HADD2.F32 R85, -RZ, R84.H0_H0 ;  /* 0x20000054ff557230 */ /* 0x000fe40000004100 */
[C---:B------:R-:W-:Y:S01]  /*3bf0*/  FMUL.FTZ R92, R8.reuse, R5 ;  /* 0x00000005085c7220 */ /* 0x040fe20000410000 */
[----:B------:R-:W-:Y:S01]  /*3c00*/  LOP3.LUT R5, R89, 0xff0000, R90, 0xf8, !PT ;  /* 0x00ff000059057812 */ /* 0x000fe200078ef85a */
[----:B------:R-:W-:Y:S01]  /*3c10*/  HADD2.F32 R89, -RZ, R86.H1_H1 ;  /* 0x30000056ff597230 */ /* 0x000fe20000004100 */
[----:B------:R-:W-:Y:S01]  /*3c20*/  LOP3.LUT R7, R87, 0xff0000, R88, 0xf8, !PT ;  /* 0x00ff000057077812 */ /* 0x000fe200078ef858 */
[-C--:B------:R-:W-:Y:S01]  /*3c30*/  FFMA.FTZ R8, R8, R85.reuse, -R91 ;  /* 0x0000005508087223 */ /* 0x080fe2000001085b */
[----:B------:R-:W-:Y:S01]  /*3c40*/  FFMA.FTZ R9, R9, R85, R92 ;  /* 0x0000005509097223 */ /* 0x000fe2000001005c */
[----:B------:R-:W-:Y:S01]  /*3c50*/  HADD2.F32 R85, -RZ, R84.H1_H1 ;  /* 0x30000054ff557230 */ /* 0x000fe20000004100 */
[----:B------:R-:W-:Y:S01]  /*3c60*/  F2FP.F16.E4M3.UNPACK_B R87, R83 ;  /* 0x00000053ff57723e */ /* 0x000fe200020006ff */
[----:B------:R-:W-:Y:S01]  /*3c70*/  HADD2.F32 R84, -RZ, R11.H1_H1 ;  /* 0x3000000bff547230 */ /* 0x000fe20000004100 */
[----:B------:R-:W-:-:S02]  /*3c80*/  F2FP.F16.E4M3.UNPACK_B R86, R82 ;  /* 0x00000052ff56723e */ /* 0x000fc400020006ff */
[----:B------:R-:W-:Y:S01]  /*3c90*/  F2FP.F16.E4M3.UNPACK_B R24, R24 ;  /* 0x00000018ff18723e */ /* 0x000fe200020006ff */
[----:B------:R-:W-:Y:S01]  /*3ca0*/  HADD2.F32 R88, -RZ, R87.H0_H0 ;  /* 0x20000057ff587230 */ /* 0x000fe20000004100 */
[----:B------:R-:W-:Y:S01]  /*3cb0*/  F2FP.F16.E4M3.UNPACK_B R82, R12 ;  /* 0x0000000cff52723e */ /* 0x000fe200020006ff */
[-C--:B------:R-:W-:Y:S01]  /*3cc0*/  FMUL.FTZ R11, R84, R89.reuse ;  /* 0x00000059540b7220 */ /* 0x080fe20000410000 */
[C---:B------:R-:W-:Y:S01]  /*3cd0*/  FMUL.FTZ R89, R10.reuse, R89 ;  /* 0x000000590a597220 */ /* 0x040fe20000410000 */
[----:B------:R-:W-:Y:S02]  /*3ce0*/  HADD2.F32 R83, -RZ, R24.H0_H0 ;  /* 0x20000018ff537230 */ /* 0x000fe40000004100 */
[----:B------:R-:W-:Y:S02]  /*3cf0*/  HADD2.F32 R12, -RZ, R82.H0_H0 ;  /* 0x20000052ff0c7230 */ /* 0x000fe40000004100 */
[-C--:B------:R-:W-:Y:S01]  /*3d00*/  FFMA.FTZ R11, R10, R85.reuse, -R11 ;  /* 0x000000550a0b7223 */ /* 0x080fe2000001080b */
[----:B------:R-:W-:Y:S01]  /*3d10*/  FFMA.FTZ R10, R84, R85, R89 ;  /* 0x00000055540a7223 */ /* 0x000fe20000010059 */
[----:B------:R-:W-:-:S02]  /*3d20*/  HADD2.F32 R84, -RZ, R86.H0_H0 ;  /* 0x20000056ff547230 */ /* 0x000fc40000004100 */
[CC--:B------:R-:W-:Y:S01]  /*3d30*/  FMUL.FTZ R89, R83.reuse, R88.reuse ;  /* 0x0000005853597220 */ /* 0x0c0fe20000410000 */
[----:B------:R-:W-:Y:S01]  /*3d40*/  FMUL.FTZ R88, R12, R88 ;  /* 0x000000580c587220 */ /* 0x000fe20000410000 */
[----:B------:R-:W-:Y:S01]  /*3d50*/  HADD2.F32 R87, -RZ, R87.H1_H1 ;  /* 0x30000057ff577230 */ /* 0x000fe20000004100 */
[----:B------:R-:W-:Y:S01]  /*3d60*/  F2FP.SATFINITE.E4M3.F32.PACK_AB_MERGE_C R9, R10, R9, RZ ;  /* 0x000000090a09723e */ /* 0x000fe200048070ff */
[----:B------:R-:W-:Y:S02]  /*3d70*/  HADD2.F32 R85, -RZ, R24.H1_H1 ;  /* 0x30000018ff557230 */ /* 0x000fe40000004100 */
[-C--:B------:R-:W-:Y:S01]  /*3d80*/  FFMA.FTZ R12, R12, R84.reuse, -R89 ;  /* 0x000000540c0c7223 */ /* 0x080fe20000010859 */
[----:B------:R-:W-:Y:S01]  /*3d90*/  FFMA.FTZ R24, R83, R84, R88 ;  /* 0x0000005453187223 */ /* 0x000fe20000010058 */
[----:B------:R-:W-:Y:S01]  /*3da0*/  HADD2.F32 R82, -RZ, R82.H1_H1 ;  /* 0x30000052ff527230 */ /* 0x000fe20000004100 */
[----:B------:R-:W-:Y:S01]  /*3db0*/  F2FP.F16.E4M3.UNPACK_B R89, R78.H1 ;  /* 0x0000004eff59723e */ /* 0x000fe200030006ff */
[----:B------:R-:W-:-:S02]  /*3dc0*/  HADD2.F32 R84, -RZ, R86.H1_H1 ;  /* 0x30000056ff547230 */ /* 0x000fc40000004100 */
[CC--:B------:R-:W-:Y:S01]  /*3dd0*/  FMUL.FTZ R83, R85.reuse, R87.reuse ;  /* 0x0000005755537220 */ /* 0x0c0fe20000410000 */
[----:B------:R-:W-:Y:S01]  /*3de0*/  F2FP.F16.E4M3.UNPACK_B R86, R26.H1 ;  /* 0x0000001aff56723e */ /* 0x000fe200030006ff */
[C---:B------:R-:W-:Y:S01]  /*3df0*/  FMUL.FTZ R92, R82.reuse, R87 ;  /* 0x00000057525c7220 */ /* 0x040fe20000410000 */
[----:B------:R-:W-:Y:S01]  /*3e00*/  F2FP.F16.E4M3.UNPACK_B R88, R80.H1 ;  /* 0x00000050ff58723e */ /* 0x000fe200030006ff */
[----:B------:R-:W-:Y:S01]  /*3e10*/  FFMA.FTZ R83, R82, R84, -R83 ;  /* 0x0000005452537223 */ /* 0x000fe20000010853 */
[----:B------:R-:W-:Y:S01]  /*3e20*/  F2FP.F16.E4M3.UNPACK_B R82, R14.H1 ;  /* 0x0000000eff52723e */ /* 0x000fe200030006ff */
[--C-:B------:R-:W-:Y:S02]  /*3e30*/  HADD2.F32 R90, -RZ, R89.reuse.H0_H0 ;  /* 0x20000059ff5a7230 */ /* 0x100fe40000004100 */
[----:B------:R-:W-:Y:S01]  /*3e40*/  FFMA.FTZ R85, R85, R84, R92 ;  /* 0x0000005455557223 */ /* 0x000fe2000001005c */
[----:B------:R-:W-:Y:S01]  /*3e50*/  HADD2.F32 R87, -RZ, R86.H0_H0 ;  /* 0x20000056ff577230 */ /* 0x000fe20000004100 */
[----:B------:R-:W-:Y:S01]  /*3e60*/  F2FP.F16.E4M3.UNPACK_B R14, R14 ;  /* 0x0000000eff0e723e */ /* 0x000fe200020006ff */
[----:B------:R-:W-:Y:S01]  /*3e70*/  HADD2.F32 R93, -RZ, R89.H1_H1 ;  /* 0x30000059ff5d7230 */ /* 0x000fe20000004100 */
[----:B------:R-:W-:Y:S01]  /*3e80*/  F2FP.SATFINITE.E4M3.F32.PACK_AB_MERGE_C R8, R11, R8, RZ ;  /* 0x000000080b08723e */ /* 0x000fe200048070ff */
[----:B------:R-:W-:-:S02]  /*3e90*/  HADD2.F32 R84, -RZ, R82.H0_H0 ;  /* 0x20000052ff547230 */ /* 0x000fc40000004100 */
[-C--:B------:R-:W-:Y:S01]  /*3ea0*/  FMUL.FTZ R91, R87, R90.reuse ;  /* 0x0000005a575b7220 */ /* 0x080fe20000410000 */
[----:B------:R-:W-:Y:S01]  /*3eb0*/  HADD2.F32 R89, -RZ, R88.H0_H0 ;  /* 0x20000058ff597230 */ /* 0x000fe20000004100 */
[----:B------:R-:W-:Y:S01]  /*3ec0*/  F2FP.F16.E4M3.UNPACK_B R10, R25 ;  /* 0x00000019ff0a723e */ /* 0x000fe200020006ff */
[----:B------:R-:W-:Y:S02]  /*3ed0*/  HADD2.F32 R86, -RZ, R86.H1_H1 ;  /* 0x30000056ff567230 */ /* 0x000fe40000004100 */
[C---:B------:R-:W-:Y:S01]  /*3ee0*/  FMUL.FTZ R92, R84.reuse, R90 ;  /* 0x0000005a545c7220 */ /* 0x040fe20000410000 */
[----:B------:R-:W-:Y:S02]  /*3ef0*/  HADD2.F32 R82, -RZ, R82.H1_H1 ;  /* 0x30000052ff527230 */ /* 0x000fe40000004100 */
[----:B------:R-:W-:Y:S01]  /*3f00*/  FFMA.FTZ R90, R84, R89, -R91 ;  /* 0x00000059545a7223 */ /* 0x000fe2000001085b */
[----:B------:R-:W-:Y:S02]  /*3f10*/  HADD2.F32 R91, -RZ, R88.H1_H1 ;  /* 0x30000058ff5b7230 */ /* 0x000fe40000004100 */
[-C--:B------:R-:W-:Y:S01]  /*3f20*/  FMUL.FTZ R95, R86, R93.reuse ;  /* 0x0000005d565f7220 */ /* 0x080fe20000410000 */
[----:B------:R-:W-:Y:S01]  /*3f30*/  F2FP.F16.E4M3.UNPACK_B R84, R78 ;  /* 0x0000004eff54723e */ /* 0x000fe200020006ff */
[C---:B------:R-:W-:Y:S01]  /*3f40*/  FMUL.FTZ R93, R82.reuse, R93 ;  /* 0x0000005d525d7220 */ /* 0x040fe20000410000 */
[----:B------:R-:W-:Y:S01]  /*3f50*/  F2FP.F16.E4M3.UNPACK_B R78, R26 ;  /* 0x0000001aff4e723e */ /* 0x000fe200020006ff */
[-C--:B------:R-:W-:Y:S01]  /*3f60*/  FFMA.FTZ R99, R82, R91.reuse, -R95 ;  /* 0x0000005b52637223 */ /* 0x080fe2000001085f */
[----:B------:R-:W-:Y:S01]  /*3f70*/  F2FP.F16.E4M3.UNPACK_B R82, R80 ;  /* 0x00000050ff52723e */ /* 0x000fe200020006ff */
[----:B------:R-:W-:Y:S01]  /*3f80*/  FFMA.FTZ R101, R86, R91, R93 ;  /* 0x0000005b56657223 */ /* 0x000fe2000001005d */
[----:B------:R-:W-:-:S02]  /*3f90*/  HADD2.F32 R91, -RZ, R84.H0_H0 ;  /* 0x20000054ff5b7230 */ /* 0x000fc40000004100 */
[----:B------:R-:W-:Y:S01]  /*3fa0*/  FFMA.FTZ R92, R87, R89, R92 ;  /* 0x00000059575c7223 */ /* 0x000fe2000001005c */
[----:B------:R-:W-:Y:S01]  /*3fb0*/  HADD2.F32 R80, -RZ, R78.H0_H0 ;  /* 0x2000004eff507230 */ /* 0x000fe20000004100 */
[----:B------:R-:W-:Y:S01]  /*3fc0*/  F2FP.F16.E4M3.UNPACK_B R11, R7 ;  /* 0x00000007ff0b723e */ /* 0x000fe200020006ff */
[----:B------:R-:W-:Y:S01]  /*3fd0*/  HADD2.F32 R93, -RZ, R84.H1_H1 ;  /* 0x30000054ff5d7230 */ /* 0x000fe20000004100 */
[----:B------:R-:W-:Y:S01]  /*3fe0*/  F2FP.SATFINITE.E4M3.F32.PACK_AB_MERGE_C R24, R85, R24, R9 ;  /* 0x000000185518723e */ /* 0x000fe20004807009 */
[----:B------:R-:W-:Y:S02]  /*3ff0*/  HADD2.F32 R26, -RZ, R14.H0_H0 ;  /* 0x2000000eff1a7230 */ /* 0x000fe40000004100 */
[----:B------:R-:W-:Y:S01]  /*4000*/  FMUL.FTZ R95, R80, R91 ;  /* 0x0000005b505f7220 */ /* 0x000fe20000410000 */
[----:B------:R-:W-:Y:S01]  /*4010*/  HADD2.F32 R78, -RZ, R78.H1_H1 ;  /* 0x3000004eff4e7230 */ /* 0x000fe20000004100 */
[----:B------:R-:W-:Y:S01]  /*4020*/  F2FP.F16.E4M3.UNPACK_B R9, R13 ;  /* 0x0000000dff09723e */ /* 0x000fe200020006ff */
[----:B------:R-:W-:-:S02]  /*4030*/  HADD2.F32 R14, -RZ, R14.H1_H1 ;  /* 0x3000000eff0e7230 */ /* 0x000fc40000004100 */
[----:B------:R-:W-:Y:S01]  /*4040*/  FMUL.FTZ R91, R26, R91 ;  /* 0x0000005b1a5b7220 */ /* 0x000fe20000410000 */
[--C-:B------:R-:W-:Y:S02]  /*4050*/  HADD2.F32 R87, -RZ, R82.reuse.H0_H0 ;  /* 0x20000052ff577230 */ /* 0x100fe40000004100 */
[-C--:B------:R-:W-:Y:S01]  /*4060*/  FMUL.FTZ R97, R78, R93.reuse ;  /* 0x0000005d4e617220 */ /* 0x080fe20000410000 */
[----:B------:R-:W-:Y:S02]  /*4070*/  HADD2.F32 R89, -RZ, R82.H1_H1 ;  /* 0x30000052ff597230 */ /* 0x000fe40000004100 */
[----:B------:R-:W-:Y:S01]  /*4080*/  FMUL.FTZ R93, R14, R93 ;  /* 0x0000005d0e5d7220 */ /* 0x000fe20000410000 */
[----:B------:R-:W-:Y:S01]  /*4090*/  F2FP.SATFINITE.E4M3.F32.PACK_AB_MERGE_C R12, R83, R12, R8 ;  /* 0x0000000c530c723e */ /* 0x000fe20004807008 */
[-C--:B------:R-:W-:Y:S01]  /*40a0*/  FFMA.FTZ R95, R26, R87.reuse, -R95 ;  /* 0x000000571a5f7223 */ /* 0x080fe2000001085f */
[----:B------:R-:W-:Y:S01]  /*40b0*/  FFMA.FTZ R26, R80, R87, R91 ;  /* 0x00000057501a7223 */ /* 0x000fe2000001005b */
[----:B------:R-:W-:Y:S01]  /*40c0*/  FFMA.FTZ R93, R78, R89, R93 ;  /* 0x000000594e5d7223 */ /* 0x000fe2000001005d */
        /* <DEDUP_REMOVED lines=22> */
[----:B------:R-:W-:Y:S02]  /*4230*/  HADD2.F32 R7, -RZ, R13.H0_H0 ;  /* 0x2000000dff077230 */ /* 0x000fe40000004100 */
[----:B------:R-:W-:Y:S01]  /*4240*/  FFMA.FTZ R14, R14, R89, -R97 ;  /* 0x000000590e0e7223 */ /* 0x000fe20000010861 */
[----:B------:R-:W-:Y:S01]  /*4250*/  HADD2.F32 R83, -RZ, R82.H0_H0 ;  /* 0x20000052ff537230 */ /* 0x000fe20000004100 */
[-C--:B------:R-:W-:Y:S01]  /*4260*/  F2FP.F16.E4M3.UNPACK_B R89, R5.reuse.H1 ;  /* 0x00000005ff59723e */ /* 0x080fe200030006ff */
[----:B------:R-:W-:Y:S01]  /*4270*/  HADD2.F32 R80, -RZ, R25.H1_H1 ;  /* 0x30000019ff507230 */ /* 0x000fe20000004100 */
[----:B------:R-:W-:Y:S01]  /*4280*/  F2FP.F16.E4M3.UNPACK_B R88, R5 ;  /* 0x00000005ff58723e */ /* 0x000fe200020006ff */
[----:B------:R-:W-:-:S02]  /*4290*/  HADD2.F32 R25, -RZ, R6.H0_H0 ;  /* 0x20000006ff197230 */ /* 0x000fc40000004100 */
[CC--:B------:R-:W-:Y:S01]  /*42a0*/  FMUL.FTZ R84, R78.reuse, R83.reuse ;  /* 0x000000534e547220 */ /* 0x0c0fe20000410000 */
[----:B------:R-:W-:Y:S02]  /*42b0*/  HADD2.F32 R13, -RZ, R13.H1_H1 ;  /* 0x3000000dff0d7230 */ /* 0x000fe40000004100 */
[C---:B------:R-:W-:Y:S01]  /*42c0*/  FMUL.FTZ R85, R7.reuse, R83 ;  /* 0x0000005307557220 */ /* 0x040fe20000410000 */
[----:B------:R-:W-:Y:S01]  /*42d0*/  HADD2.F32 R82, -RZ, R82.H1_H1 ;  /* 0x30000052ff527230 */ /* 0x000fe20000004100 */
[----:B------:R-:W-:Y:S01]  /*42e0*/  F2FP.F16.E4M3.UNPACK_B R5, R4 ;  /* 0x00000004ff05723e */ /* 0x000fe200020006ff */
[----:B------:R-:W-:Y:S02]  /*42f0*/  HADD2.F32 R83, -RZ, R6.H1_H1 ;  /* 0x30000006ff537230 */ /* 0x000fe40000004100 */
[-C--:B------:R-:W-:Y:S01]  /*4300*/  FFMA.FTZ R6, R7, R25.reuse, -R84 ;  /* 0x0000001907067223 */ /* 0x080fe20000010854 */
[----:B------:R-:W-:Y:S01]  /*4310*/  FFMA.FTZ R7, R78, R25, R85 ;  /* 0x000000194e077223 */ /* 0x000fe20000010055 */
[-C--:B------:R-:W-:Y:S01]  /*4320*/  FMUL.FTZ R86, R80, R82.reuse ;  /* 0x0000005250567220 */ /* 0x080fe20000410000 */
[----:B------:R-:W-:Y:S01]  /*4330*/  FMUL.FTZ R85, R13, R82 ;  /* 0x000000520d557220 */ /* 0x000fe20000410000 */
[----:B------:R-:W-:Y:S01]  /*4340*/  F2FP.F16.E4M3.UNPACK_B R25, R15 ;  /* 0x0000000fff19723e */ /* 0x000fe200020006ff */
[----:B------:R-:W-:-:S02]  /*4350*/  HADD2.F32 R91, -RZ, R89.H0_H0 ;  /* 0x20000059ff5b7230 */ /* 0x000fc40000004100 */
[-C--:B------:R-:W-:Y:S01]  /*4360*/  FFMA.FTZ R13, R13, R83.reuse, -R86 ;  /* 0x000000530d0d7223 */ /* 0x080fe20000010856 */
[----:B------:R-:W-:Y:S01]  /*4370*/  FFMA.FTZ R78, R80, R83, R85 ;  /* 0x00000053504e7223 */ /* 0x000fe20000010055 */
[----:B------:R-:W-:Y:S01]  /*4380*/  F2FP.F16.E4M3.UNPACK_B R83, R27.H1 ;  /* 0x0000001bff53723e */ /* 0x000fe200030006ff */
[--C-:B------:R-:W-:Y:S01]  /*4390*/  HADD2.F32 R86, -RZ, R5.reuse.H0_H0 ;  /* 0x20000005ff567230 */ /* 0x100fe20000004100 */
[----:B------:R-:W-:Y:S01]  /*43a0*/  F2FP.F16.E4M3.UNPACK_B R15, R15.H1 ;  /* 0x0000000fff0f723e */ /* 0x000fe200030006ff */
[----:B------:R-:W-:Y:S01]  /*43b0*/  HADD2.F32 R5, -RZ, R5.H1_H1 ;  /* 0x30000005ff057230 */ /* 0x000fe20000004100 */
[----:B------:R-:W-:Y:S01]  /*43c0*/  F2FP.F16.E4M3.UNPACK_B R85, R4.H1 ;  /* 0x00000004ff55723e */ /* 0x000fe200030006ff */
[----:B------:R-:W-:Y:S01]  /*43d0*/  HADD2.F32 R4, -RZ, R83.H0_H0 ;  /* 0x20000053ff047230 */ /* 0x000fe20000004100 */
[----:B------:R-:W-:Y:S01]  /*43e0*/  F2FP.SATFINITE.E4M3.F32.PACK_AB_MERGE_C R90, R99, R90, RZ ;  /* 0x0000005a635a723e */ /* 0x000fe200048070ff */
[----:B------:R-:W-:Y:S01]  /*43f0*/  HADD2.F32 R80, -RZ, R15.H0_H0 ;  /* 0x2000000fff507230 */ /* 0x000fe20000004100 */
[----:B------:R-:W-:Y:S01]  /*4400*/  F2FP.F16.E4M3.UNPACK_B R82, R27 ;  /* 0x0000001bff52723e */ /* 0x000fe200020006ff */
[----:B------:R-:W-:Y:S01]  /*4410*/  HADD2.F32 R87, -RZ, R85.H0_H0 ;  /* 0x20000055ff577230 */ /* 0x000fe20000004100 */
[----:B------:R-:W-:Y:S01]  /*4420*/  F2FP.SATFINITE.E4M3.F32.PACK_AB_MERGE_C R14, R14, R95, R90 ;  /* 0x0000005f0e0e723e */ /* 0x000fe2000480705a */
[----:B------:R-:W-:Y:S01]  /*4430*/  HADD2.F32 R27, -RZ, R25.H0_H0 ;  /* 0x20000019ff1b7230 */ /* 0x000fe20000004100 */
[----:B------:R-:W-:Y:S01]  /*4440*/  F2FP.SATFINITE.E4M3.F32.PACK_AB_MERGE_C R92, R101, R92, RZ ;  /* 0x0000005c655c723e */ /* 0x000fe200048070ff */
[----:B------:R-:W-:-:S02]  /*4450*/  HADD2.F32 R90, -RZ, R88.H0_H0 ;  /* 0x20000058ff5a7230 */ /* 0x000fc40000004100 */
[-C--:B------:R-:W-:Y:S01]  /*4460*/  FMUL.FTZ R95, R4, R91.reuse ;  /* 0x0000005b045f7220 */ /* 0x080fe20000410000 */
[----:B------:R-:W-:Y:S01]  /*4470*/  HADD2.F32 R84, -RZ, R82.H0_H0 ;  /* 0x20000052ff547230 */ /* 0x000fe20000004100 */
[----:B------:R-:W-:Y:S01]  /*4480*/  F2FP.SATFINITE.E4M3.F32.PACK_AB_MERGE_C R26, R93, R26, R92 ;  /* 0x0000001a5d1a723e */ /* 0x000fe2000480705c */
[C---:B------:R-:W-:Y:S01]  /*4490*/  FMUL.FTZ R91, R80.reuse, R91 ;  /* 0x0000005b505b7220 */ /* 0x040fe20000410000 */
[-C--:B------:R-:W-:Y:S01]  /*44a0*/  FFMA.FTZ R95, R80, R87.reuse, -R95 ;  /* 0x00000057505f7223 */ /* 0x080fe2000001085f */
[-C--:B------:R-:W-:Y:S01]  /*44b0*/  FMUL.FTZ R93, R27, R90.reuse ;  /* 0x0000005a1b5d7220 */ /* 0x080fe20000410000 */
[----:B------:R-:W-:Y:S02]  /*44c0*/  HADD2.F32 R83, -RZ, R83.H1_H1 ;  /* 0x30000053ff537230 */ /* 0x000fe40000004100 */
[----:B------:R-:W-:Y:S01]  /*44d0*/  FMUL.FTZ R92, R84, R90 ;  /* 0x0000005a545c7220 */ /* 0x000fe20000410000 */
[----:B------:R-:W-:Y:S02]  /*44e0*/  HADD2.F32 R80, -RZ, R89.H1_H1 ;  /* 0x30000059ff507230 */ /* 0x000fe40000004100 */
[----:B------:R-:W-:Y:S01]  /*44f0*/  FFMA.FTZ R91, R4, R87, R91 ;  /* 0x00000057045b7223 */ /* 0x000fe2000001005b */
[----:B------:R-:W-:-:S02]  /*4500*/  HADD2.F32 R15, -RZ, R15.H1_H1 ;  /* 0x3000000fff0f7230 */ /* 0x000fc40000004100 */
[-C--:B------:R-:W-:Y:S01]  /*4510*/  FFMA.FTZ R93, R84, R86.reuse, R93 ;  /* 0x00000056545d7223 */ /* 0x080fe2000001005d */
[----:B------:R-:W-:Y:S02]  /*4520*/  HADD2.F32 R82, -RZ, R82.H1_H1 ;  /* 0x30000052ff527230 */ /* 0x000fe40000004100 */
[----:B------:R-:W-:Y:S01]  /*4530*/  FFMA.FTZ R92, R27, R86, -R92 ;  /* 0x000000561b5c7223 */ /* 0x000fe2000001085c */
[----:B------:R-:W-:Y:S02]  /*4540*/  HADD2.F32 R88, -RZ, R88.H1_H1 ;  /* 0x30000058ff587230 */ /* 0x000fe40000004100 */
[-C--:B------:R-:W-:Y:S01]  /*4550*/  FMUL.FTZ R84, R83, R80.reuse ;  /* 0x0000005053547220 */ /* 0x080fe20000410000 */
[----:B------:R-:W-:Y:S02]  /*4560*/  HADD2.F32 R4, -RZ, R85.H1_H1 ;  /* 0x30000055ff047230 */ /* 0x000fe40000004100 */
[----:B------:R-:W-:Y:S01]  /*4570*/  FMUL.FTZ R86, R15, R80 ;  /* 0x000000500f567220 */ /* 0x000fe20000410000 */
[----:B------:R-:W-:-:S02]  /*4580*/  HADD2.F32 R25, -RZ, R25.H1_H1 ;  /* 0x30000019ff197230 */ /* 0x000fc40000004100 */
[----:B------:R-:W-:Y:S01]  /*4590*/  FMUL.FTZ R80, R82, R88 ;  /* 0x0000005852507220 */ /* 0x000fe20000410000 */
[----:B------:R-:W-:Y:S01]  /*45a0*/  F2FP.SATFINITE.E4M3.F32.PACK_AB_MERGE_C R6, R13, R6, RZ ;  /* 0x000000060d06723e */ /* 0x000fe200048070ff */
[-C--:B------:R-:W-:Y:S01]  /*45b0*/  FFMA.FTZ R84, R15, R4.reuse, -R84 ;  /* 0x000000040f547223 */ /* 0x080fe20000010854 */
[----:B------:R-:W-:Y:S01]  /*45c0*/  FFMA.FTZ R86, R83, R4, R86 ;  /* 0x0000000453567223 */ /* 0x000fe20000010056 */
[C---:B------:R-:W-:Y:S01]  /*45d0*/  FMUL.FTZ R27, R25.reuse, R88 ;  /* 0x00000058191b7220 */ /* 0x040fe20000410000 */
[----:B------:R-:W-:Y:S01]  /*45e0*/  FFMA.FTZ R25, R25, R5, -R80 ;  /* 0x0000000519197223 */ /* 0x000fe20000010850 */
[----:B------:R-:W-:Y:S02]  /*45f0*/  F2FP.SATFINITE.E4M3.F32.PACK_AB_MERGE_C R7, R78, R7, RZ ;  /* 0x000000074e07723e */ /* 0x000fe400048070ff */
[----:B------:R-:W-:Y:S01]  /*4600*/  FFMA.FTZ R82, R82, R5, R27 ;  /* 0x0000000552527223 */ /* 0x000fe2000001001b */
[----:B------:R-:W-:Y:S02]  /*4610*/  F2FP.SATFINITE.E4M3.F32.PACK_AB_MERGE_C R84, R84, R95, RZ ;  /* 0x0000005f5454723e */ /* 0x000fe400048070ff */
[----:B------:R-:W-:-:S02]  /*4620*/  F2FP.SATFINITE.E4M3.F32.PACK_AB_MERGE_C R86, R86, R91, RZ ;  /* 0x0000005b5656723e */ /* 0x000fc400048070ff */
[----:B------:R-:W-:Y:S02]  /*4630*/  F2FP.SATFINITE.E4M3.F32.PACK_AB_MERGE_C R15, R25, R92, R84 ;  /* 0x0000005c190f723e */ /* 0x000fe40004807054 */
[----:B------:R-:W-:Y:S02]  /*4640*/  F2FP.SATFINITE.E4M3.F32.PACK_AB_MERGE_C R13, R11, R8, R6 ;  /* 0x000000080b0d723e */ /* 0x000fe40004807006 */
[----:B------:R-:W-:Y:S02]  /*4650*/  F2FP.SATFINITE.E4M3.F32.PACK_AB_MERGE_C R25, R10, R9, R7 ;  /* 0x000000090a19723e */ /* 0x000fe40004807007 */
[----:B------:R-:W-:-:S07]  /*4660*/  F2FP.SATFINITE.E4M3.F32.PACK_AB_MERGE_C R27, R82, R93, R86 ;  /* 0x0000005d521b723e */ /* 0x000fce0004807056 */
.L_x_1851:
[----:B------:R-:W-:Y:S05]  /*4670*/  BSYNC B1 ;  /* 0x0000000000017941 */ /* 0x000fea0003800000 */
.L_x_1850:
        /* <DEDUP_REMOVED lines=10> */
.L_x_1833:
[----:B------:R-:W2:Y:S02]  /*4720*/  LDL R4, [R1+0x10] ;  /* 0x0000100001047983 */ /* 0x000ea40000100800 */
[----:B--2---:R-:W-:-:S13]  /*4730*/  ISETP.NE.AND P0, PT, R4, 0x3, PT ;  /* 0x000000030400780c */ /* 0x004fda0003f05270 */
[----:B------:R-:W-:Y:S05]  /*4740*/  @!P0 BRA `(.L_x_1852) ;  /* 0x0000000000048947 */ /* 0x000fea0003800000 */
[----:B------:R-:W-:Y:S01]  /*4750*/  BPT.TRAP 0x1 ;  /* 0x000000040000795c */ /* 0x000fe20000300000 */
.L_x_1852:
        /* <DEDUP_REMOVED lines=8> */
.L_x_2074:
[----:B------:R-:W-:Y:S05]  /*47e0*/  BSYNC B1 ;  /* 0x0000000000017941 */ /* 0x000fea0003800000 */
.L_x_1853:
[----:B------:R-:W-:-:S13]  /*47f0*/  ISETP.GE.AND P1, PT, R156, R5, PT ;  /* 0x000000059c00720c */ /* 0x000fda0003f26270 */
[----:B------:R-:W-:Y:S05]  /*4800*/  @P1 BRA `(.L_x_1840) ;  /* 0x0000000000101947 */ /* 0x000fea0003800000 */
[----:B------:R-:W1:Y:S04]  /*4810*/  @!P3 LDS.128 R4, [R74+0xe000] ;  /* 0x00e000004a04b984 */ /* 0x000e680000000c00 */
[----:B------:R-:W2:Y:S04]  /*4820*/  @!P2 LDS.128 R8, [R73+0xe000] ;  /* 0x00e000004908a984 */ /* 0x000ea80000000c00 */
[----:B-1----:R1:W-:Y:S04]  /*4830*/  @!P3 STG.E.128 desc[UR40][R12.64], R4 ;  /* 0x000000040c00b986 */ /* 0x0023e8000c101d28 */
[----:B--2---:R1:W-:Y:S02]  /*4840*/  @!P2 STG.E.128 desc[UR40][R12.64+0x20], R8 ;  /* 0x000020080c00a986 */ /* 0x0043e4000c101d28 */
.L_x_1840:
[----:B------:R-:W-:Y:S05]  /*4850*/  BSYNC B0 ;  /* 0x0000000000007941 */ /* 0x000fea0003800000 */
.L_x_1832:
[----:B-1----:R-:W1:Y:S01]  /*4860*/  S2R R4, SR_TID.X ;  /* 0x0000000000047919 */ /* 0x002e620000002100 */
[----:B------:R-:W-:Y:S01]  /*4870*/  @!PT LDS RZ, [RZ] ;  /* 0x00000000fffff984 */ /* 0x000fe20000000800 */
[----:B------:R-:W-:Y:S01]  /*4880*/  @!PT LDS RZ, [RZ] ;  /* 0x00000000fffff984 */ /* 0x000fe20000000800 */
[----:B------:R-:W-:Y:S01]  /*4890*/  @!PT LDS RZ, [RZ] ;  /* 0x00000000fffff984 */ /* 0x000fe20000000800 */
[----:B------:R-:W-:Y:S01]  /*48a0*/  @!PT LDS RZ, [RZ] ;  /* 0x00000000fffff984 */ /* 0x000fe20000000800 */
[----:B------:R5:W-:Y:S06]  /*48b0*/  MEMBAR.ALL.CTA ;  /* 0x0000000000007992 */ /* 0x000bec0000008000 */
[----:B-----5:R-:W5:Y:S01]  /*48c0*/  FENCE.VIEW.ASYNC.S ;  /* 0x00000000000073c6 */ /* 0x020f620000000000 */
[----:B------:R-:W-:Y:S05]  /*48d0*/  WARPSYNC.ALL ;  /* 0x0000000000007948 */ /* 0x000fea0003800000 */
[----:B------:R-:W-:Y:S01]  /*48e0*/  BSSY B0, `(.L_x_1855) ;  /* 0x0000009000007945 */ /* 0x000fe20003800000 */
[----:B-1----:R-:W-:Y:S01]  /*48f0*/  LOP3.LUT R4, R4, 0x7f, RZ, 0xc0, !PT ;  /* 0x0000007f04047812 */ /* 0x002fe200078ec0ff */
[----:B-----5:R1:W-:Y:S03]  /*4900*/  BAR.SYNC.DEFER_BLOCKING R54, 0x80 ;  /* 0x000200360000751d */ /* 0x0203e60000010000 */
[----:B------:R-:W-:-:S13]  /*4910*/  ISETP.NE.AND P5, PT, R4, RZ, PT ;  /* 0x000000ff0400720c */ /* 0x000fda0003fa5270 */
[----:B------:R-:W-:-:S05]  /*4920*/  @!P5 VIADD R4, R75, 0x132a0 ;  /* 0x000132a04b04d836 */ /* 0x000fca0000000000 */
[----:B------:R-:W-:-:S04]  /*4930*/  @!P5 PRMT R4, RZ, 0x654, R4 ;  /* 0x00000654ff04d816 */ /* 0x000fc80000000004 */
[----:B------:R1:W-:Y:S01]  /*4940*/  @!P5 SYNCS.ARRIVE.TRANS64.RED.A1T0 RZ, [R4+URZ], RZ ;  /* 0x000000ff04ffd9a7 */ /* 0x0003e2000810043f */
[----:B------:R-:W-:Y:S05]  /*4950*/  @!P0 BRA `(.L_x_1856) ;  /* 0x0000000000048947 */ /* 0x000fea0003800000 */
[----:B------:R-:W-:Y:S01]  /*4960*/  BPT.TRAP 0x1 ;  /* 0x000000040000795c */ /* 0x000fe20000300000 */
.L_x_1856:
[----:B------:R-:W-:Y:S05]  /*4970*/  BSYNC B0 ;  /* 0x0000000000007941 */ /* 0x000fea0003800000 */
.L_x_1855:
[----:B------:R-:W5:Y:S01]  /*4980*/  SYNCS.PHASECHK.TRANS64.TRYWAIT P0, [R75+URZ+0x132b0], R76 ;  /* 0x0132b04c4b0075a7 */ /* 0x000f62000800017f */
[----:B------:R-:W-:Y:S04]  /*4990*/  BSSY B0, `(.L_x_1857) ;  /* 0x0000002000007945 */ /* 0x000fe80003800000 */
[----:B-----5:R-:W-:Y:S05]  /*49a0*/  @!P0 BRA `(.L_x_1858) ;  /* 0x00000138003c8947 */ /* 0x020fea0003800000 */
.L_x_2075:
[----:B------:R-:W-:Y:S05]  /*49b0*/  BSYNC B0 ;  /* 0x0000000000007941 */ /* 0x000fea0003800000 */
.L_x_1857:
        /* <DEDUP_REMOVED lines=14> */
[----:B------:R-:W1:Y:S04]  /*4aa0*/  @!P0 LDS.128 R4, [R74+0x6000] ;  /* 0x006000004a048984 */ /* 0x000e680000000c00 */
[----:B-1----:R-:W-:Y:S01]  /*4ab0*/  @!P0 STG.E.128 desc[UR40][R8.64], R4 ;  /* 0x0000000408008986 */ /* 0x002fe2000c101d28 */
[----:B------:R-:W-:-:S13]  /*4ac0*/  ISETP.GE.AND P0, PT, R31, UR4, PT ;  /* 0x000000041f007c0c */ /* 0x000fda000bf06270 */
[----:B------:R-:W1:Y:S04]  /*4ad0*/  @!P0 LDS.128 R4, [R73+0x6000] ;  /* 0x0060000049048984 */ /* 0x000e680000000c00 */
[----:B-1----:R1:W-:Y:S02]  /*4ae0*/  @!P0 STG.E.128 desc[UR40][R8.64+0x20], R4 ;  /* 0x0000200408008986 */ /* 0x0023e4000c101d28 */
.L_x_1860:
[----:B------:R-:W-:Y:S05]  /*4af0*/  BSYNC B0 ;  /* 0x0000000000007941 */ /* 0x000fea0003800000 */
.L_x_1859:
[----:B-1----:R-:W5:Y:S01]  /*4b00*/  LDL.LU R5, [R1+0x14] ;  /* 0x0000140001057983 */ /* 0x002f620000300800 */
[----:B------:R-:W-:Y:S01]  /*4b10*/  VIADD R17, R17, 0x1 ;  /* 0x0000000111117836 */ /* 0x000fe20000000000 */
[----:B------:R-:W-:Y:S01]  /*4b20*/  LOP3.LUT P6, RZ, R23, 0x2, RZ, 0xc0, !PT ;  /* 0x0000000217ff7812 */ /* 0x000fe200078cc0ff */
[----:B0-----:R-:W-:Y:S01]  /*4b30*/  @!P5 VIADD R75, R75, 0x132c0 ;  /* 0x000132c04b4bd836 */ /* 0x001fe20000000000 */
        /* <DEDUP_REMOVED lines=9> */
[----:B------:R-:W-:Y:S02]  /*4bd0*/  SEL R4, RZ, 0x1, P1 ;  /* 0x00000001ff047807 */ /* 0x000fe40000800000 */
[----:B------:R-:W-:Y:S02]  /*4be0*/  PLOP3.LUT P0, PT, PT, PT, PT, 0x8, 0x0 ;  /* 0x000000000000781c */ /* 0x000fe40003f0e170 */
[----:B------:R-:W-:Y:S01]  /*4bf0*/  SEL R17, R17, RZ, P1 ;  /* 0x000000ff11117207 */ /* 0x000fe20000800000 */
[----:B------:R1:W-:Y:S01]  /*4c00*/  @!P5 SYNCS.ARRIVE.TRANS64.RED.A1T0 RZ, [R75+URZ], RZ ;  /* 0x000000ff4bffd9a7 */ /* 0x0003e2000810043f */
[----:B-----5:R-:W-:-:S05]  /*4c10*/  LOP3.LUT R5, R5, R4, RZ, 0x3c, !PT ;  /* 0x0000000405057212 */ /* 0x020fca00078e3cff */
[----:B------:R1:W-:Y:S01]  /*4c20*/  STL [R1+0x14], R5 ;  /* 0x0000140501007387 */ /* 0x0003e20000100800 */
[----:B------:R-:W-:Y:S05]  /*4c30*/  @P6 BRA `(.L_x_1861) ;  /* 0xffffffd4007c6947 */ /* 0x000fea000383ffff */
.L_x_1827:
[----:B------:R-:W0:Y:S01]  /*4c40*/  LDC R0, c[0x0][0x428] ;  /* 0x00010a00ff007b82 */ /* 0x000e220000000800 */
[----:B------:R-:W-:Y:S04]  /*4c50*/  BSSY B0, `(.L_x_1862) ;  /* 0x0000004000007945 */ /* 0x000fe80003800000 */
[----:B------:R-:W-:Y:S05]  /*4c60*/  @P0 BRA `(.L_x_1863) ;  /* 0x0000000000080947 */ /* 0x000fea0003800000 */
[----:B------:R-:W1:Y:S02]  /*4c70*/  FENCE.VIEW.ASYNC.G ;  /* 0x00000000000073c6 */ /* 0x000e640000000100 */
[----:B-1----:R-:W-:Y:S06]  /*4c80*/  BAR.ARV 0xc, 0x200 ;  /* 0x0308000000007b1d */ /* 0x002fec0000002000 */
.L_x_1863:
[----:B------:R-:W-:Y:S05]  /*4c90*/  BSYNC B0 ;  /* 0x0000000000007941 */ /* 0x000fea0003800000 */
.L_x_1862:
[----:B------:R-:W3:Y:S01]  /*4ca0*/  LDL R4, [R1+0x5c] ;  /* 0x00005c0001047983 */ /* 0x000ee20000100800 */
[----:B------:R-:W-:-:S03]  /*4cb0*/  ULDC.64 UR4, c[0x0][0x990] ;  /* 0x0002640000047ab9 */ /* 0x000fc60000000a00 */
[----:B-1----:R-:W3:Y:S04]  /*4cc0*/  LDL R5, [R1+0x44] ;  /* 0x0000440001057983 */ /* 0x002ee80000100800 */
[----:B--2-4-:R-:W2:Y:S04]  /*4cd0*/  LDL R27, [R1+0x20] ;  /* 0x00002000011b7983 */ /* 0x014ea80000100800 */
[----:B------:R-:W2:Y:S04]  /*4ce0*/  LDL R26, [R1+0x24] ;  /* 0x00002400011a7983 */ /* 0x000ea80000100800 */
[----:B------:R-:W4:Y:S01]  /*4cf0*/  LDL R25, [R1+0x4] ;  /* 0x0000040001197983 */ /* 0x000f220000100800 */
[----:B0-----:R-:W-:Y:S01]  /*4d00*/  ISETP.NE.AND P4, PT, R0, 0x1, PT ;  /* 0x000000010000780c */ /* 0x001fe20003f85270 */
[----:B------:R-:W-:-:S02]  /*4d10*/  ULDC.64 UR6, c[0x0][0x998] ;  /* 0x0002660000067ab9 */ /* 0x000fc40000000a00 */
[----:B------:R-:W2:Y:S01]  /*4d20*/  LDL.LU R24, [R1+0x8] ;  /* 0x0000080001187983 */ /* 0x000ea20000300800 */
[----:B------:R-:W-:Y:S02]  /*4d30*/  ISETP.NE.U32.AND P0, PT, RZ, UR4, PT ;  /* 0x00000004ff007c0c */ /* 0x000fe4000bf05070 */
[----:B------:R-:W-:Y:S02]  /*4d40*/  ISETP.NE.U32.AND P1, PT, RZ, UR6, PT ;  /* 0x00000006ff007c0c */ /* 0x000fe4000bf25070 */
[----:B------:R-:W-:Y:S02]  /*4d50*/  ISETP.NE.AND.EX P0, PT, RZ, UR5, PT, P0 ;  /* 0x00000005ff007c0c */ /* 0x000fe4000bf05300 */
[----:B------:R-:W-:-:S03]  /*4d60*/  ISETP.NE.AND.EX P1, PT, RZ, UR7, PT, P1 ;  /* 0x00000007ff007c0c */ /* 0x000fc6000bf25310 */
[----:B------:R-:W2:Y:S08]  /*4d70*/  @P4 LDC R0, c[0x0][0x42c] ;  /* 0x00010b00ff004b82 */ /* 0x000eb00000000800 */
[----:B------:R-:W0:Y:S08]  /*4d80*/  @P0 LDC.64 R10, c[0x0][0x9a8] ;  /* 0x00026a00ff0a0b82 */ /* 0x000e300000000a00 */
[----:B------:R-:W1:Y:S08]  /*4d90*/  @P4 LDC R3, c[0x0][0x430] ;  /* 0x00010c00ff034b82 */ /* 0x000e700000000800 */
[----:B---3--:R-:W3:Y:S08]  /*4da0*/  @P1 LDC.64 R12, c[0x0][0x9b8] ;  /* 0x00026e00ff0c1b82 */ /* 0x008ef00000000a00 */
[----:B------:R-:W3:Y:S08]  /*4db0*/  @P0 LDC.64 R14, c[0x0][0x9b0] ;  /* 0x00026c00ff0e0b82 */ /* 0x000ef00000000a00 */
[----:B------:R-:W3:Y:S01]  /*4dc0*/  @P1 LDC.64 R20, c[0x0][0x9c0] ;  /* 0x00027000ff141b82 */ /* 0x000ee20000000a00 */
[----:B--2---:R-:W-:-:S04]  /*4dd0*/  @P4 IMAD.HI.U32 R2, R24, R0, RZ ;  /* 0x0000000018024227 */ /* 0x004fc800078e00ff */
[-C--:B0-----:R-:W-:Y:S02]  /*4de0*/  @P0 IMAD R0, R4, R10.reuse, RZ ;  /* 0x0000000a04000224 */ /* 0x081fe400078e02ff */
[----:B------:R-:W-:Y:S01]  /*4df0*/  IMAD.MOV.U32 R7, RZ, RZ, R24 ;  /* 0x000000ffff077224 */ /* 0x000fe200078e0018 */
[----:B-1----:R-:W-:Y:S01]  /*4e00*/  @P4 SHF.R.U32.HI R7, RZ, R3, R2 ;  /* 0x00000003ff074219 */ /* 0x002fe20000011602 */
[C---:B------:R-:W-:Y:S02]  /*4e10*/  @P0 IMAD R11, R5.reuse, R11, R0 ;  /* 0x0000000b050b0224 */ /* 0x040fe400078e0200 */
[----:B------:R-:W-:Y:S01]  /*4e20*/  @P0 IMAD.WIDE.U32 R2, R5, R10, RZ ;  /* 0x0000000a05020225 */ /* 0x000fe200078e00ff */
[----:B------:R-:W-:-:S03]  /*4e30*/  @P0 SHF.R.S32.HI R9, RZ, 0x1f, R7 ;  /* 0x0000001fff090819 */ /* 0x000fc60000011407 */
[-C--:B---3--:R-:W-:Y:S02]  /*4e40*/  @P1 IMAD R4, R4, R12.reuse, RZ ;  /* 0x0000000c04041224 */ /* 0x088fe400078e02ff */
[----:B------:R-:W-:Y:S01]  /*4e50*/  @P0 IMAD.IADD R3, R3, 0x1, R11 ;  /* 0x0000000103030824 */ /* 0x000fe200078e020b */
[----:B------:R-:W-:Y:S01]  /*4e60*/  @P1 SHF.R.S32.HI R11, RZ, 0x1f, R7 ;  /* 0x0000001fff0b1819 */ /* 0x000fe20000011407 */
[C---:B------:R-:W-:Y:S02]  /*4e70*/  @P1 IMAD R13, R5.reuse, R13, R4 ;  /* 0x0000000d050d1224 */ /* 0x040fe400078e0204 */
[----:B------:R-:W-:-:S04]  /*4e80*/  @P1 IMAD.WIDE.U32 R4, R5, R12, RZ ;  /* 0x0000000c05041225 */ /* 0x000fc800078e00ff */
[----:B------:R-:W-:Y:S02]  /*4e90*/  @P0 IMAD R0, R9, R14, RZ ;  /* 0x0000000e09000224 */ /* 0x000fe400078e02ff */
        /* <DEDUP_REMOVED lines=16> */
[----:B------:R-:W2:Y:S01]  /*4fa0*/  @P1 LDG.E R0, desc[UR40][R8.64] ;  /* 0x0000002808001981 */ /* 0x000ea2000c1e1900 */
[----:B------:R-:W-:Y:S01]  /*4fb0*/  IADD3 R2, R26, 0x15f, -R27 ;  /* 0x0000015f1a027810 */ /* 0x000fe20007ffe81b */
[----:B------:R-:W1:Y:S02]  /*4fc0*/  @P4 LDC R6, c[0x0][0x42c] ;  /* 0x00010b00ff064b82 */ /* 0x000e640000000800 */
[----:B------:R3:W2:Y:S02]  /*4fd0*/  @P0 LDG.E R3, desc[UR40][R4.64] ;  /* 0x0000002804030981 */ /* 0x0006a4000c1e1900 */
[----:B----4-:R-:W-:-:S04]  /*4fe0*/  IMAD R2, R25, 0xc0, R2 ;  /* 0x000000c019027824 */ /* 0x010fc800078e0202 */
[----:B------:R-:W-:-:S05]  /*4ff0*/  IMAD.HI R2, R2, 0x66666667, RZ ;  /* 0x6666666702027827 */ /* 0x000fca00078e02ff */
[----:B------:R-:W-:-:S04]  /*5000*/  SHF.R.U32.HI R7, RZ, 0x1f, R2 ;  /* 0x0000001fff077819 */ /* 0x000fc80000011602 */
[----:B------:R-:W-:-:S04]  /*5010*/  LEA.HI.SX32 R7, R2, R7, 0x1a ;  /* 0x0000000702077211 */ /* 0x000fc800078fd2ff */
[----:B------:R-:W-:Y:S01]  /*5020*/  VIMNMX R104, R104, R7, PT ;  /* 0x0000000768687248 */ /* 0x000fe20003fe0100 */
[----:B-1----:R-:W-:-:S03]  /*5030*/  @P4 IMAD.HI.U32 R6, R24, R6, RZ ;  /* 0x0000000618064227 */ /* 0x002fc600078e00ff */
[----:B------:R-:W-:Y:S01]  /*5040*/  ISETP.GE.AND P1, PT, R104, 0x1, PT ;  /* 0x000000016800780c */ /* 0x000fe20003f26270 */
[----:B------:R-:W-:Y:S01]  /*5050*/  IMAD.MOV.U32 R2, RZ, RZ, R24 ;  /* 0x000000ffff027224 */ /* 0x000fe200078e0018 */
[----:B0-----:R-:W-:Y:S02]  /*5060*/  @P4 SHF.R.U32.HI R2, RZ, R11, R6 ;  /* 0x0000000bff024219 */ /* 0x001fe40000011606 */
[----:B------:R-:W-:-:S03]  /*5070*/  CS2R R20, SRZ ;  /* 0x0000000000147805 */ /* 0x000fc6000001ff00 */
[----:B------:R0:W-:Y:S01]  /*5080*/  STL [R1+0x64], R2 ;  /* 0x0000640201007387 */ /* 0x0001e20000100800 */
[----:B------:R-:W-:Y:S01]  /*5090*/  PLOP3.LUT P0, PT, PT, PT, PT, 0x80, 0x0 ;  /* 0x000000000000781c */ /* 0x000fe20003f0f070 */
[----:B------:R-:W-:Y:S01]  /*50a0*/  IMAD.MOV.U32 R55, RZ, RZ, RZ ;  /* 0x000000ffff377224 */ /* 0x000fe200078e00ff */
[----:B---3--:R-:W-:Y:S02]  /*50b0*/  CS2R R4, SRZ ;  /* 0x0000000000047805 */ /* 0x008fe4000001ff00 */
        /* <DEDUP_REMOVED lines=8> */
[----:B------:R-:W-:Y:S01]  /*5140*/  IMAD.MOV.U32 R29, RZ, RZ, RZ ;  /* 0x000000ffff1d7224 */ /* 0x000fe200078e00ff */
[----:B------:R-:W-:Y:S02]  /*5150*/  CS2R R56, SRZ ;  /* 0x0000000000387805 */ /* 0x000fe4000001ff00 */
[----:B------:R-:W-:-:S02]  /*5160*/  CS2R R30, SRZ ;  /* 0x00000000001e7805 */ /* 0x000fc4000001ff00 */
[----:B------:R-:W-:Y:S02]  /*5170*/  CS2R R58, SRZ ;  /* 0x00000000003a7805 */ /* 0x000fe4000001ff00 */
[----:B------:R-:W-:Y:S01]  /*5180*/  CS2R R36, SRZ ;  /* 0x0000000000247805 */ /* 0x000fe2000001ff00 */
[----:B------:R-:W-:Y:S01]  /*5190*/  IMAD.MOV.U32 R60, RZ, RZ, RZ ;  /* 0x000000ffff3c7224 */ /* 0x000fe200078e00ff */
[----:B------:R-:W-:Y:S01]  /*51a0*/  CS2R R40, SRZ ;  /* 0x0000000000287805 */ /* 0x000fe2000001ff00 */
[----:B------:R-:W-:Y:S02]  /*51b0*/  IMAD.MOV.U32 R62, RZ, RZ, RZ ;  /* 0x000000ffff3e7224 */ /* 0x000fe400078e00ff */
[----:B--2---:R-:W-:-:S04]  /*51c0*/  FMUL.FTZ R0, R3, R0 ;  /* 0x0000000003007220 */ /* 0x004fc80000410000 */
[----:B0-----:R-:W-:Y:S01]  /*51d0*/  FMUL.FTZ R2, R0, UR4 ;  /* 0x0000000400027c20 */ /* 0x001fe20008410000 */
        /* <DEDUP_REMOVED lines=33> */
.L_x_1866:
[----:B------:R-:W-:Y:S05]  /*53f0*/  BSYNC B6 ;  /* 0x0000000000067941 */ /* 0x000fea0003800000 */
.L_x_1865:
        /* <DEDUP_REMOVED lines=13> */
.L_x_1870:
[----:B-1----:R1:W2:Y:S02]  /*54d0*/  SYNCS.PHASECHK.TRANS64.TRYWAIT P0, [R16+URZ+0x13200], R3 ;  /* 0x01320003100075a7 */ /* 0x0022a4000800017f */
[----:B--2---:R-:W-:Y:S05]  /*54e0*/  @!P0 NANOSLEEP.SYNCS 0x989680 ;  /* 0x009896800000895d */ /* 0x004fea0003900000 */
[----:B------:R-:W2:Y:S02]  /*54f0*/  @!P0 SYNCS.PHASECHK.TRANS64 P0, [R16+URZ+0x13200], R3 ;  /* 0x01320003100085a7 */ /* 0x000ea4000800007f */
[----:B--2---:R-:W-:Y:S05]  /*5500*/  @!P0 BRA `(.L_x_1870) ;  /* 0xfffffffc00f08947 */ /* 0x004fea000383ffff */
.L_x_1869:
[----:B------:R-:W-:Y:S05]  /*5510*/  BSYNC B0 ;  /* 0x0000000000007941 */ /* 0x000fea0003800000 */
.L_x_1868:
[----:B------:R-:W-:Y:S05]  /*5520*/  BRA `(.L_x_1871) ;  /* 0x0000002c00707947 */ /* 0x000fea0003800000 */
.L_x_1867:
[----:B------:R-:W0:Y:S01]  /*5530*/  S2R R3, SR_TID.X ;  /* 0x0000000000037919 */ /* 0x000e220000002100 */
[----:B------:R-:W-:Y:S01]  /*5540*/  LOP3.LUT P0, RZ, R24, 0x1bf, RZ, 0xc0, !PT ;  /* 0x000001bf18ff7812 */ /* 0x000fe2000780c0ff */
[----:B------:R-:W-:Y:S01]  /*5550*/  ULDC.64 UR4, c[0x0][0x3d8] ;  /* 0x0000f60000047ab9 */ /* 0x000fe20000000a00 */
[----:B-----5:R-:W-:Y:S01]  /*5560*/  SHF.R.S32.HI R0, RZ, 0x1f, R28 ;  /* 0x0000001fff007819 */ /* 0x020fe2000001141c */
[----:B------:R-:W-:Y:S01]  /*5570*/  ULDC.64 UR6, c[0x0][0x3e8] ;  /* 0x0000fa0000067ab9 */ /* 0x000fe20000000a00 */
[C---:B------:R-:W-:Y:S01]  /*5580*/  IMAD.WIDE.U32 R30, R28.reuse, UR4, RZ ;  /* 0x000000041c1e7c25 */ /* 0x040fe2000f8e00ff */
[----:B------:R-:W-:Y:S03]  /*5590*/  BSSY B6, `(.L_x_1872) ;  /* 0x000001f000067945 */ /* 0x000fe60003800000 */
[----:B------:R-:W-:-:S04]  /*55a0*/  IMAD.WIDE.U32 R32, R28, UR6, RZ ;  /* 0x000000061c207c25 */ /* 0x000fc8000f8e00ff */
[----:B0-----:R-:W-:Y:S02]  /*55b0*/  VIADD R5, R3, 0xffffff80 ;  /* 0xffffff8003057836 */ /* 0x001fe40000000000 */
[----:B------:R-:W-:-:S03]  /*55c0*/  IMAD R3, R0, UR4, RZ ;  /* 0x0000000400037c24 */ /* 0x000fc6000f8e02ff */
[----:B------:R-:W-:Y:S01]  /*55d0*/  LEA.HI R4, R5, R5, RZ, 0x1 ;  /* 0x0000000505047211 */ /* 0x000fe200078f08ff */
[----:B------:R-:W-:-:S03]  /*55e0*/  IMAD R3, R28, UR5, R3 ;  /* 0x000000051c037c24 */ /* 0x000fc6000f8e0203 */
[----:B------:R-:W-:Y:S01]  /*55f0*/  LOP3.LUT R4, R4, 0xfffffffe, RZ, 0xc0, !PT ;  /* 0xfffffffe04047812 */ /* 0x000fe200078ec0ff */
[----:B------:R-:W-:-:S04]  /*5600*/  IMAD.IADD R39, R3, 0x1, R31 ;  /* 0x0000000103277824 */ /* 0x000fc800078e021f */
[----:B------:R-:W-:Y:S02]  /*5610*/  IMAD.IADD R4, R5, 0x1, -R4 ;  /* 0x0000000105047824 */ /* 0x000fe400078e0a04 */
[----:B------:R-:W-:Y:S02]  /*5620*/  IMAD R5, R0, UR6, RZ ;  /* 0x0000000600057c24 */ /* 0x000fe4000f8e02ff */
[----:B------:R-:W-:Y:S02]  /*5630*/  IMAD.SHL.U32 R24, R4, 0x8, RZ ;  /* 0x0000000804187824 */ /* 0x000fe400078e00ff */
[----:B------:R-:W-:-:S03]  /*5640*/  IMAD R5, R28, UR7, R5 ;  /* 0x000000071c057c24 */ /* 0x000fc6000f8e0205 */
[----:B------:R-:W-:Y:S01]  /*5650*/  SHF.R.S32.HI R25, RZ, 0x1f, R24 ;  /* 0x0000001fff197819 */ /* 0x000fe20000011418 */
        /* <DEDUP_REMOVED lines=18> */
.L_x_1873:
[----:B------:R-:W-:Y:S05]  /*5780*/  BSYNC B6 ;  /* 0x0000000000067941 */ /* 0x000fea0003800000 */
.L_x_1872:
[----:B------:R-:W2:Y:S01]  /*5790*/  LDL R20, [R1+0x4] ;  /* 0x0000040001147983 */ /* 0x000ea20000100800 */
[----:B------:R-:W0:Y:S01]  /*57a0*/  LDC.64 R10, c[0x0][0x3d8] ;  /* 0x0000f600ff0a7b82 */ /* 0x000e220000000a00 */
[----:B------:R-:W-:Y:S01]  /*57b0*/  ULDC.U8 UR4, c[0x0][0x3f0] ;  /* 0x0000fc0000047ab9 */ /* 0x000fe20000000000 */
[----:B------:R-:W-:Y:S01]  /*57c0*/  BSSY B0, `(.L_x_1874) ;  /* 0x00002aa000007945 */ /* 0x000fe20003800000 */
[----:B------:R-:W-:-:S05]  /*57d0*/  ISETP.NE.AND P0, PT, RZ, UR4, PT ;  /* 0x00000004ff007c0c */ /* 0x000fca000bf05270 */
[----:B------:R-:W1:Y:S01]  /*57e0*/  LDC.64 R12, c[0x0][0x3e8] ;  /* 0x0000fa00ff0c7b82 */ /* 0x000e620000000a00 */
[----:B--2---:R-:W-:Y:S01]  /*57f0*/  SHF.R.S32.HI R3, RZ, 0x1f, R20 ;  /* 0x0000001fff037819 */ /* 0x004fe20000011414 */
[----:B0-----:R-:W-:-:S04]  /*5800*/  IMAD.WIDE.U32 R6, R20, R10, RZ ;  /* 0x0000000a14067225 */ /* 0x001fc800078e00ff */
[C---:B------:R-:W-:Y:S02]  /*5810*/  IMAD R0, R3.reuse, R10, RZ ;  /* 0x0000000a03007224 */ /* 0x040fe400078e02ff */
[-C--:B-1----:R-:W-:Y:S02]  /*5820*/  IMAD R8, R3, R12.reuse, RZ ;  /* 0x0000000c03087224 */ /* 0x082fe400078e02ff */
        /* <DEDUP_REMOVED lines=11> */
[----:B------:R-:W-:Y:S01]  /*58e0*/  CS2R R34, SRZ ;  /* 0x0000000000227805 */ /* 0x000fe2000001ff00 */
[----:B------:R-:W-:Y:S02]  /*58f0*/  IMAD.MOV.U32 R38, RZ, RZ, R30 ;  /* 0x000000ffff267224 */ /* 0x000fe400078e001e */
[----:B------:R-:W-:Y:S02]  /*5900*/  IMAD.MOV.U32 R14, RZ, RZ, R32 ;  /* 0x000000ffff0e7224 */ /* 0x000fe400078e0020 */
[----:B------:R-:W-:Y:S01]  /*5910*/  IMAD.MOV.U32 R15, RZ, RZ, R37 ;  /* 0x000000ffff0f7224 */ /* 0x000fe200078e0025 */
[----:B0-----:R-:W-:-:S13]  /*5920*/  ISETP.NE.AND P1, PT, R0, 0x1, PT ;  /* 0x000000010000780c */ /* 0x001fda0003f25270 */
[----:B------:R-:W0:Y:S08]  /*5930*/  @P1 LDC R8, c[0x0][0x42c] ;  /* 0x00010b00ff081b82 */ /* 0x000e300000000800 */
[----:B------:R-:W1:Y:S01]  /*5940*/  @P1 LDC R9, c[0x0][0x430] ;  /* 0x00010c00ff091b82 */ /* 0x000e620000000800 */
[----:B--2---:R-:W-:Y:S01]  /*5950*/  IMAD R0, R20, -0xc0, R21 ;  /* 0xffffff4014007824 */ /* 0x004fe200078e0215 */
[----:B------:R-:W-:-:S04]  /*5960*/  CS2R R20, SRZ ;  /* 0x0000000000147805 */ /* 0x000fc8000001ff00 */
[----:B------:R-:W-:Y:S01]  /*5970*/  VIMNMX R3, R0, 0xc0, PT ;  /* 0x000000c000037848 */ /* 0x000fe20003fe0100 */
[----:B0-----:R-:W-:-:S03]  /*5980*/  @P1 IMAD.HI.U32 R0, R41, R8, RZ ;  /* 0x0000000829001227 */ /* 0x001fc600078e00ff */
[----:B------:R-:W-:Y:S02]  /*5990*/  ISETP.GE.AND P0, PT, R156, R3, PT ;  /* 0x000000039c00720c */ /* 0x000fe40003f06270 */
[----:B-1----:R-:W-:Y:S02]  /*59a0*/  @P1 SHF.R.U32.HI R41, RZ, R9, R0 ;  /* 0x00000009ff291219 */ /* 0x002fe40000011600 */
[----:B------:R-:W-:Y:S02]  /*59b0*/  CS2R R8, SRZ ;  /* 0x0000000000087805 */ /* 0x000fe4000001ff00 */
[----:B------:R-:W-:-:S07]  /*59c0*/  SHF.R.S32.HI R3, RZ, 0x1f, R41 ;  /* 0x0000001fff037819 */ /* 0x000fce0000011429 */
[----:B------:R-:W-:Y:S05]  /*59d0*/  @P0 BRA `(.L_x_1877) ;  /* 0x0000000000840947 */ /* 0x000fea0003800000 */
[----:B------:R-:W-:Y:S01]  /*59e0*/  SHF.R.S32.HI R40, RZ, 0x1f, R156 ;  /* 0x0000001fff287819 */ /* 0x000fe2000001149c */
[-CC-:B------:R-:W-:Y:S01]  /*59f0*/  IMAD.WIDE.U32 R8, R156, R10.reuse, R24.reuse ;  /* 0x0000000a9c087225 */ /* 0x180fe200078e0018 */
[----:B------:R-:W-:Y:S01]  /*5a00*/  ULDC UR4, c[0x0][0x3d4] ;  /* 0x0000f50000047ab9 */ /* 0x000fe20000000800 */
[----:B------:R-:W-:Y:S01]  /*5a10*/  ULDC.64 UR6, c[0x0][0x3c8] ;  /* 0x0000f20000067ab9 */ /* 0x000fe20000000a00 */
[----:B------:R-:W-:Y:S01]  /*5a20*/  ISETP.GE.AND P3, PT, R24, UR4, PT ;  /* 0x0000000418007c0c */ /* 0x000fe2000bf66270 */
[----:B------:R-:W-:Y:S01]  /*5a30*/  IMAD R0, R40, R10, RZ ;  /* 0x0000000a28007224 */ /* 0x000fe200078e02ff */
[----:B------:R-:W-:Y:S01]  /*5a40*/  IADD3 R30, P1, R8, R30, RZ ;  /* 0x0000001e081e7210 */ /* 0x000fe20007f3e0ff */
[-C--:B------:R-:W-:Y:S01]  /*5a50*/  IMAD R5, R40, R12.reuse, RZ ;  /* 0x0000000c28057224 */ /* 0x080fe200078e02ff */
[----:B------:R-:W-:Y:S01]  /*5a60*/  CS2R R34, SRZ ;  /* 0x0000000000227805 */ /* 0x000fe2000001ff00 */
[----:B------:R-:W-:Y:S01]  /*5a70*/  IMAD.WIDE.U32 R20, R156, R12, R24 ;  /* 0x0000000c9c147225 */ /* 0x000fe200078e0018 */
[----:B------:R-:W-:-:S03]  /*5a80*/  CS2R R26, SRZ ;  /* 0x00000000001a7805 */ /* 0x000fc6000001ff00 */
[----:B------:R-:W-:Y:S01]  /*5a90*/  IMAD R0, R156, R11, R0 ;  /* 0x0000000b9c007224 */ /* 0x000fe200078e0200 */
[----:B------:R-:W-:Y:S01]  /*5aa0*/  IADD3 R32, P2, R20, R32, RZ ;  /* 0x0000002014207210 */ /* 0x000fe20007f5e0ff */
[----:B------:R-:W-:-:S03]  /*5ab0*/  IMAD R5, R156, R13, R5 ;  /* 0x0000000d9c057224 */ /* 0x000fc600078e0205 */
[----:B------:R-:W-:Y:S01]  /*5ac0*/  IADD3.X R31, R39, R9, R0, P1, !PT ;  /* 0x00000009271f7210 */ /* 0x000fe20000ffe400 */
[----:B------:R-:W-:Y:S01]  /*5ad0*/  VIADD R0, R24, 0x10 ;  /* 0x0000001018007836 */ /* 0x000fe20000000000 */
[----:B------:R-:W-:Y:S01]  /*5ae0*/  IADD3.X R33, R37, R21, R5, P2, !PT ;  /* 0x0000001525217210 */ /* 0x000fe200017fe405 */
[----:B------:R-:W-:Y:S02]  /*5af0*/  IMAD R9, R28, 0xc0, RZ ;  /* 0x000000c01c097824 */ /* 0x000fe400078e02ff */
        /* <DEDUP_REMOVED lines=11> */
[----:B------:R0:W5:Y:S04]  /*5bb0*/  @!P3 LDG.E.64 R34, desc[UR40][R6.64] ;  /* 0x000000280622b981 */ /* 0x000168000c1e1b00 */
[----:B------:R0:W5:Y:S04]  /*5bc0*/  @!P4 LDG.E.64 R8, desc[UR40][R6.64+0x10] ;  /* 0x000010280608c981 */ /* 0x000168000c1e1b00 */
[----:B------:R0:W5:Y:S04]  /*5bd0*/  @!P3 LDG.E.64 R26, desc[UR40][R4.64] ;  /* 0x00000028041ab981 */ /* 0x000168000c1e1b00 */
[----:B------:R0:W5:Y:S02]  /*5be0*/  @!P4 LDG.E.64 R20, desc[UR40][R4.64+0x10] ;  /* 0x000010280414c981 */ /* 0x000164000c1e1b00 */
.L_x_1877:
[----:B------:R-:W-:Y:S05]  /*5bf0*/  BSYNC B1 ;  /* 0x0000000000017941 */ /* 0x000fea0003800000 */
.L_x_1876:
[----:B0-----:R-:W2:Y:S01]  /*5c00*/  LDL R7, [R1+0x58] ;  /* 0x0000580001077983 */ /* 0x001ea20000100800 */
[-C--:B------:R-:W-:Y:S01]  /*5c10*/  IMAD.WIDE.U32 R4, R41, R10.reuse, R38 ;  /* 0x0000000a29047225 */ /* 0x080fe200078e0026 */
        /* <DEDUP_REMOVED lines=17> */
.L_x_2078:
[----:B------:R-:W-:-:S03]  /*5d30*/  UMOV UR4, 0xffffffff ;  /* 0xffffffff00047882 */ /* 0x000fc60000000000 */
[----:B------:R-:W-:Y:S05]  /*5d40*/  BRA.DIV UR4, `(.L_x_1879) ;  /* 0x00000126048c7947 */ /* 0x000fea000b800000 */
.L_x_2081:
[----:B------:R-:W-:-:S03]  /*5d50*/  UMOV UR4, 0xffffffff ;  /* 0xffffffff00047882 */ /* 0x000fc60000000000 */
[----:B------:R-:W-:Y:S05]  /*5d60*/  BRA.DIV UR4, `(.L_x_1880) ;  /* 0x0000012604ac7947 */ /* 0x000fea000b800000 */
.L_x_2084:
[----:B------:R-:W-:-:S03]  /*5d70*/  UMOV UR4, 0xffffffff ;  /* 0xffffffff00047882 */ /* 0x000fc60000000000 */
[----:B------:R-:W-:Y:S05]  /*5d80*/  BRA.DIV UR4, `(.L_x_1881) ;  /* 0x0000012604cc7947 */ /* 0x000fea000b800000 */
.L_x_2087:
[----:B------:R-:W0:Y:S01]  /*5d90*/  SYNCS.PHASECHK.TRANS64.TRYWAIT P1, [R16+URZ+0x13200], R5 ;  /* 0x01320005100075a7 */ /* 0x000e22000802017f */
[----:B------:R-:W-:Y:S04]  /*5da0*/  BSSY B1, `(.L_x_1882) ;  /* 0x0000002000017945 */ /* 0x000fe80003800000 */
[----:B0-----:R-:W-:Y:S05]  /*5db0*/  @!P1 BRA `(.L_x_1883) ;  /* 0x0000012400e89947 */ /* 0x001fea0003800000 */
.L_x_2088:
[----:B------:R-:W-:Y:S05]  /*5dc0*/  BSYNC B1 ;  /* 0x0000000000017941 */ /* 0x000fea0003800000 */
.L_x_1882:
        /* <DEDUP_REMOVED lines=127> */
.L_x_1886:
[----:B------:R-:W-:Y:S05]  /*65c0*/  BSYNC B1 ;  /* 0x0000000000017941 */ /* 0x000fea0003800000 */
.L_x_1885:
        /* <DEDUP_REMOVED lines=10> */
[----:B------:R-:W-:Y:S02]  /*6670*/  SHF.R.U32.HI R10, RZ, 0x8, R8 ;  /* 0x00000008ff0a7819 */ /* 0x000fe40000011608 */
[----:B------:R-:W-:Y:S02]  /*6680*/  LOP3.LUT R15, R13, 0xff, RZ, 0xc0, !PT ;  /* 0x000000ff0d0f7812 */ /* 0x000fe400078ec0ff */
[----:B------:R-:W-:Y:S02]  /*6690*/  PRMT R13, R12, 0x7604, R11 ;  /* 0x000076040c0d7816 */ /* 0x000fe4000000000b */
[----:B------:R-:W-:-:S02]  /*66a0*/  PRMT R25, R25, 0x7604, R24 ;  /* 0x0000760419197816 */ /* 0x000fc40000000018 */
[----:B------:R-:W-:Y:S02]  /*66b0*/  SHF.R.U32.HI R12, RZ, 0x10, R9 ;  /* 0x00000010ff0c7819 */ /* 0x000fe40000011609 */
[----:B------:R-:W-:Y:S02]  /*66c0*/  SHF.R.U32.HI R24, RZ, 0x10, R21 ;  /* 0x00000010ff187819 */ /* 0x000fe40000011615 */
[----:B------:R-:W-:Y:S02]  /*66d0*/  LOP3.LUT R10, R10, 0xff, RZ, 0xc0, !PT ;  /* 0x000000ff0a0a7812 */ /* 0x000fe400078ec0ff */
[----:B------:R-:W-:Y:S02]  /*66e0*/  LOP3.LUT R12, R12, 0xff, RZ, 0xc0, !PT ;  /* 0x000000ff0c0c7812 */ /* 0x000fe400078ec0ff */
[----:B------:R-:W-:Y:S02]  /*66f0*/  LOP3.LUT R24, R24, 0xff, RZ, 0xc0, !PT ;  /* 0x000000ff18187812 */ /* 0x000fe400078ec0ff */
[----:B------:R-:W-:-:S02]  /*6700*/  LOP3.LUT R14, R20, 0xff, RZ, 0xc0, !PT ;  /* 0x000000ff140e7812 */ /* 0x000fc400078ec0ff */
[----:B------:R-:W-:Y:S02]  /*6710*/  SHF.R.U32.HI R11, RZ, 0x10, R20 ;  /* 0x00000010ff0b7819 */ /* 0x000fe40000011614 */
[----:B------:R-:W-:Y:S02]  /*6720*/  PRMT R13, R12, 0x7054, R13 ;  /* 0x000070540c0d7816 */ /* 0x000fe4000000000d */
[----:B------:R-:W-:Y:S02]  /*6730*/  PRMT R25, R24, 0x7054, R25 ;  /* 0x0000705418197816 */ /* 0x000fe40000000019 */
[----:B------:R-:W-:Y:S02]  /*6740*/  PRMT R15, R15, 0x7604, R14 ;  /* 0x000076040f0f7816 */ /* 0x000fe4000000000e */
[----:B------:R-:W-:Y:S02]  /*6750*/  LOP3.LUT R14, R11, 0xff, RZ, 0xc0, !PT ;  /* 0x000000ff0b0e7812 */ /* 0x000fe400078ec0ff */
[----:B------:R-:W-:-:S02]  /*6760*/  LOP3.LUT R25, R25, 0xff000000, R21, 0xf8, !PT ;  /* 0xff00000019197812 */ /* 0x000fc400078ef815 */
[----:B------:R-:W-:Y:S02]  /*6770*/  LOP3.LUT R13, R13, 0xff000000, R9, 0xf8, !PT ;  /* 0xff0000000d0d7812 */ /* 0x000fe400078ef809 */
[----:B------:R-:W-:Y:S02]  /*6780*/  PRMT R15, R14, 0x7054, R15 ;  /* 0x000070540e0f7816 */ /* 0x000fe4000000000f */
[----:B------:R-:W-:Y:S02]  /*6790*/  F2FP.F16.E4M3.UNPACK_B R21, R25 ;  /* 0x00000019ff15723e */ /* 0x000fe400020006ff */
[----:B------:R-:W-:Y:S02]  /*67a0*/  F2FP.F16.E4M3.UNPACK_B R14, R13 ;  /* 0x0000000dff0e723e */ /* 0x000fe400020006ff */
[----:B------:R-:W-:Y:S01]  /*67b0*/  LOP3.LUT R20, R15, 0xff000000, R20, 0xf8, !PT ;  /* 0xff0000000f147812 */ /* 0x000fe200078ef814 */
[--C-:B------:R-:W-:Y:S01]  /*67c0*/  HADD2.F32 R24, -RZ, R21.reuse.H1_H1 ;  /* 0x30000015ff187230 */ /* 0x100fe20000004100 */
[----:B------:R-:W-:Y:S01]  /*67d0*/  F2FP.F16.E4M3.UNPACK_B R25, R25.H1 ;  /* 0x00000019ff19723e */ /* 0x000fe200030006ff */
[----:B------:R-:W-:Y:S01]  /*67e0*/  HADD2.F32 R15, -RZ, R14.H1_H1 ;  /* 0x3000000eff0f7230 */ /* 0x000fe20000004100 */
[----:B------:R-:W-:Y:S01]  /*67f0*/  F2FP.F16.E4M3.UNPACK_B R13, R13.H1 ;  /* 0x0000000dff0d723e */ /* 0x000fe200030006ff */
[----:B------:R-:W-:-:S02]  /*6800*/  HADD2.F32 R21, -RZ, R21.H0_H0 ;  /* 0x20000015ff157230 */ /* 0x000fc40000004100 */
[----:B------:R-:W-:Y:S01]  /*6810*/  HADD2.F32 R14, -RZ, R14.H0_H0 ;  /* 0x2000000eff0e7230 */ /* 0x000fe20000004100 */
[----:B--2---:R-:W-:Y:S01]  /*6820*/  LOP3.LUT P0, RZ, R0, 0x2, RZ, 0xc0, !PT ;  /* 0x0000000200ff7812 */ /* 0x004fe2000780c0ff */
[----:B------:R-:W-:-:S12]  /*6830*/  VIADD R0, R3, 0x20 ;  /* 0x0000002003007836 */ /* 0x000fd80000000000 */
[----:B------:R-:W-:Y:S01]  /*6840*/  @P0 VIADD R0, R3, 0xffffffe0 ;  /* 0xffffffe003000836 */ /* 0x000fe20000000000 */
[----:B------:R-:W-:-:S04]  /*6850*/  LOP3.LUT R3, R8, 0xff, RZ, 0xc0, !PT ;  /* 0x000000ff08037812 */ /* 0x000fc800078ec0ff */
[----:B0-----:R-:W0:Y:S01]  /*6860*/  LDS.128 R4, [R0+0xb000] ;  /* 0x00b0000000047984 */ /* 0x001e220000000c00 */
[----:B------:R-:W-:Y:S02]  /*6870*/  PRMT R10, R10, 0x7604, R3 ;  /* 0x000076040a0a7816 */ /* 0x000fe40000000003 */
[----:B------:R-:W-:-:S04]  /*6880*/  SHF.R.U32.HI R3, RZ, 0x10, R8 ;  /* 0x00000010ff037819 */ /* 0x000fc80000011608 */
[----:B------:R-:W-:-:S04]  /*6890*/  LOP3.LUT R3, R3, 0xff, RZ, 0xc0, !PT ;  /* 0x000000ff03037812 */ /* 0x000fc800078ec0ff */
[----:B------:R-:W-:-:S04]  /*68a0*/  PRMT R11, R3, 0x7054, R10 ;  /* 0x00007054030b7816 */ /* 0x000fc8000000000a */
[----:B------:R-:W-:Y:S02]  /*68b0*/  LOP3.LUT R12, R11, 0xff000000, R8, 0xf8, !PT ;  /* 0xff0000000b0c7812 */ /* 0x000fe400078ef808 */
[-C--:B0-----:R-:W-:Y:S02]  /*68c0*/  F2FP.F16.E4M3.UNPACK_B R3, R6.reuse.H1 ;  /* 0x00000006ff03723e */ /* 0x081fe400030006ff */
        /* <DEDUP_REMOVED lines=81> */
.L_x_1875:
[----:B------:R-:W2:Y:S01]  /*6de0*/  LDL R5, [R1+0x20] ;  /* 0x0000200001057983 */ /* 0x000ea20000100800 */
[----:B------:R-:W-:Y:S01]  /*6df0*/  SHF.R.S32.HI R3, RZ, 0x1f, R156 ;  /* 0x0000001fff037819 */ /* 0x000fe2000001149c */
[----:B------:R-:W0:Y:S02]  /*6e00*/  LDC R41, c[0x0][0x3d4] ;  /* 0x0000f500ff297b82 */ /* 0x000e240000000800 */
[----:B------:R-:W2:Y:S01]  /*6e10*/  LDL R35, [R1+0x4] ;  /* 0x0000040001237983 */ /* 0x000ea20000100800 */
[----:B------:R-:W-:-:S03]  /*6e20*/  SHF.R.S32.HI R9, RZ, 0x1f, R18 ;  /* 0x0000001fff097819 */ /* 0x000fc60000011412 */
[----:B------:R-:W3:Y:S01]  /*6e30*/  LDL R34, [R1+0x58] ;  /* 0x0000580001227983 */ /* 0x000ee20000100800 */
[----:B------:R-:W-:Y:S01]  /*6e40*/  IMAD.MOV.U32 R8, RZ, RZ, R18 ;  /* 0x000000ffff087224 */ /* 0x000fe200078e0012 */
[----:B------:R-:W-:Y:S01]  /*6e50*/  ULDC.64 UR4, c[0x0][0x3c8] ;  /* 0x0000f20000047ab9 */ /* 0x000fe20000000a00 */
[-C--:B------:R-:W-:Y:S01]  /*6e60*/  IMAD R0, R3, R10.reuse, RZ ;  /* 0x0000000a03007224 */ /* 0x080fe200078e02ff */
[----:B------:R-:W-:Y:S01]  /*6e70*/  ULDC.64 UR6, c[0x0][0x3e0] ;  /* 0x0000f80000067ab9 */ /* 0x000fe20000000a00 */
[----:B------:R-:W-:-:S04]  /*6e80*/  IMAD.WIDE.U32 R14, R156, R10, R8 ;  /* 0x0000000a9c0e7225 */ /* 0x000fc800078e0008 */
[-C--:B------:R-:W-:Y:S02]  /*6e90*/  IMAD R3, R3, R12.reuse, RZ ;  /* 0x0000000c03037224 */ /* 0x080fe400078e02ff */
[----:B------:R-:W-:Y:S01]  /*6ea0*/  IMAD.WIDE.U32 R20, R156, R12, R8 ;  /* 0x0000000c9c147225 */ /* 0x000fe200078e0008 */
[----:B------:R-:W-:-:S03]  /*6eb0*/  IADD3 R8, P0, R14, R30, RZ ;  /* 0x0000001e0e087210 */ /* 0x000fc60007f1e0ff */
[----:B------:R-:W-:Y:S01]  /*6ec0*/  IMAD R0, R156, R11, R0 ;  /* 0x0000000b9c007224 */ /* 0x000fe200078e0200 */
[----:B------:R-:W-:Y:S01]  /*6ed0*/  IADD3 R14, P1, R20, R32, RZ ;  /* 0x00000020140e7210 */ /* 0x000fe20007f3e0ff */
[----:B------:R-:W-:-:S03]  /*6ee0*/  IMAD R3, R156, R13, R3 ;  /* 0x0000000d9c037224 */ /* 0x000fc600078e0203 */
[----:B------:R-:W-:Y:S02]  /*6ef0*/  IADD3.X R9, R39, R0, R15, P0, !PT ;  /* 0x0000000027097210 */ /* 0x000fe400007fe40f */
[----:B------:R-:W1:Y:S01]  /*6f00*/  LDC R0, c[0x0][0x428] ;  /* 0x00010a00ff007b82 */ /* 0x000e620000000800 */
[----:B------:R-:W-:Y:S01]  /*6f10*/  IADD3.X R15, R37, R3, R21, P1, !PT ;  /* 0x00000003250f7210 */ /* 0x000fe20000ffe415 */
[----:B------:R-:W-:-:S04]  /*6f20*/  IMAD.WIDE.U32 R6, R6, 0xc0, R8 ;  /* 0x000000c006067825 */ /* 0x000fc800078e0008 */
[----:B------:R-:W-:Y:S01]  /*6f30*/  IMAD R3, R28, 0xc0, RZ ;  /* 0x000000c01c037824 */ /* 0x000fe200078e02ff */
[----:B------:R-:W-:Y:S02]  /*6f40*/  IADD3 R8, P1, R6, UR4, RZ ;  /* 0x0000000406087c10 */ /* 0x000fe4000ff3e0ff */
[----:B------:R-:W-:Y:S02]  /*6f50*/  CS2R R24, SRZ ;  /* 0x0000000000187805 */ /* 0x000fe4000001ff00 */
[----:B------:R-:W-:Y:S02]  /*6f60*/  CS2R R26, SRZ ;  /* 0x00000000001a7805 */ /* 0x000fe4000001ff00 */
[----:B------:R-:W-:Y:S02]  /*6f70*/  IADD3.X R9, R3, UR5, R7, P1, !PT ;  /* 0x0000000503097c10 */ /* 0x000fe40008ffe407 */
[----:B------:R-:W-:Y:S01]  /*6f80*/  CS2R R6, SRZ ;  /* 0x0000000000067805 */ /* 0x000fe2000001ff00 */
[----:B------:R-:W-:-:S02]  /*6f90*/  IMAD.MOV.U32 R38, RZ, RZ, R30 ;  /* 0x000000ffff267224 */ /* 0x000fc400078e001e */
[----:B--2---:R-:W-:-:S05]  /*6fa0*/  IMAD R5, R35, -0xc0, R5 ;  /* 0xffffff4023057824 */ /* 0x004fca00078e0205 */
[----:B------:R-:W-:Y:S01]  /*6fb0*/  VIMNMX R31, R5, 0xc0, PT ;  /* 0x000000c0051f7848 */ /* 0x000fe20003fe0100 */
[----:B------:R-:W-:-:S03]  /*6fc0*/  IMAD.WIDE.U32 R4, R4, 0xc0, R14 ;  /* 0x000000c004047825 */ /* 0x000fc600078e000e */
[----:B------:R-:W-:Y:S01]  /*6fd0*/  ISETP.GE.AND P0, PT, R156, R31, PT ;  /* 0x0000001f9c00720c */ /* 0x000fe20003f06270 */
[----:B------:R-:W-:Y:S01]  /*6fe0*/  IMAD R15, R36, 0xc0, RZ ;  /* 0x000000c0240f7824 */ /* 0x000fe200078e02ff */
[----:B------:R-:W-:Y:S02]  /*6ff0*/  IADD3 R14, P2, R4, UR6, RZ ;  /* 0x00000006040e7c10 */ /* 0x000fe4000ff5e0ff */
[----:B0-----:R-:W-:Y:S02]  /*7000*/  ISETP.GE.OR P0, PT, R18, R41, P0 ;  /* 0x000000291200720c */ /* 0x001fe40000706670 */
[----:B------:R-:W-:Y:S02]  /*7010*/  IADD3.X R15, R15, UR7, R5, P2, !PT ;  /* 0x000000070f0f7c10 */ /* 0x000fe400097fe405 */
[----:B------:R-:W-:-:S09]  /*7020*/  CS2R R4, SRZ ;  /* 0x0000000000047805 */ /* 0x000fd2000001ff00 */
[----:B------:R0:W5:Y:S04]  /*7030*/  @!P0 LDG.E.128 R4, desc[UR40][R8.64] ;  /* 0x0000002808048981 */ /* 0x000168000c1e1d00 */
[----:B------:R2:W5:Y:S01]  /*7040*/  @!P0 LDG.E.128 R24, desc[UR40][R14.64] ;  /* 0x000000280e188981 */ /* 0x000562000c1e1d00 */
[----:B-1----:R-:W-:-:S13]  /*7050*/  ISETP.NE.AND P0, PT, R0, 0x1, PT ;  /* 0x000000010000780c */ /* 0x002fda0003f05270 */
[----:B------:R-:W1:Y:S08]  /*7060*/  @P0 LDC R0, c[0x0][0x42c] ;  /* 0x00010b00ff000b82 */ /* 0x000e700000000800 */
[----:B------:R-:W4:Y:S01]  /*7070*/  @P0 LDC R21, c[0x0][0x430] ;  /* 0x00010c00ff150b82 */ /* 0x000f220000000800 */
[----:B------:R-:W-:Y:S02]  /*7080*/  IMAD R3, R35, 0xc0, R156 ;  /* 0x000000c023037824 */ /* 0x000fe400078e029c */
[----:B------:R-:W-:-:S02]  /*7090*/  IMAD.MOV.U32 R36, RZ, RZ, R32 ;  /* 0x000000ffff247224 */ /* 0x000fc400078e0020 */
[----:B-1----:R-:W-:-:S05]  /*70a0*/  @P0 IMAD.HI.U32 R0, R3, R0, RZ ;  /* 0x0000000003000227 */ /* 0x002fca00078e00ff */
[----:B----4-:R-:W-:-:S04]  /*70b0*/  @P0 SHF.R.U32.HI R3, RZ, R21, R0 ;  /* 0x00000015ff030219 */ /* 0x010fc80000011600 */
[----:B------:R-:W-:Y:S01]  /*70c0*/  SHF.R.S32.HI R21, RZ, 0x1f, R3 ;  /* 0x0000001fff157819 */ /* 0x000fe20000011403 */
[----:B0-----:R-:W-:-:S04]  /*70d0*/  IMAD.WIDE.U32 R8, R3, R10, R38 ;  /* 0x0000000a03087225 */ /* 0x001fc800078e0026 */
[C---:B------:R-:W-:Y:S02]  /*70e0*/  IMAD R10, R21.reuse, R10, RZ ;  /* 0x0000000a150a7224 */ /* 0x040fe400078e02ff */
[-C--:B------:R-:W-:Y:S02]  /*70f0*/  IMAD R0, R21, R12.reuse, RZ ;  /* 0x0000000c15007224 */ /* 0x080fe400078e02ff */
[----:B--2---:R-:W-:Y:S01]  /*7100*/  IMAD.WIDE.U32 R14, R3, R12, R36 ;  /* 0x0000000c030e7225 */ /* 0x004fe200078e0024 */
[----:B------:R-:W-:-:S03]  /*7110*/  IADD3 R8, P0, R8, UR4, RZ ;  /* 0x0000000408087c10 */ /* 0x000fc6000ff1e0ff */
[C---:B------:R-:W-:Y:S02]  /*7120*/  IMAD R11, R3.reuse, R11, R10 ;  /* 0x0000000b030b7224 */ /* 0x040fe400078e020a */
[----:B------:R-:W-:Y:S01]  /*7130*/  IMAD R3, R3, R13, R0 ;  /* 0x0000000d03037224 */ /* 0x000fe200078e0200 */
[----:B------:R-:W-:Y:S01]  /*7140*/  IADD3 R0, P1, R14, UR6, RZ ;  /* 0x000000060e007c10 */ /* 0x000fe2000ff3e0ff */
[----:B------:R-:W-:Y:S01]  /*7150*/  UMOV UR4, 0xffffffff ;  /* 0xffffffff00047882 */ /* 0x000fe20000000000 */
[----:B------:R-:W-:Y:S02]  /*7160*/  IADD3.X R13, R9, UR5, R11, P0, !PT ;  /* 0x00000005090d7c10 */ /* 0x000fe400087fe40b */
[----:B------:R-:W-:Y:S02]  /*7170*/  IADD3.X R3, R15, UR7, R3, P1, !PT ;  /* 0x000000070f037c10 */ /* 0x000fe40008ffe403 */
[----:B---3--:R-:W-:Y:S01]  /*7180*/  LEA.HI R9, R34, R34, RZ, 0x1 ;  /* 0x0000002222097211 */ /* 0x008fe200078f08ff */
[----:B------:R-:W-:Y:S06]  /*7190*/  BRA.DIV UR4, `(.L_x_1887) ;  /* 0x0000011604047947 */ /* 0x000fec000b800000 */
.L_x_2091:
[----:B------:R-:W-:Y:S01]  /*71a0*/  UMOV UR4, 0xffffffff ;  /* 0xffffffff00047882 */ /* 0x000fe20000000000 */
[----:B------:R-:W-:Y:S02]  /*71b0*/  LOP3.LUT R9, R9, 0xfffffffe, RZ, 0xc0, !PT ;  /* 0xfffffffe09097812 */ /* 0x000fe400078ec0ff */
[----:B------:R-:W-:Y:S05]  /*71c0*/  BRA.DIV UR4, `(.L_x_1888) ;  /* 0x00000116041c7947 */ /* 0x000fea000b800000 */
.L_x_2094:
[----:B------:R-:W-:Y:S01]  /*71d0*/  UMOV UR4, 0xffffffff ;  /* 0xffffffff00047882 */ /* 0x000fe20000000000 */
[----:B------:R-:W-:Y:S02]  /*71e0*/  IMAD.IADD R9, R34, 0x1, -R9 ;  /* 0x0000000122097824 */ /* 0x000fe400078e0a09 */
[----:B------:R-:W-:Y:S05]  /*71f0*/  BRA.DIV UR4, `(.L_x_1889) ;  /* 0x0000011604387947 */ /* 0x000fea000b800000 */
.L_x_2097:
[----:B------:R-:W-:Y:S01]  /*7200*/  UMOV UR4, 0xffffffff ;  /* 0xffffffff00047882 */ /* 0x000fe20000000000 */
[----:B------:R-:W-:Y:S02]  /*7210*/  SHF.L.U32 R3, R9, 0x1f, RZ ;  /* 0x0000001f09037819 */ /* 0x000fe400000006ff */
[----:B------:R-:W-:Y:S05]  /*7220*/  BRA.DIV UR4, `(.L_x_1890) ;  /* 0x0000011604547947 */ /* 0x000fea000b800000 */
.L_x_2100:
[----:B------:R-:W0:Y:S01]  /*7230*/  SYNCS.PHASECHK.TRANS64.TRYWAIT P1, [R16+URZ+0x13200], R3 ;  /* 0x01320003100075a7 */ /* 0x000e22000802017f */
[----:B------:R-:W-:Y:S01]  /*7240*/  ISETP.GE.AND P0, PT, R18, R41, PT ;  /* 0x000000291200720c */ /* 0x000fe20003f06270 */
[----:B------:R-:W-:Y:S03]  /*7250*/  BSSY B1, `(.L_x_1891) ;  /* 0x0000003000017945 */ /* 0x000fe60003800000 */
[----:B------:R-:W-:Y:S01]  /*7260*/  ISETP.GE.OR P0, PT, R156, R31, P0 ;  /* 0x0000001f9c00720c */ /* 0x000fe20000706670 */
[----:B0-----:R-:W-:-:S12]  /*7270*/  @!P1 BRA `(.L_x_1892) ;  /* 0x0000011400689947 */ /* 0x001fd80003800000 */
.L_x_2101:
[----:B------:R-:W-:Y:S05]  /*7280*/  BSYNC B1 ;  /* 0x0000000000017941 */ /* 0x000fea0003800000 */
.L_x_1891:
[----:B------:R-:W-:Y:S05]  /*7290*/  @P0 BRA `(.L_x_1884) ;  /* 0x0000000c00f00947 */ /* 0x000fea0003800000 */
[----:B------:R-:W2:Y:S04]  /*72a0*/  LDL R15, [R1+0x30] ;  /* 0x00003000010f7983 */ /* 0x000ea80000100800 */
[----:B------:R-:W3:Y:S04]  /*72b0*/  LDL R36, [R1+0x34] ;  /* 0x0000340001247983 */ /* 0x000ee80000100800 */
[----:B------:R-:W4:Y:S04]  /*72c0*/  LDL R32, [R1+0x38] ;  /* 0x0000380001207983 */ /* 0x000f280000100800 */
[----:B------:R-:W4:Y:S01]  /*72d0*/  LDL R51, [R1+0x6c] ;  /* 0x00006c0001337983 */ /* 0x000f220000100800 */
[----:B0----5:R-:W-:-:S02]  /*72e0*/  SHF.R.U32.HI R3, RZ, 0x8, R4 ;  /* 0x00000008ff037819 */ /* 0x021fc40000011604 */
[----:B------:R-:W-:Y:S02]  /*72f0*/  LOP3.LUT R0, R4, 0xff, RZ, 0xc0, !PT ;  /* 0x000000ff04007812 */ /* 0x000fe400078ec0ff */
[----:B------:R-:W-:Y:S02]  /*7300*/  LOP3.LUT R3, R3, 0xff, RZ, 0xc0, !PT ;  /* 0x000000ff03037812 */ /* 0x000fe400078ec0ff */
[----:B------:R-:W-:Y:S02]  /*7310*/  SHF.R.U32.HI R9, RZ, 0x8, R6 ;  /* 0x00000008ff097819 */ /* 0x000fe40000011606 */
[----:B------:R-:W-:Y:S02]  /*7320*/  PRMT R20, R3, 0x7604, R0 ;  /* 0x0000760403147816 */ /* 0x000fe40000000000 */
[----:B------:R-:W-:Y:S02]  /*7330*/  SHF.R.U32.HI R14, RZ, 0x8, R5 ;  /* 0x00000008ff0e7819 */ /* 0x000fe40000011605 */
[----:B------:R-:W-:-:S02]  /*7340*/  LOP3.LUT R0, R6, 0xff, RZ, 0xc0, !PT ;  /* 0x000000ff06007812 */ /* 0x000fc400078ec0ff */
        /* <DEDUP_REMOVED lines=18> */
[----:B------:R-:W-:-:S02]  /*7470*/  PRMT R33, R11, 0x7604, R10 ;  /* 0x000076040b217816 */ /* 0x000fc4000000000a */
[----:B------:R-:W-:Y:S02]  /*7480*/  PRMT R37, R13, 0x7604, R12 ;  /* 0x000076040d257816 */ /* 0x000fe4000000000c */
[----:B------:R-:W-:Y:S02]  /*7490*/  SHF.R.U32.HI R30, RZ, 0x8, R27 ;  /* 0x00000008ff1e7819 */ /* 0x000fe4000001161b */
[----:B------:R-:W-:Y:S02]  /*74a0*/  LOP3.LUT R21, R27, 0xff, RZ, 0xc0, !PT ;  /* 0x000000ff1b157812 */ /* 0x000fe400078ec0ff */
[----:B------:R-:W-:-:S04]  /*74b0*/  LOP3.LUT R30, R30, 0xff, RZ, 0xc0, !PT ;  /* 0x000000ff1e1e7812 */ /* 0x000fc800078ec0ff */
[----:B------:R-:W-:Y:S02]  /*74c0*/  PRMT R41, R30, 0x7604, R21 ;  /* 0x000076041e297816 */ /* 0x000fe40000000015 */
[----:B------:R-:W-:Y:S02]  /*74d0*/  SHF.R.U32.HI R21, RZ, 0x10, R5 ;  /* 0x00000010ff157819 */ /* 0x000fe40000011605 */
[----:B------:R-:W-:Y:S02]  /*74e0*/  SHF.R.U32.HI R30, RZ, 0x10, R6 ;  /* 0x00000010ff1e7819 */ /* 0x000fe40000011606 */
[----:B------:R-:W-:Y:S02]  /*74f0*/  LOP3.LUT R21, R21, 0xff, RZ, 0xc0, !PT ;  /* 0x000000ff15157812 */ /* 0x000fe400078ec0ff */
[----:B------:R-:W-:Y:S02]  /*7500*/  LOP3.LUT R30, R30, 0xff, RZ, 0xc0, !PT ;  /* 0x000000ff1e1e7812 */ /* 0x000fe400078ec0ff */
[----:B------:R-:W-:-:S02]  /*7510*/  PRMT R21, R21, 0x7054, R28 ;  /* 0x0000705415157816 */ /* 0x000fc4000000001c */
[----:B------:R-:W-:Y:S02]  /*7520*/  SHF.R.U32.HI R28, RZ, 0x10, R25 ;  /* 0x00000010ff1c7819 */ /* 0x000fe40000011619 */
[----:B------:R-:W-:Y:S02]  /*7530*/  PRMT R31, R30, 0x7054, R31 ;  /* 0x000070541e1f7816 */ /* 0x000fe4000000001f */
[----:B------:R-:W-:Y:S02]  /*7540*/  LOP3.LUT R28, R28, 0xff, RZ, 0xc0, !PT ;  /* 0x000000ff1c1c7812 */ /* 0x000fe400078ec0ff */
[----:B------:R-:W-:Y:S02]  /*7550*/  SHF.R.U32.HI R30, RZ, 0x10, R26 ;  /* 0x00000010ff1e7819 */ /* 0x000fe4000001161a */
[----:B------:R-:W-:Y:S02]  /*7560*/  PRMT R37, R28, 0x7054, R37 ;  /* 0x000070541c257816 */ /* 0x000fe40000000025 */
[----:B------:R-:W-:-:S02]  /*7570*/  LOP3.LUT R30, R30, 0xff, RZ, 0xc0, !PT ;  /* 0x000000ff1e1e7812 */ /* 0x000fc400078ec0ff */
[----:B------:R-:W-:Y:S02]  /*7580*/  LOP3.LUT R28, R21, 0xff000000, R5, 0xf8, !PT ;  /* 0xff000000151c7812 */ /* 0x000fe400078ef805 */
[----:B--2---:R-:W-:Y:S02]  /*7590*/  LOP3.LUT R0, R15, 0x30, R0, 0xf8, !PT ;  /* 0x000000300f007812 */ /* 0x004fe400078ef800 */
[----:B------:R-:W-:Y:S02]  /*75a0*/  LOP3.LUT R15, R3, 0xff, RZ, 0xc0, !PT ;  /* 0x000000ff030f7812 */ /* 0x000fe400078ec0ff */
[----:B---3--:R-:W-:Y:S02]  /*75b0*/  LOP3.LUT R3, R0, R36, RZ, 0x3c, !PT ;  /* 0x0000002400037212 */ /* 0x008fe400078e3cff */
[----:B------:R-:W-:Y:S02]  /*75c0*/  PRMT R39, R15, 0x7604, R14 ;  /* 0x000076040f277816 */ /* 0x000fe4000000000e */
[----:B----4-:R-:W-:-:S02]  /*75d0*/  IADD3 R0, R16, R32, R3 ;  /* 0x0000002010007210 */ /* 0x010fc40007ffe003 */
[----:B------:R-:W-:Y:S01]  /*75e0*/  SHF.R.U32.HI R3, RZ, 0x10, R4 ;  /* 0x00000010ff037819 */ /* 0x000fe20000011604 */
[----:B------:R-:W0:Y:S01]  /*75f0*/  LDS.128 R8, [R51+0xb000] ;  /* 0x00b0000033087984 */ /* 0x000e220000000c00 */
[----:B------:R-:W-:Y:S02]  /*7600*/  SHF.R.U32.HI R32, RZ, 0x10, R7 ;  /* 0x00000010ff207819 */ /* 0x000fe40000011607 */
[----:B------:R-:W-:Y:S01]  /*7610*/  LOP3.LUT R3, R3, 0xff, RZ, 0xc0, !PT ;  /* 0x000000ff03037812 */ /* 0x000fe200078ec0ff */
[----:B------:R-:W1:Y:S01]  /*7620*/  LDS.128 R12, [R0+0xb000] ;  /* 0x00b00000000c7984 */ /* 0x000e620000000c00 */
[----:B------:R-:W-:Y:S02]  /*7630*/  LOP3.LUT R32, R32, 0xff, RZ, 0xc0, !PT ;  /* 0x000000ff20207812 */ /* 0x000fe400078ec0ff */
[----:B------:R-:W-:Y:S02]  /*7640*/  PRMT R3, R3, 0x7054, R20 ;  /* 0x0000705403037816 */ /* 0x000fe40000000014 */
[----:B------:R-:W-:-:S02]  /*7650*/  SHF.R.U32.HI R20, RZ, 0x10, R24 ;  /* 0x00000010ff147819 */ /* 0x000fc40000011618 */
[----:B------:R-:W-:Y:S02]  /*7660*/  PRMT R33, R32, 0x7054, R33 ;  /* 0x0000705420217816 */ /* 0x000fe40000000021 */
[----:B------:R-:W-:Y:S02]  /*7670*/  LOP3.LUT R20, R20, 0xff, RZ, 0xc0, !PT ;  /* 0x000000ff14147812 */ /* 0x000fe400078ec0ff */
[----:B------:R-:W-:Y:S02]  /*7680*/  SHF.R.U32.HI R32, RZ, 0x10, R27 ;  /* 0x00000010ff207819 */ /* 0x000fe4000001161b */
[----:B------:R-:W-:Y:S02]  /*7690*/  PRMT R35, R20, 0x7054, R35 ;  /* 0x0000705414237816 */ /* 0x000fe40000000023 */
[----:B------:R-:W-:Y:S02]  /*76a0*/  LOP3.LUT R32, R32, 0xff, RZ, 0xc0, !PT ;  /* 0x000000ff20207812 */ /* 0x000fe400078ec0ff */
[----:B------:R-:W-:-:S02]  /*76b0*/  LOP3.LUT R20, R3, 0xff000000, R4, 0xf8, !PT ;  /* 0xff00000003147812 */ /* 0x000fc400078ef804 */
[----:B------:R-:W-:Y:S02]  /*76c0*/  LOP3.LUT R3, R31, 0xff000000, R6, 0xf8, !PT ;  /* 0xff0000001f037812 */ /* 0x000fe400078ef806 */
[----:B------:R-:W-:Y:S02]  /*76d0*/  LOP3.LUT R31, R37, 0xff000000, R25, 0xf8, !PT ;  /* 0xff000000251f7812 */ /* 0x000fe400078ef819 */
[----:B------:R-:W-:Y:S02]  /*76e0*/  PRMT R41, R32, 0x7054, R41 ;  /* 0x0000705420297816 */ /* 0x000fe40000000029 */
[----:B------:R-:W-:Y:S02]  /*76f0*/  PRMT R39, R30, 0x7054, R39 ;  /* 0x000070541e277816 */ /* 0x000fe40000000027 */
[----:B------:R-:W-:Y:S02]  /*7700*/  LOP3.LUT R24, R35, 0xff000000, R24, 0xf8, !PT ;  /* 0xff00000023187812 */ /* 0x000fe400078ef818 */
[----:B------:R-:W-:-:S02]  /*7710*/  F2FP.F16.E4M3.UNPACK_B R34, R31 ;  /* 0x0000001fff22723e */ /* 0x000fc400020006ff */
[----:B------:R-:W-:Y:S02]  /*7720*/  LOP3.LUT R5, R39, 0xff000000, R26, 0xf8, !PT ;  /* 0xff00000027057812 */ /* 0x000fe400078ef81a */
[----:B------:R-:W-:Y:S01]  /*7730*/  LOP3.LUT R41, R41, 0xff000000, R27, 0xf8, !PT ;  /* 0xff00000029297812 */ /* 0x000fe200078ef81b */
[----:B------:R-:W-:Y:S01]  /*7740*/  HADD2.F32 R39, -RZ, R34.H0_H0 ;  /* 0x20000022ff277230 */ /* 0x000fe20000004100 */
[----:B------:R-:W-:Y:S02]  /*7750*/  LOP3.LUT R36, R33, 0xff000000, R7, 0xf8, !PT ;  /* 0xff00000021247812 */ /* 0x000fe400078ef807 */
[-C--:B0-----:R-:W-:Y:S02]  /*7760*/  F2FP.F16.E4M3.UNPACK_B R21, R8.reuse ;  /* 0x00000008ff15723e */ /* 0x081fe400020006ff */
[----:B------:R-:W-:Y:S02]  /*7770*/  F2FP.F16.E4M3.UNPACK_B R32, R8.H1 ;  /* 0x00000008ff20723e */ /* 0x000fe400030006ff */
[----:B------:R-:W-:-:S02]  /*7780*/  F2FP.F16.E4M3.UNPACK_B R30, R11 ;  /* 0x0000000bff1e723e */ /* 0x000fc400020006ff */
[----:B------:R-:W-:Y:S02]  /*7790*/  F2FP.F16.E4M3.UNPACK_B R35, R11.H1 ;  /* 0x0000000bff23723e */ /* 0x000fe400030006ff */
[----:B-1----:R-:W-:Y:S02]  /*77a0*/  F2FP.F16.E4M3.UNPACK_B R8, R13 ;  /* 0x0000000dff08723e */ /* 0x002fe400020006ff */
[----:B------:R-:W-:Y:S02]  /*77b0*/  F2FP.F16.E4M3.UNPACK_B R11, R28 ;  /* 0x0000001cff0b723e */ /* 0x000fe400020006ff */
[----:B------:R-:W-:Y:S01]  /*77c0*/  F2FP.F16.E4M3.UNPACK_B R25, R9 ;  /* 0x00000009ff19723e */ /* 0x000fe200020006ff */
[--C-:B------:R-:W-:Y:S01]  /*77d0*/  HADD2.F32 R6, -RZ, R8.reuse.H0_H0 ;  /* 0x20000008ff067230 */ /* 0x100fe20000004100 */
[----:B------:R-:W-:Y:S01]  /*77e0*/  F2FP.F16.E4M3.UNPACK_B R27, R13.H1 ;  /* 0x0000000dff1b723e */ /* 0x000fe200030006ff */
[----:B------:R-:W-:Y:S01]  /*77f0*/  HADD2.F32 R13, -RZ, R11.H0_H0 ;  /* 0x2000000bff0d7230 */ /* 0x000fe20000004100 */
[----:B------:R-:W-:Y:S01]  /*7800*/  F2FP.F16.E4M3.UNPACK_B R26, R9.H1 ;  /* 0x00000009ff1a723e */ /* 0x000fe200030006ff */
[--C-:B------:R-:W-:Y:S01]  /*7810*/  HADD2.F32 R9, -RZ, R25.reuse.H0_H0 ;  /* 0x20000019ff097230 */ /* 0x100fe20000004100 */
[-C--:B------:R-:W-:Y:S01]  /*7820*/  F2FP.F16.E4M3.UNPACK_B R33, R15.reuse ;  /* 0x0000000fff21723e */ /* 0x080fe200020006ff */
[----:B------:R-:W-:Y:S01]  /*7830*/  HADD2.F32 R8, -RZ, R8.H1_H1 ;  /* 0x30000008ff087230 */ /* 0x000fe20000004100 */
[----:B------:R-:W-:Y:S01]  /*7840*/  F2FP.F16.E4M3.UNPACK_B R38, R15.H1 ;  /* 0x0000000fff26723e */ /* 0x000fe200030006ff */
[C---:B------:R-:W-:Y:S01]  /*7850*/  FMUL.FTZ R40, R6.reuse, R13 ;  /* 0x0000000d06287220 */ /* 0x040fe20000410000 */
[-C--:B------:R-:W-:Y:S01]  /*7860*/  F2FP.F16.E4M3.UNPACK_B R15, R12.reuse ;  /* 0x0000000cff0f723e */ /* 0x080fe200020006ff */
[----:B------:R-:W-:Y:S01]  /*7870*/  HADD2.F32 R25, -RZ, R25.H1_H1 ;  /* 0x30000019ff197230 */ /* 0x000fe20000004100 */
[----:B------:R-:W-:Y:S01]  /*7880*/  F2FP.F16.E4M3.UNPACK_B R37, R12.H1 ;  /* 0x0000000cff25723e */ /* 0x000fe200030006ff */
[----:B------:R-:W-:Y:S01]  /*7890*/  FMUL.FTZ R12, R6, R39 ;  /* 0x00000027060c7220 */ /* 0x000fe20000410000 */
[----:B------:R-:W-:-:S02]  /*78a0*/  F2FP.F16.E4M3.UNPACK_B R31, R31.H1 ;  /* 0x0000001fff1f723e */ /* 0x000fc400030006ff */
[----:B------:R-:W-:Y:S01]  /*78b0*/  F2FP.F16.E4M3.UNPACK_B R28, R28.H1 ;  /* 0x0000001cff1c723e */ /* 0x000fe200030006ff */
[C---:B------:R-:W-:Y:S01]  /*78c0*/  FFMA.FTZ R6, R9.reuse, R13, -R12 ;  /* 0x0000000d09067223 */ /* 0x040fe2000001080c */
[----:B------:R-:W-:Y:S01]  /*78d0*/  FFMA.FTZ R9, R9, R39, R40 ;  /* 0x0000002709097223 */ /* 0x000fe20000010028 */
[----:B------:R-:W-:Y:S01]  /*78e0*/  HADD2.F32 R12, -RZ, R11.H1_H1 ;  /* 0x3000000bff0c7230 */ /* 0x000fe20000004100 */
[-C--:B------:R-:W-:Y:S01]  /*78f0*/  F2FP.F16.E4M3.UNPACK_B R7, R14.reuse ;  /* 0x0000000eff07723e */ /* 0x080fe200020006ff */
[----:B------:R-:W-:Y:S01]  /*7900*/  HADD2.F32 R39, -RZ, R34.H1_H1 ;  /* 0x30000022ff277230 */ /* 0x000fe20000004100 */
[----:B------:R-:W-:Y:S01]  /*7910*/  F2FP.F16.E4M3.UNPACK_B R14, R14.H1 ;  /* 0x0000000eff0e723e */ /* 0x000fe200030006ff */
[----:B------:R-:W-:Y:S01]  /*7920*/  HADD2.F32 R40, -RZ, R31.H0_H0 ;  /* 0x2000001fff287230 */ /* 0x000fe20000004100 */
[----:B------:R-:W-:Y:S01]  /*7930*/  F2FP.F16.E4M3.UNPACK_B R4, R10 ;  /* 0x0000000aff04723e */ /* 0x000fe200020006ff */
[----:B------:R-:W-:Y:S02]  /*7940*/  HADD2.F32 R11, -RZ, R27.H0_H0 ;  /* 0x2000001bff0b7230 */ /* 0x000fe40000004100 */
[----:B------:R-:W-:Y:S01]  /*7950*/  FMUL.FTZ R42, R8, R39 ;  /* 0x00000027082a7220 */ /* 0x000fe20000410000 */
[----:B------:R-:W-:-:S02]  /*7960*/  HADD2.F32 R34, -RZ, R28.H0_H0 ;  /* 0x2000001cff227230 */ /* 0x000fc40000004100 */
[----:B------:R-:W-:Y:S01]  /*7970*/  FMUL.FTZ R8, R8, R12 ;  /* 0x0000000c08087220 */ /* 0x000fe20000410000 */
[----:B------:R-:W-:Y:S02]  /*7980*/  HADD2.F32 R13, -RZ, R26.H0_H0 ;  /* 0x2000001aff0d7230 */ /* 0x000fe40000004100 */
[C---:B------:R-:W-:Y:S01]  /*7990*/  FMUL.FTZ R44, R11.reuse, R40 ;  /* 0x000000280b2c7220 */ /* 0x040fe20000410000 */
[----:B------:R-:W-:Y:S02]  /*79a0*/  HADD2.F32 R27, -RZ, R27.H1_H1 ;  /* 0x3000001bff1b7230 */ /* 0x000fe40000004100 */
[----:B------:R-:W-:Y:S01]  /*79b0*/  FMUL.FTZ R43, R11, R34 ;  /* 0x000000220b2b7220 */ /* 0x000fe20000410000 */
[----:B------:R-:W-:Y:S01]  /*79c0*/  FFMA.FTZ R11, R25, R12, -R42 ;  /* 0x0000000c190b7223 */ /* 0x000fe2000001082a */
[----:B------:R-:W-:Y:S01]  /*79d0*/  FFMA.FTZ R12, R13, R34, -R44 ;  /* 0x000000220d0c7223 */ /* 0x000fe2000001082c */
[----:B------:R-:W-:Y:S01]  /*79e0*/  F2FP.F16.E4M3.UNPACK_B R42, R41 ;  /* 0x00000029ff2a723e */ /* 0x000fe200020006ff */
[----:B------:R-:W-:Y:S01]  /*79f0*/  FFMA.FTZ R8, R25, R39, R8 ;  /* 0x0000002719087223 */ /* 0x000fe20000010008 */
[----:B------:R-:W-:Y:S01]  /*7a00*/  F2FP.F16.E4M3.UNPACK_B R34, R36 ;  /* 0x00000024ff22723e */ /* 0x000fe200020006ff */
[----:B------:R-:W-:-:S02]  /*7a10*/  HADD2.F32 R39, -RZ, R31.H1_H1 ;  /* 0x3000001fff277230 */ /* 0x000fc40000004100 */
[----:B------:R-:W-:Y:S01]  /*7a20*/  FFMA.FTZ R13, R13, R40, R43 ;  /* 0x000000280d0d7223 */ /* 0x000fe2000001002b */
[----:B------:R-:W-:Y:S01]  /*7a30*/  HADD2.F32 R28, -RZ, R28.H1_H1 ;  /* 0x3000001cff1c7230 */ /* 0x000fe20000004100 */
[----:B------:R-:W-:Y:S01]  /*7a40*/  F2FP.F16.E4M3.UNPACK_B R41, R41.H1 ;  /* 0x00000029ff29723e */ /* 0x000fe200030006ff */
        /* <DEDUP_REMOVED lines=13> */
[C---:B------:R-:W-:Y:S01]  /*7b20*/  FFMA.FTZ R27, R31.reuse, R40, -R48 ;  /* 0x000000281f1b7223 */ /* 0x040fe20000010830 */
[----:B------:R-:W-:Y:S01]  /*7b30*/  FFMA.FTZ R26, R31, R44, R45 ;  /* 0x0000002c1f1a7223 */ /* 0x000fe2000001002d */
[----:B------:R-:W-:Y:S01]  /*7b40*/  HADD2.F32 R33, -RZ, R33.H1_H1 ;  /* 0x30000021ff217230 */ /* 0x000fe20000004100 */
[----:B------:R-:W-:Y:S01]  /*7b50*/  F2FP.F16.E4M3.UNPACK_B R10, R10.H1 ;  /* 0x0000000aff0a723e */ /* 0x000fe200030006ff */
[----:B------:R-:W-:Y:S01]  /*7b60*/  HADD2.F32 R40, -RZ, R34.H1_H1 ;  /* 0x30000022ff287230 */ /* 0x000fe20000004100 */
[----:B------:R-:W-:Y:S01]  /*7b70*/  F2FP.SATFINITE.E4M3.F32.PACK_AB_MERGE_C R13, R28, R13, RZ ;  /* 0x0000000d1c0d723e */ /* 0x000fe200048070ff */
[----:B------:R-:W-:-:S02]  /*7b80*/  HADD2.F32 R31, -RZ, R30.H1_H1 ;  /* 0x3000001eff1f7230 */ /* 0x000fc40000004100 */
[C---:B------:R-:W-:Y:S01]  /*7b90*/  FMUL.FTZ R44, R33.reuse, R42 ;  /* 0x0000002a212c7220 */ /* 0x040fe20000410000 */
[----:B------:R-:W-:Y:S02]  /*7ba0*/  HADD2.F32 R43, -RZ, R41.H0_H0 ;  /* 0x20000029ff2b7230 */ /* 0x000fe40000004100 */
[-C--:B------:R-:W-:Y:S01]  /*7bb0*/  FMUL.FTZ R33, R33, R40.reuse ;  /* 0x0000002821217220 */ /* 0x080fe20000410000 */
[----:B------:R-:W-:Y:S01]  /*7bc0*/  HADD2.F32 R30, -RZ, R38.H0_H0 ;  /* 0x20000026ff1e7230 */ /* 0x000fe20000004100 */
[----:B------:R-:W-:Y:S01]  /*7bd0*/  F2FP.SATFINITE.E4M3.F32.PACK_AB_MERGE_C R9, R8, R9, R13 ;  /* 0x000000090809723e */ /* 0x000fe2000480700d */
[--C-:B------:R-:W-:Y:S02]  /*7be0*/  HADD2.F32 R39, -RZ, R36.reuse.H0_H0 ;  /* 0x20000024ff277230 */ /* 0x100fe40000004100 */
[----:B------:R-:W-:Y:S02]  /*7bf0*/  HADD2.F32 R34, -RZ, R35.H0_H0 ;  /* 0x20000023ff227230 */ /* 0x000fe40000004100 */
[C---:B------:R-:W-:Y:S01]  /*7c00*/  FMUL.FTZ R45, R30.reuse, R43 ;  /* 0x0000002b1e2d7220 */ /* 0x040fe20000410000 */
[-C--:B------:R-:W-:Y:S01]  /*7c10*/  FMUL.FTZ R46, R30, R39.reuse ;  /* 0x000000271e2e7220 */ /* 0x080fe20000410000 */
[C---:B------:R-:W-:Y:S01]  /*7c20*/  FFMA.FTZ R30, R31.reuse, R40, -R44 ;  /* 0x000000281f1e7223 */ /* 0x040fe2000001082c */
[----:B------:R-:W-:Y:S01]  /*7c30*/  FFMA.FTZ R31, R31, R42, R33 ;  /* 0x0000002a1f1f7223 */ /* 0x000fe20000010021 */
[C---:B------:R-:W-:Y:S01]  /*7c40*/  FFMA.FTZ R33, R34.reuse, R39, -R45 ;  /* 0x0000002722217223 */ /* 0x040fe2000001082d */
[----:B------:R-:W-:Y:S01]  /*7c50*/  FFMA.FTZ R34, R34, R43, R46 ;  /* 0x0000002b22227223 */ /* 0x000fe2000001002e */
[----:B------:R-:W-:Y:S01]  /*7c60*/  F2FP.F16.E4M3.UNPACK_B R43, R24.H1 ;  /* 0x00000018ff2b723e */ /* 0x000fe200030006ff */
[----:B------:R-:W-:Y:S01]  /*7c70*/  HADD2.F32 R42, -RZ, R36.H1_H1 ;  /* 0x30000024ff2a7230 */ /* 0x000fe20000004100 */
[----:B------:R-:W-:Y:S01]  /*7c80*/  F2FP.F16.E4M3.UNPACK_B R40, R20.H1 ;  /* 0x00000014ff28723e */ /* 0x000fe200030006ff */
[----:B------:R-:W-:-:S02]  /*7c90*/  HADD2.F32 R45, -RZ, R41.H1_H1 ;  /* 0x30000029ff2d7230 */ /* 0x000fc40000004100 */
[----:B------:R-:W-:Y:S02]  /*7ca0*/  HADD2.F32 R39, -RZ, R38.H1_H1 ;  /* 0x30000026ff277230 */ /* 0x000fe40000004100 */
[----:B------:R-:W-:Y:S02]  /*7cb0*/  HADD2.F32 R44, -RZ, R43.H0_H0 ;  /* 0x2000002bff2c7230 */ /* 0x000fe40000004100 */
[----:B------:R-:W-:Y:S02]  /*7cc0*/  HADD2.F32 R38, -RZ, R37.H0_H0 ;  /* 0x20000025ff267230 */ /* 0x000fe40000004100 */
[C---:B------:R-:W-:Y:S01]  /*7cd0*/  FMUL.FTZ R47, R39.reuse, R45 ;  /* 0x0000002d272f7220 */ /* 0x040fe20000410000 */
[----:B------:R-:W-:Y:S02]  /*7ce0*/  HADD2.F32 R41, -RZ, R40.H0_H0 ;  /* 0x20000028ff297230 */ /* 0x000fe40000004100 */
[----:B------:R-:W-:Y:S01]  /*7cf0*/  FMUL.FTZ R50, R39, R42 ;  /* 0x0000002a27327220 */ /* 0x000fe20000410000 */
        /* <DEDUP_REMOVED lines=10> */
[----:B------:R-:W-:Y:S01]  /*7da0*/  F2FP.F16.E4M3.UNPACK_B R36, R24 ;  /* 0x00000018ff24723e */ /* 0x000fe200020006ff */
[----:B------:R-:W-:Y:S01]  /*7db0*/  HADD2.F32 R40, -RZ, R40.H1_H1 ;  /* 0x30000028ff287230 */ /* 0x000fe20000004100 */
[----:B------:R-:W-:Y:S01]  /*7dc0*/  F2FP.F16.E4M3.UNPACK_B R35, R20 ;  /* 0x00000014ff23723e */ /* 0x000fe200020006ff */
[----:B------:R-:W-:-:S02]  /*7dd0*/  HADD2.F32 R32, -RZ, R32.H1_H1 ;  /* 0x30000020ff207230 */ /* 0x000fc40000004100 */
[CC--:B------:R-:W-:Y:S01]  /*7de0*/  FMUL.FTZ R41, R37.reuse, R43.reuse ;  /* 0x0000002b25297220 */ /* 0x0c0fe20000410000 */
[----:B------:R-:W-:Y:S02]  /*7df0*/  HADD2.F32 R39, -RZ, R36.H0_H0 ;  /* 0x20000024ff277230 */ /* 0x000fe40000004100 */
[-C--:B------:R-:W-:Y:S01]  /*7e00*/  FMUL.FTZ R20, R37, R40.reuse ;  /* 0x0000002825147220 */ /* 0x080fe20000410000 */
[----:B------:R-:W-:Y:S02]  /*7e10*/  HADD2.F32 R24, -RZ, R15.H0_H0 ;  /* 0x2000000fff187230 */ /* 0x000fe40000004100 */
[C---:B------:R-:W-:Y:S01]  /*7e20*/  FFMA.FTZ R45, R32.reuse, R40, -R41 ;  /* 0x00000028202d7223 */ /* 0x040fe20000010829 */
[----:B------:R-:W-:Y:S02]  /*7e30*/  HADD2.F32 R37, -RZ, R35.H0_H0 ;  /* 0x20000023ff257230 */ /* 0x000fe40000004100 */
[----:B------:R-:W-:Y:S01]  /*7e40*/  FFMA.FTZ R47, R32, R43, R20 ;  /* 0x0000002b202f7223 */ /* 0x000fe20000010014 */
[----:B------:R-:W-:-:S02]  /*7e50*/  HADD2.F32 R20, -RZ, R21.H0_H0 ;  /* 0x20000015ff147230 */ /* 0x000fc40000004100 */
[C---:B------:R-:W-:Y:S01]  /*7e60*/  FMUL.FTZ R41, R24.reuse, R39 ;  /* 0x0000002718297220 */ /* 0x040fe20000410000 */
[----:B------:R-:W-:Y:S02]  /*7e70*/  HADD2.F32 R36, -RZ, R36.H1_H1 ;  /* 0x30000024ff247230 */ /* 0x000fe40000004100 */
[-C--:B------:R-:W-:Y:S01]  /*7e80*/  FMUL.FTZ R43, R24, R37.reuse ;  /* 0x00000025182b7220 */ /* 0x080fe20000410000 */
[----:B------:R-:W-:Y:S02]  /*7e90*/  HADD2.F32 R15, -RZ, R15.H1_H1 ;  /* 0x3000000fff0f7230 */ /* 0x000fe40000004100 */
[C---:B------:R-:W-:Y:S01]  /*7ea0*/  FFMA.FTZ R41, R20.reuse, R37, -R41 ;  /* 0x0000002514297223 */ /* 0x040fe20000010829 */
[----:B------:R-:W-:Y:S01]  /*7eb0*/  HADD2.F32 R24, -RZ, R35.H1_H1 ;  /* 0x30000023ff187230 */ /* 0x000fe20000004100 */
[----:B------:R-:W-:Y:S01]  /*7ec0*/  F2FP.F16.E4M3.UNPACK_B R37, R5.H1 ;  /* 0x00000005ff25723e */ /* 0x000fe200030006ff */
[----:B------:R-:W-:Y:S02]  /*7ed0*/  HADD2.F32 R21, -RZ, R21.H1_H1 ;  /* 0x30000015ff157230 */ /* 0x000fe40000004100 */
[C---:B------:R-:W-:Y:S01]  /*7ee0*/  FMUL.FTZ R38, R15.reuse, R36 ;  /* 0x000000240f267220 */ /* 0x040fe20000410000 */
[----:B------:R-:W-:Y:S01]  /*7ef0*/  F2FP.F16.E4M3.UNPACK_B R32, R3.H1 ;  /* 0x00000003ff20723e */ /* 0x000fe200030006ff */
[-C--:B------:R-:W-:Y:S01]  /*7f00*/  FMUL.FTZ R15, R15, R24.reuse ;  /* 0x000000180f0f7220 */ /* 0x080fe20000410000 */
[----:B------:R-:W-:Y:S01]  /*7f10*/  FFMA.FTZ R43, R20, R39, R43 ;  /* 0x00000027142b7223 */ /* 0x000fe2000001002b */
[----:B------:R-:W-:Y:S01]  /*7f20*/  FFMA.FTZ R38, R21, R24, -R38 ;  /* 0x0000001815267223 */ /* 0x000fe20000010826 */
[----:B------:R-:W-:-:S02]  /*7f30*/  HADD2.F32 R24, -RZ, R37.H0_H0 ;  /* 0x20000025ff187230 */ /* 0x000fc40000004100 */
[----:B------:R-:W-:Y:S01]  /*7f40*/  FFMA.FTZ R36, R21, R36, R15 ;  /* 0x0000002415247223 */ /* 0x000fe2000001000f */
[----:B------:R-:W-:Y:S01]  /*7f50*/  HADD2.F32 R20, -RZ, R14.H0_H0 ;  /* 0x2000000eff147230 */ /* 0x000fe20000004100 */
[----:B------:R-:W-:Y:S01]  /*7f60*/  F2FP.F16.E4M3.UNPACK_B R3, R3 ;  /* 0x00000003ff03723e */ /* 0x000fe200020006ff */
[--C-:B------:R-:W-:Y:S01]  /*7f70*/  HADD2.F32 R21, -RZ, R32.reuse.H0_H0 ;  /* 0x20000020ff157230 */ /* 0x100fe20000004100 */
[----:B------:R-:W-:Y:S01]  /*7f80*/  F2FP.SATFINITE.E4M3.F32.PACK_AB_MERGE_C R34, R49, R34, RZ ;  /* 0x000000223122723e */ /* 0x000fe200048070ff */
[----:B------:R-:W-:Y:S02]  /*7f90*/  HADD2.F32 R35, -RZ, R32.H1_H1 ;  /* 0x30000020ff237230 */ /* 0x000fe40000004100 */
[C---:B------:R-:W-:Y:S01]  /*7fa0*/  FMUL.FTZ R32, R20.reuse, R24 ;  /* 0x0000001814207220 */ /* 0x040fe20000410000 */
[----:B------:R-:W-:Y:S02]  /*7fb0*/  HADD2.F32 R15, -RZ, R10.H0_H0 ;  /* 0x2000000aff0f7230 */ /* 0x000fe40000004100 */
[----:B------:R-:W-:Y:S01]  /*7fc0*/  FMUL.FTZ R20, R20, R21 ;  /* 0x0000001514147220 */ /* 0x000fe20000410000 */
[----:B------:R-:W-:Y:S01]  /*7fd0*/  HADD2.F32 R37, -RZ, R37.H1_H1 ;  /* 0x30000025ff257230 */ /* 0x000fe20000004100 */
[----:B------:R-:W-:Y:S01]  /*7fe0*/  F2FP.SATFINITE.E4M3.F32.PACK_AB_MERGE_C R44, R47, R44, RZ ;  /* 0x0000002c2f2c723e */ /* 0x000fe200048070ff */
[----:B------:R-:W-:-:S02]  /*7ff0*/  HADD2.F32 R14, -RZ, R14.H1_H1 ;  /* 0x3000000eff0e7230 */ /* 0x000fc40000004100 */
[C---:B------:R-:W-:Y:S01]  /*8000*/  FFMA.FTZ R39, R15.reuse, R21, -R32 ;  /* 0x000000150f277223 */ /* 0x040fe20000010820 */
[----:B------:R-:W-:Y:S01]  /*8010*/  FFMA.FTZ R40, R15, R24, R20 ;  /* 0x000000180f287223 */ /* 0x000fe20000010014 */
[----:B------:R-:W-:Y:S01]  /*8020*/  HADD2.F32 R10, -RZ, R10.H1_H1 ;  /* 0x3000000aff0a7230 */ /* 0x000fe20000004100 */
[----:B------:R-:W-:Y:S01]  /*8030*/  F2FP.F16.E4M3.UNPACK_B R15, R5 ;  /* 0x00000005ff0f723e */ /* 0x000fe200020006ff */
[C---:B------:R-:W-:Y:S01]  /*8040*/  FMUL.FTZ R21, R14.reuse, R37 ;  /* 0x000000250e157220 */ /* 0x040fe20000410000 */
[----:B------:R-:W-:Y:S01]  /*8050*/  FMUL.FTZ R14, R14, R35 ;  /* 0x000000230e0e7220 */ /* 0x000fe20000410000 */
[----:B------:R-:W-:Y:S01]  /*8060*/  HADD2.F32 R5, -RZ, R7.H0_H0 ;  /* 0x20000007ff057230 */ /* 0x000fe20000004100 */
[----:B------:R-:W-:Y:S01]  /*8070*/  F2FP.SATFINITE.E4M3.F32.PACK_AB_MERGE_C R8, R36, R43, R44 ;  /* 0x0000002b2408723e */ /* 0x000fe2000480702c */
[C---:B------:R-:W-:Y:S01]  /*8080*/  FFMA.FTZ R42, R10.reuse, R35, -R21 ;  /* 0x000000230a2a7223 */ /* 0x040fe20000010815 */
[----:B------:R-:W-:Y:S01]  /*8090*/  FFMA.FTZ R37, R10, R37, R14 ;  /* 0x000000250a257223 */ /* 0x000fe2000001000e */
[----:B------:R-:W-:-:S02]  /*80a0*/  HADD2.F32 R20, -RZ, R15.H0_H0 ;  /* 0x2000000fff147230 */ /* 0x000fc40000004100 */
[--C-:B------:R-:W-:Y:S01]  /*80b0*/  HADD2.F32 R10, -RZ, R3.reuse.H0_H0 ;  /* 0x20000003ff0a7230 */ /* 0x100fe20000004100 */
        /* <DEDUP_REMOVED lines=8> */
[----:B------:R-:W-:Y:S02]  /*8140*/  HADD2.F32 R4, -RZ, R4.H1_H1 ;  /* 0x30000004ff047230 */ /* 0x000fe40000004100 */
[CC--:B------:R-:W-:Y:S01]  /*8150*/  FMUL.FTZ R21, R7.reuse, R15.reuse ;  /* 0x0000000f07157220 */ /* 0x0c0fe20000410000 */
        /* <DEDUP_REMOVED lines=16> */
.L_x_1884:
[----:B------:R-:W-:Y:S05]  /*8260*/  BSYNC B0 ;  /* 0x0000000000007941 */ /* 0x000fea0003800000 */
.L_x_1874:
        /* <DEDUP_REMOVED lines=8> */
.L_x_1871:
[----:B-12---:R-:W2:Y:S02]  /*82f0*/  LDL R0, [R1+0x10] ;  /* 0x0000100001007983 */ /* 0x006ea40000100800 */
[----:B--2---:R-:W-:-:S13]  /*8300*/  ISETP.NE.AND P1, PT, R0, 0x3, PT ;  /* 0x000000030000780c */ /* 0x004fda0003f25270 */
[----:B------:R-:W-:Y:S05]  /*8310*/  @!P1 BRA `(.L_x_1893) ;  /* 0x0000000000049947 */ /* 0x000fea0003800000 */
[----:B------:R-:W-:Y:S01]  /*8320*/  BPT.TRAP 0x1 ;  /* 0x000000040000795c */ /* 0x000fe20000300000 */
.L_x_1893:
[----:B------:R-:W-:Y:S01]  /*8330*/  IMAD R12, R22, 0x8, R16 ;  /* 0x00000008160c7824 */ /* 0x000fe200078e0210 */
[----:B0-----:R-:W-:-:S04]  /*8340*/  SHF.L.U32 R3, R157, 0x1f, RZ ;  /* 0x0000001f9d037819 */ /* 0x001fc800000006ff */
[----:B------:R0:W1:Y:S01]  /*8350*/  SYNCS.PHASECHK.TRANS64.TRYWAIT P0, [R12+URZ+0x13230], R3 ;  /* 0x013230030c0075a7 */ /* 0x000062000800017f */
[----:B------:R-:W-:Y:S05]  /*8360*/  @!P1 BRA `(.L_x_1894) ;  /* 0x0000000000049947 */ /* 0x000fea0003800000 */
[----:B------:R-:W-:Y:S01]  /*8370*/  BPT.TRAP 0x1 ;  /* 0x000000040000795c */ /* 0x000fe20000300000 */
.L_x_1894:
[----:B------:R-:W-:Y:S01]  /*8380*/  VIADD R0, R16, 0xe000 ;  /* 0x0000e00010007836 */ /* 0x000fe20000000000 */
[----:B-----5:R-:W-:Y:S01]  /*8390*/  LOP3.LUT R4, R29, 0x10000, RZ, 0xfc, !PT ;  /* 0x000100001d047812 */ /* 0x020fe200078efcff */
        /* <DEDUP_REMOVED lines=8> */
.L_x_1895:
[----:B--2---:R-:W2:Y:S01]  /*8420*/  LDL R0, [R1+0xc] ;  /* 0x00000c0001007983 */ /* 0x004ea20000100800 */
[----:B------:R-:W-:Y:S01]  /*8430*/  IMAD.MOV.U32 R9, RZ, RZ, -0x7fffffe0 ;  /* 0x80000020ff097424 */ /* 0x000fe200078e00ff */
[----:B------:R-:W-:Y:S05]  /*8440*/  WARPSYNC.ALL ;  /* 0x0000000000007948 */ /* 0x000fea0003800000 */
[C---:B------:R-:W-:Y:S01]  /*8450*/  R2UR UR4, R4.reuse ;  /* 0x00000000040472ca */ /* 0x040fe200000e0000 */
[----:B------:R-:W3:Y:S01]  /*8460*/  LDL R110, [R1+0x24] ;  /* 0x00002400016e7983 */ /* 0x000ee20000100800 */
[----:B------:R-:W-:Y:S02]  /*8470*/  R2UR UR5, R5 ;  /* 0x00000000050572ca */ /* 0x000fe400000e0000 */
[----:B------:R-:W-:Y:S01]  /*8480*/  R2UR UR7, R9 ;  /* 0x00000000090772ca */ /* 0x000fe200000e0000 */
[----:B------:R-:W-:Y:S01]  /*8490*/  WARPGROUP.ARRIVE ;  /* 0x00000000000079c5 */ /* 0x000fe20000000000 */
[----:B------:R-:W-:Y:S01]  /*84a0*/  IMAD.MOV.U32 R7, RZ, RZ, -0x7fffffe0 ;  /* 0x80000020ff077424 */ /* 0x000fe200078e00ff */
[----:B------:R-:W0:Y:S01]  /*84b0*/  LDL R112, [R1+0x20] ;  /* 0x0000200001707983 */ /* 0x000e220000100800 */
[----:B------:R-:W-:Y:S01]  /*84c0*/  IMAD.MOV.U32 R11, RZ, RZ, -0x7fffffe0 ;  /* 0x80000020ff0b7424 */ /* 0x000fe200078e00ff */
[----:B------:R-:W-:-:S02]  /*84d0*/  R2UR UR8, R4 ;  /* 0x00000000040872ca */ /* 0x000fc400000e0000 */
[----:B------:R-:W-:Y:S01]  /*84e0*/  R2UR UR9, R5 ;  /* 0x00000000050972ca */ /* 0x000fe200000e0000 */
[----:B------:R-:W4:Y:S01]  /*84f0*/  LDL R13, [R1+0x40] ;  /* 0x00004000010d7983 */ /* 0x000f220000100800 */
[----:B------:R-:W-:-:S03]  /*8500*/  R2UR UR11, R11 ;  /* 0x000000000b0b72ca */ /* 0x000fc600000e0000 */
[----:B------:R-:W4:Y:S04]  /*8510*/  LDL R108, [R1+0x4] ;  /* 0x00000400016c7983 */ /* 0x000f280000100800 */
[----:B------:R-:W5:Y:S01]  /*8520*/  LDL R105, [R1+0x3c] ;  /* 0x00003c0001697983 */ /* 0x000f620000100800 */
[----:B------:R-:W-:Y:S02]  /*8530*/  IMAD.MOV.U32 R15, RZ, RZ, -0x7fffffe0 ;  /* 0x80000020ff0f7424 */ /* 0x000fe400078e00ff */
[----:B--2---:R-:W-:-:S05]  /*8540*/  IMAD R8, R22, 0x280, R0 ;  /* 0x0000028016087824 */ /* 0x004fca00078e0200 */
[----:B------:R-:W-:-:S13]  /*8550*/  R2UR UR6, R8 ;  /* 0x00000000080672ca */ /* 0x000fda00000e0000 */
[----:B------:R-:W-:Y:S01]  /*8560*/  QGMMA.64x32x32.F32.E4M3.E4M3 R88, gdesc[UR4], RZ, !UPT, gsb0 ;  /* 0x00600000045879f3 */ /* 0x000fe2000c0008ff */
[----:B------:R-:W-:Y:S01]  /*8570*/  VIADD R6, R8, 0x80 ;  /* 0x0000008008067836 */ /* 0x000fe20000000000 */
[----:B------:R-:W-:Y:S02]  /*8580*/  R2UR UR4, R4 ;  /* 0x00000000040472ca */ /* 0x000fe400000e0000 */
[----:B------:R-:W-:Y:S02]  /*8590*/  R2UR UR5, R5 ;  /* 0x00000000050572ca */ /* 0x000fe400000e0000 */
[----:B------:R-:W-:Y:S02]  /*85a0*/  R2UR UR6, R6 ;  /* 0x00000000060672ca */ /* 0x000fe400000e0000 */
[----:B------:R-:W-:Y:S01]  /*85b0*/  R2UR UR7, R7 ;  /* 0x00000000070772ca */ /* 0x000fe200000e0000 */
[----:B------:R-:W-:Y:S02]  /*85c0*/  WARPGROUP.DEPBAR.LE gsb0, 0x0 ;  /* 0x00008000000079c5 */ /* 0x000fe40000010000 */
[----:B------:R-:W-:-:S10]  /*85d0*/  WARPGROUP.ARRIVE ;  /* 0x00000000000079c5 */ /* 0x000fd40000000000 */
[----:B------:R-:W-:Y:S01]  /*85e0*/  QGMMA.64x32x32.F32.E4M3.E4M3 R72, gdesc[UR4], RZ, !UPT, gsb0 ;  /* 0x00600000044879f3 */ /* 0x000fe2000c0008ff */
[----:B------:R-:W-:Y:S02]  /*85f0*/  VIADD R6, R8, 0x100 ;  /* 0x0000010008067836 */ /* 0x000fe40000000000 */
[----:B------:R-:W-:Y:S01]  /*8600*/  IMAD.MOV.U32 R7, RZ, RZ, -0x7fffffe0 ;  /* 0x80000020ff077424 */ /* 0x000fe200078e00ff */
[----:B------:R-:W-:Y:S02]  /*8610*/  R2UR UR4, R4 ;  /* 0x00000000040472ca */ /* 0x000fe400000e0000 */
[----:B------:R-:W-:Y:S02]  /*8620*/  R2UR UR6, R6 ;  /* 0x00000000060672ca */ /* 0x000fe400000e0000 */
[----:B------:R-:W-:Y:S02]  /*8630*/  R2UR UR7, R7 ;  /* 0x00000000070772ca */ /* 0x000fe400000e0000 */
[----:B------:R-:W-:Y:S01]  /*8640*/  R2UR UR5, R5 ;  /* 0x00000000050572ca */ /* 0x000fe200000e0000 */
[----:B------:R-:W-:-:S02]  /*8650*/  WARPGROUP.DEPBAR.LE gsb0, 0x0 ;  /* 0x00008000000079c5 */ /* 0x000fc40000010000 */
[----:B------:R-:W-:-:S10]  /*8660*/  WARPGROUP.ARRIVE ;  /* 0x00000000000079c5 */ /* 0x000fd40000000000 */
[----:B------:R-:W-:Y:S01]  /*8670*/  QGMMA.64x32x32.F32.E4M3.E4M3 R56, gdesc[UR4], RZ, !UPT, gsb0 ;  /* 0x00600000043879f3 */ /* 0x000fe2000c0008ff */
[----:B------:R-:W-:-:S05]  /*8680*/  VIADD R10, R8, 0x180 ;  /* 0x00000180080a7836 */ /* 0x000fca0000000000 */
[----:B------:R-:W-:Y:S01]  /*8690*/  R2UR UR10, R10 ;  /* 0x000000000a0a72ca */ /* 0x000fe200000e0000 */
[----:B------:R-:W-:Y:S02]  /*86a0*/  WARPGROUP.DEPBAR.LE gsb0, 0x0 ;  /* 0x00008000000079c5 */ /* 0x000fe40000010000 */
[----:B------:R-:W-:-:S10]  /*86b0*/  WARPGROUP.ARRIVE ;  /* 0x00000000000079c5 */ /* 0x000fd40000000000 */
        /* <DEDUP_REMOVED lines=10> */
[----:B------:R-:W-:Y:S02]  /*8760*/  VIADD R6, R4, 0x2 ;  /* 0x0000000204067836 */ /* 0x000fe40000000000 */
[----:B------:R-:W-:Y:S02]  /*8770*/  IMAD.MOV.U32 R21, RZ, RZ, -0x7fffffe0 ;  /* 0x80000020ff157424 */ /* 0x000fe400078e00ff */
[----:B------:R-:W-:Y:S01]  /*8780*/  IMAD.MOV.U32 R7, RZ, RZ, -0x7fffffe0 ;  /* 0x80000020ff077424 */ /* 0x000fe200078e00ff */
[----:B------:R-:W-:Y:S02]  /*8790*/  R2UR UR18, R20 ;  /* 0x00000000141272ca */ /* 0x000fe400000e0000 */
[----:B------:R-:W-:-:S02]  /*87a0*/  R2UR UR19, R21 ;  /* 0x00000000151372ca */ /* 0x000fc400000e0000 */
[----:B------:R-:W-:Y:S02]  /*87b0*/  R2UR UR16, R6 ;  /* 0x00000000061072ca */ /* 0x000fe400000e0000 */
[----:B------:R-:W-:Y:S01]  /*87c0*/  R2UR UR17, R7 ;  /* 0x00000000071172ca */ /* 0x000fe200000e0000 */
[----:B------:R-:W-:Y:S02]  /*87d0*/  WARPGROUP.DEPBAR.LE gsb0, 0x0 ;  /* 0x00008000000079c5 */ /* 0x000fe40000010000 */
[----:B------:R-:W-:-:S10]  /*87e0*/  WARPGROUP.ARRIVE ;  /* 0x00000000000079c5 */ /* 0x000fd40000000000 */
[----:B------:R-:W-:Y:S01]  /*87f0*/  QGMMA.64x32x32.F32.E4M3.E4M3 R88, gdesc[UR16], R88, gsb0 ;  /* 0x00600000105879f3 */ /* 0x000fe20008000858 */
        /* <DEDUP_REMOVED lines=18> */
[----:B---3--:R-:W-:Y:S02]  /*8920*/  IMAD R0, R104, -0xa0, R110 ;  /* 0xffffff6068007824 */ /* 0x008fe400078e026e */
[----:B------:R-:W-:Y:S02]  /*8930*/  VIADD R10, R8, 0x182 ;  /* 0x00000182080a7836 */ /* 0x000fe40000000000 */
[----:B------:R-:W-:Y:S01]  /*8940*/  IMAD.MOV.U32 R11, RZ, RZ, -0x7fffffe0 ;  /* 0x80000020ff0b7424 */ /* 0x000fe200078e00ff */
[----:B01----:R-:W-:Y:S01]  /*8950*/  IADD3 R3, -R112, 0xa1, R0 ;  /* 0x000000a170037810 */ /* 0x003fe20007ffe100 */
[----:B----4-:R-:W-:Y:S01]  /*8960*/  IMAD R14, R108, 0xc0, R13 ;  /* 0x000000c06c0e7824 */ /* 0x010fe200078e020d */
[----:B------:R-:W-:Y:S01]  /*8970*/  R2UR UR6, R10 ;  /* 0x000000000a0672ca */ /* 0x000fe200000e0000 */
[----:B------:R-:W-:Y:S01]  /*8980*/  VIADD R13, R0, 0xa0 ;  /* 0x000000a0000d7836 */ /* 0x000fe20000000000 */
[----:B------:R-:W-:Y:S01]  /*8990*/  R2UR UR7, R11 ;  /* 0x000000000b0772ca */ /* 0x000fe200000e0000 */
[----:B-----5:R-:W-:Y:S01]  /*89a0*/  IMAD R3, R105, -0x2, R3 ;  /* 0xfffffffe69037824 */ /* 0x020fe200078e0203 */
[----:B------:R-:W-:-:S02]  /*89b0*/  R2UR UR4, R6 ;  /* 0x00000000060472ca */ /* 0x000fc400000e0000 */
[----:B------:R-:W-:Y:S01]  /*89c0*/  R2UR UR5, R7 ;  /* 0x00000000070572ca */ /* 0x000fe200000e0000 */
[----:B------:R-:W-:Y:S01]  /*89d0*/  IMAD R13, R105, -0x2, R13 ;  /* 0xfffffffe690d7824 */ /* 0x000fe200078e020d */
[----:B------:R-:W-:-:S04]  /*89e0*/  IADD3 R0, R3, 0x8, R14 ;  /* 0x0000000803007810 */ /* 0x000fc80007ffe00e */
        /* <DEDUP_REMOVED lines=9> */
[----:B------:R-:W-:Y:S02]  /*8a80*/  ISETP.GT.AND P2, PT, R0, 0x10, PT ;  /* 0x000000100000780c */ /* 0x000fe40003f44270 */
[----:B------:R-:W-:Y:S01]  /*8a90*/  FSEL R95, R95, -INF , P0 ;  /* 0xff8000005f5f7808 */ /* 0x000fe20000000000 */
[----:B------:R-:W-:Y:S02]  /*8aa0*/  WARPGROUP.DEPBAR.LE gsb0, 0x0 ;  /* 0x00008000000079c5 */ /* 0x000fe40000010000 */
[----:B------:R-:W-:-:S06]  /*8ab0*/  WARPGROUP.ARRIVE ;  /* 0x00000000000079c5 */ /* 0x000fcc0000000000 */
[----:B------:R-:W-:Y:S01]  /*8ac0*/  QGMMA.64x32x32.F32.E4M3.E4M3 R40, gdesc[UR4], R40, gsb0 ;  /* 0x00600000042879f3 */ /* 0x000fe20008000828 */
        /* <DEDUP_REMOVED lines=27> */
[----:B------:R-:W-:Y:S01]  /*8c80*/  FMNMX.FTZ R20, R79, R20, !PT ;  /* 0x000000144f147209 */ /* 0x000fe20007810000 */
[----:B------:R-:W-:Y:S02]  /*8c90*/  VIADD R8, R8, 0x202 ;  /* 0x0000020208087836 */ /* 0x000fe40000000000 */
[----:B------:R-:W-:Y:S01]  /*8ca0*/  IMAD.MOV.U32 R9, RZ, RZ, -0x7fffffe0 ;  /* 0x80000020ff097424 */ /* 0x000fe200078e00ff */
[----:B------:R-:W-:-:S02]  /*8cb0*/  ISETP.GT.AND P2, PT, R0, 0x38, PT ;  /* 0x000000380000780c */ /* 0x000fc40003f44270 */
[----:B------:R-:W-:Y:S02]  /*8cc0*/  FSEL R83, R83, -INF , P0 ;  /* 0xff80000053537808 */ /* 0x000fe40000000000 */
[----:B------:R-:W-:Y:S02]  /*8cd0*/  FMNMX.FTZ R20, R111, R20, !PT ;  /* 0x000000146f147209 */ /* 0x000fe40007810000 */
[----:B------:R-:W-:Y:S02]  /*8ce0*/  R2UR UR6, R8 ;  /* 0x00000000080672ca */ /* 0x000fe400000e0000 */
[----:B------:R-:W-:Y:S02]  /*8cf0*/  R2UR UR7, R9 ;  /* 0x00000000090772ca */ /* 0x000fe400000e0000 */
[----:B------:R-:W-:Y:S02]  /*8d00*/  R2UR UR4, R6 ;  /* 0x00000000060472ca */ /* 0x000fe400000e0000 */
[----:B------:R-:W-:-:S02]  /*8d10*/  R2UR UR5, R7 ;  /* 0x00000000070572ca */ /* 0x000fc400000e0000 */
[----:B------:R-:W-:Y:S02]  /*8d20*/  ISETP.GT.AND P0, PT, R0, 0x39, PT ;  /* 0x000000390000780c */ /* 0x000fe40003f04270 */
[----:B------:R-:W-:Y:S02]  /*8d30*/  FSEL R9, R86, -INF , P2 ;  /* 0xff80000056097808 */ /* 0x000fe40001000000 */
[----:B------:R-:W-:Y:S01]  /*8d40*/  FMNMX.FTZ R20, R83, R20, !PT ;  /* 0x0000001453147209 */ /* 0x000fe20007810000 */
[----:B------:R-:W-:Y:S02]  /*8d50*/  WARPGROUP.DEPBAR.LE gsb0, 0x0 ;  /* 0x00008000000079c5 */ /* 0x000fe40000010000 */
[C---:B------:R-:W-:Y:S02]  /*8d60*/  ISETP.GT.AND P2, PT, R0.reuse, 0x40, PT ;  /* 0x000000400000780c */ /* 0x040fe40003f44270 */
[----:B------:R-:W-:Y:S02]  /*8d70*/  FSEL R87, R87, -INF , P0 ;  /* 0xff80000057577808 */ /* 0x000fe40000000000 */
[----:B------:R-:W-:Y:S01]  /*8d80*/  FMNMX.FTZ R20, R9, R20, !PT ;  /* 0x0000001409147209 */ /* 0x000fe20007810000 */
[----:B------:R-:W-:Y:S01]  /*8d90*/  WARPGROUP.ARRIVE ;  /* 0x00000000000079c5 */ /* 0x000fe20000000000 */
[----:B------:R-:W-:-:S02]  /*8da0*/  ISETP.GT.AND P0, PT, R0, 0x41, PT ;  /* 0x000000410000780c */ /* 0x000fc40003f04270 */
[----:B------:R-:W-:Y:S02]  /*8db0*/  FSEL R113, R58, -INF , P2 ;  /* 0xff8000003a717808 */ /* 0x000fe40001000000 */
[----:B------:R-:W-:Y:S01]  /*8dc0*/  FMNMX.FTZ R20, R87, R20, !PT ;  /* 0x0000001457147209 */ /* 0x000fe20007810000 */
[----:B------:R-:W-:Y:S01]  /*8dd0*/  QGMMA.64x32x32.F32.E4M3.E4M3 R24, gdesc[UR4], R24, gsb0 ;  /* 0x00600000041879f3 */ /* 0x000fe20008000818 */
        /* <DEDUP_REMOVED lines=44> */
[----:B------:R-:W-:Y:S01]  /*90a0*/  FMNMX.FTZ R20, R127, R20, !PT ;  /* 0x000000147f147209 */ /* 0x000fe20007810000 */
[----:B------:R-:W-:Y:S02]  /*90b0*/  WARPGROUP.DEPBAR.LE gsb0, 0x0 ;  /* 0x00008000000079c5 */ /* 0x000fe40000010000 */
        /* <DEDUP_REMOVED lines=21> */
[----:B------:R-:W-:Y:S02]  /*9210*/  FSEL R39, R39, -INF , P0 ;  /* 0xff80000027277808 */ /* 0x000fe40000000000 */
[----:B------:R-:W-:-:S04]  /*9220*/  FMNMX.FTZ R20, R135, R20, !PT ;  /* 0x0000001487147209 */ /* 0x000fc80007810000 */
[----:B------:R-:W-:-:S05]  /*9230*/  FMNMX.FTZ R20, R39, R20, !PT ;  /* 0x0000001427147209 */ /* 0x000fca0007810000 */
[----:B------:R-:W0:Y:S02]  /*9240*/  SHFL.BFLY PT, R137, R20, 0x2, 0x1f ;  /* 0x0c401f0014897f89 */ /* 0x000e2400000e0000 */
[----:B0-----:R-:W-:-:S05]  /*9250*/  FMNMX.FTZ R26, R20, R137, !PT ;  /* 0x00000089141a7209 */ /* 0x001fca0007810000 */
[----:B------:R-:W0:Y:S01]  /*9260*/  SHFL.BFLY PT, R137, R26, 0x1, 0x1f ;  /* 0x0c201f001a897f89 */ /* 0x000e2200000e0000 */
[----:B------:R-:W-:-:S04]  /*9270*/  VIADDMNMX R3, R14, R3, R13, PT ;  /* 0x000000030e037246 */ /* 0x000fc8000380010d */
[C---:B------:R-:W-:Y:S02]  /*9280*/  ISETP.GT.AND P2, PT, R3.reuse, 0x1, PT ;  /* 0x000000010300780c */ /* 0x040fe40003f44270 */
[----:B------:R-:W-:Y:S02]  /*9290*/  ISETP.GT.AND P3, PT, R3, 0x8, PT ;  /* 0x000000080300780c */ /* 0x000fe40003f64270 */
[----:B0-----:R-:W-:-:S04]  /*92a0*/  FMNMX.FTZ R0, R26, R137, !PT ;  /* 0x000000891a007209 */ /* 0x001fc80007810000 */
[----:B------:R-:W-:Y:S01]  /*92b0*/  FSETP.NEU.FTZ.AND P0, PT, R0, -INF , PT ;  /* 0xff8000000000780b */ /* 0x000fe20003f1d000 */
[----:B------:R-:W-:-:S05]  /*92c0*/  FFMA.FTZ R137, R2, R0, -8 ;  /* 0xc100000002897423 */ /* 0x000fca0000010000 */
[----:B------:R-:W-:Y:S02]  /*92d0*/  FSEL R137, R137, RZ, P0 ;  /* 0x000000ff89897208 */ /* 0x000fe40000000000 */
[----:B------:R-:W-:Y:S02]  /*92e0*/  ISETP.GT.AND P0, PT, R3, RZ, PT ;  /* 0x000000ff0300720c */ /* 0x000fe40003f04270 */
[----:B------:R-:W-:Y:S01]  /*92f0*/  FSEL R89, R89, -INF , P2 ;  /* 0xff80000059597808 */ /* 0x000fe20001000000 */
[----:B------:R-:W-:-:S01]  /*9300*/  FFMA.FTZ R14, R2, R11, -R137 ;  /* 0x0000000b020e7223 */ /* 0x000fc20000010889 */
[----:B------:R-:W-:Y:S01]  /*9310*/  FSEL R11, R88, -INF , P0 ;  /* 0xff800000580b7808 */ /* 0x000fe20000000000 */
[----:B------:R-:W-:-:S01]  /*9320*/  FFMA.FTZ R8, R2, R15, -R137 ;  /* 0x0000000f02087223 */ /* 0x000fc20000010889 */
[----:B------:R-:W-:Y:S01]  /*9330*/  FFMA.FTZ R15, R2, R91, -R137 ;  /* 0x0000005b020f7223 */ /* 0x000fe20000010889 */
[----:B------:R-:W-:Y:S02]  /*9340*/  ISETP.GT.AND P0, PT, R3, 0x9, PT ;  /* 0x000000090300780c */ /* 0x000fe40003f04270 */
[----:B------:R-:W-:-:S02]  /*9350*/  FSEL R91, R92, -INF , P3 ;  /* 0xff8000005c5b7808 */ /* 0x000fc40001800000 */
[----:B------:R-:W-:Y:S01]  /*9360*/  FMNMX.FTZ R26, R11, R89, !PT ;  /* 0x000000590b1a7209 */ /* 0x000fe20007810000 */
[C-C-:B------:R-:W-:Y:S01]  /*9370*/  FFMA.FTZ R99, R2.reuse, R99, -R137.reuse ;  /* 0x0000006302637223 */ /* 0x140fe20000010889 */
[----:B------:R-:W-:Y:S02]  /*9380*/  ISETP.GT.AND P2, PT, R3, 0x10, PT ;  /* 0x000000100300780c */ /* 0x000fe40003f44270 */
[----:B------:R-:W-:Y:S02]  /*9390*/  FSEL R93, R93, -INF , P0 ;  /* 0xff8000005d5d7808 */ /* 0x000fe40000000000 */
[----:B------:R-:W-:Y:S01]  /*93a0*/  FMNMX.FTZ R26, R91, R26, !PT ;  /* 0x0000001a5b1a7209 */ /* 0x000fe20007810000 */
[----:B------:R0:W-:Y:S01]  /*93b0*/  MUFU.EX2 R13, R99 ;  /* 0x00000063000d7308 */ /* 0x0001e20000000800 */
[----:B------:R-:W-:Y:S02]  /*93c0*/  ISETP.GT.AND P0, PT, R3, 0x11, PT ;  /* 0x000000110300780c */ /* 0x000fe40003f04270 */
[----:B------:R-:W-:Y:S01]  /*93d0*/  FMNMX.FTZ R30, R93, R26, !PT ;  /* 0x0000001a5d1e7209 */ /* 0x000fe20007810000 */
[----:B------:R-:W-:-:S01]  /*93e0*/  FFMA.FTZ R10, R2, R21, -R137 ;  /* 0x00000015020a7223 */ /* 0x000fc20000010889 */
[----:B------:R-:W-:-:S02]  /*93f0*/  FSEL R97, R97, -INF , P0 ;  /* 0xff80000061617808 */ /* 0x000fc40000000000 */
[----:B0-----:R-:W-:Y:S02]  /*9400*/  FSEL R99, R96, -INF , P2 ;  /* 0xff80000060637808 */ /* 0x001fe40001000000 */
[----:B------:R-:W-:Y:S02]  /*9410*/  ISETP.GT.AND P2, PT, R3, 0x18, PT ;  /* 0x000000180300780c */ /* 0x000fe40003f44270 */
[----:B------:R-:W-:Y:S01]  /*9420*/  FMNMX.FTZ R30, R99, R30, !PT ;  /* 0x0000001e631e7209 */ /* 0x000fe20007810000 */
[C-C-:B------:R-:W-:Y:S01]  /*9430*/  FFMA.FTZ R21, R2.reuse, R95, -R137.reuse ;  /* 0x0000005f02157223 */ /* 0x140fe20000010889 */
[----:B------:R-:W-:-:S01]  /*9440*/  FFMA.FTZ R95, R2, R103, -R137 ;  /* 0x00000067025f7223 */ /* 0x000fc20000010889 */
[----:B------:R-:W-:Y:S02]  /*9450*/  ISETP.GT.AND P0, PT, R3, 0x19, PT ;  /* 0x000000190300780c */ /* 0x000fe40003f04270 */
[----:B------:R-:W-:Y:S02]  /*9460*/  FSEL R103, R100, -INF , P2 ;  /* 0xff80000064677808 */ /* 0x000fe40001000000 */
[----:B------:R-:W-:-:S02]  /*9470*/  FMNMX.FTZ R30, R97, R30, !PT ;  /* 0x0000001e611e7209 */ /* 0x000fc40007810000 */
[----:B------:R-:W-:Y:S02]  /*9480*/  FSEL R101, R101, -INF , P0 ;  /* 0xff80000065657808 */ /* 0x000fe40000000000 */
[----:B------:R-:W-:Y:S02]  /*9490*/  ISETP.GT.AND P0, PT, R3, 0x20, PT ;  /* 0x000000200300780c */ /* 0x000fe40003f04270 */
[----:B------:R-:W-:Y:S01]  /*94a0*/  FMNMX.FTZ R30, R103, R30, !PT ;  /* 0x0000001e671e7209 */ /* 0x000fe20007810000 */
[--C-:B------:R-:W-:Y:S01]  /*94b0*/  FFMA.FTZ R20, R2, R105, -R137.reuse ;  /* 0x0000006902147223 */ /* 0x100fe20000010889 */
[----:B------:R-:W-:Y:S02]  /*94c0*/  ISETP.GT.AND P2, PT, R3, 0x21, PT ;  /* 0x000000210300780c */ /* 0x000fe40003f44270 */
[----:B------:R-:W-:Y:S02]  /*94d0*/  FSEL R105, R72, -INF , P0 ;  /* 0xff80000048697808 */ /* 0x000fe40000000000 */
[----:B------:R-:W-:Y:S01]  /*94e0*/  FMNMX.FTZ R34, R101, R30, !PT ;  /* 0x0000001e65227209 */ /* 0x000fe20007810000 */
[----:B------:R-:W-:Y:S01]  /*94f0*/  FFMA.FTZ R107, R2, R107, -R137 ;  /* 0x0000006b026b7223 */ /* 0x000fe20000010889 */
[----:B------:R-:W-:-:S02]  /*9500*/  ISETP.GT.AND P0, PT, R3, 0x28, PT ;  /* 0x000000280300780c */ /* 0x000fc40003f04270 */
[----:B------:R-:W-:Y:S02]  /*9510*/  FSEL R73, R73, -INF , P2 ;  /* 0xff80000049497808 */ /* 0x000fe40001000000 */
[----:B------:R-:W-:Y:S01]  /*9520*/  FMNMX.FTZ R34, R105, R34, !PT ;  /* 0x0000002269227209 */ /* 0x000fe20007810000 */
[----:B------:R0:W-:Y:S01]  /*9530*/  MUFU.EX2 R26, R107 ;  /* 0x0000006b001a7308 */ /* 0x0001e20000000800 */
[----:B------:R-:W-:Y:S02]  /*9540*/  ISETP.GT.AND P2, PT, R3, 0x29, PT ;  /* 0x000000290300780c */ /* 0x000fe40003f44270 */
[----:B------:R-:W-:Y:S01]  /*9550*/  FMNMX.FTZ R34, R73, R34, !PT ;  /* 0x0000002249227209 */ /* 0x000fe20007810000 */
[----:B------:R-:W-:-:S01]  /*9560*/  FFMA.FTZ R109, R2, R109, -R137 ;  /* 0x0000006d026d7223 */ /* 0x000fc20000010889 */
[----:B------:R-:W-:Y:S02]  /*9570*/  FSEL R77, R77, -INF , P2 ;  /* 0xff8000004d4d7808 */ /* 0x000fe40001000000 */
[----:B0-----:R-:W-:-:S02]  /*9580*/  FSEL R107, R76, -INF , P0 ;  /* 0xff8000004c6b7808 */ /* 0x001fc40000000000 */
[----:B------:R-:W-:Y:S02]  /*9590*/  ISETP.GT.AND P0, PT, R3, 0x30, PT ;  /* 0x000000300300780c */ /* 0x000fe40003f04270 */
[----:B------:R-:W-:Y:S01]  /*95a0*/  FMNMX.FTZ R34, R107, R34, !PT ;  /* 0x000000226b227209 */ /* 0x000fe20007810000 */
[----:B------:R0:W-:Y:S01]  /*95b0*/  MUFU.EX2 R30, R109 ;  /* 0x0000006d001e7308 */ /* 0x0001e20000000800 */
[----:B------:R-:W-:Y:S02]  /*95c0*/  ISETP.GT.AND P2, PT, R3, 0x31, PT ;  /* 0x000000310300780c */ /* 0x000fe40003f44270 */
[----:B------:R-:W-:Y:S02]  /*95d0*/  FMNMX.FTZ R38, R77, R34, !PT ;  /* 0x000000224d267209 */ /* 0x000fe40007810000 */
[----:B------:R-:W-:Y:S02]  /*95e0*/  FSEL R81, R81, -INF , P2 ;  /* 0xff80000051517808 */ /* 0x000fe40001000000 */
[----:B0-----:R-:W-:-:S02]  /*95f0*/  FSEL R109, R80, -INF , P0 ;  /* 0xff800000506d7808 */ /* 0x001fc40000000000 */
[----:B------:R-:W-:Y:S02]  /*9600*/  ISETP.GT.AND P0, PT, R3, 0x38, PT ;  /* 0x000000380300780c */ /* 0x000fe40003f04270 */
[----:B------:R-:W-:Y:S01]  /*9610*/  FMNMX.FTZ R38, R109, R38, !PT ;  /* 0x000000266d267209 */ /* 0x000fe20007810000 */
[----:B------:R-:W-:-:S01]  /*9620*/  FFMA.FTZ R42, R2, R111, -R137 ;  /* 0x0000006f022a7223 */ /* 0x000fc20000010889 */
[----:B------:R-:W-:Y:S02]  /*9630*/  ISETP.GT.AND P2, PT, R3, 0x39, PT ;  /* 0x000000390300780c */ /* 0x000fe40003f44270 */
[----:B------:R-:W-:Y:S02]  /*9640*/  FSEL R111, R84, -INF , P0 ;  /* 0xff800000546f7808 */ /* 0x000fe40000000000 */
[----:B------:R-:W-:Y:S02]  /*9650*/  FMNMX.FTZ R38, R81, R38, !PT ;  /* 0x0000002651267209 */ /* 0x000fe40007810000 */
[----:B------:R-:W-:-:S02]  /*9660*/  FSEL R85, R85, -INF , P2 ;  /* 0xff80000055557808 */ /* 0x000fc40001000000 */
[----:B------:R-:W-:Y:S02]  /*9670*/  ISETP.GT.AND P0, PT, R3, 0x40, PT ;  /* 0x000000400300780c */ /* 0x000fe40003f04270 */
[----:B------:R-:W-:Y:S02]  /*9680*/  FMNMX.FTZ R38, R111, R38, !PT ;  /* 0x000000266f267209 */ /* 0x000fe40007810000 */
[----:B------:R-:W-:Y:S02]  /*9690*/  ISETP.GT.AND P2, PT, R3, 0x41, PT ;  /* 0x000000410300780c */ /* 0x000fe40003f44270 */
[----:B------:R-:W-:Y:S02]  /*96a0*/  FSEL R139, R56, -INF , P0 ;  /* 0xff800000388b7808 */ /* 0x000fe40000000000 */
[----:B------:R-:W-:Y:S02]  /*96b0*/  FMNMX.FTZ R38, R85, R38, !PT ;  /* 0x0000002655267209 */ /* 0x000fe40007810000 */
[----:B------:R-:W-:-:S02]  /*96c0*/  ISETP.GT.AND P0, PT, R3, 0x48, PT ;  /* 0x000000480300780c */ /* 0x000fc40003f04270 */
[----:B------:R-:W-:Y:S02]  /*96d0*/  FSEL R57, R57, -INF , P2 ;  /* 0xff80000039397808 */ /* 0x000fe40001000000 */
[----:B------:R-:W-:Y:S01]  /*96e0*/  FMNMX.FTZ R38, R139, R38, !PT ;  /* 0x000000268b267209 */ /* 0x000fe20007810000 */
[----:B------:R0:W-:Y:S01]  /*96f0*/  MUFU.EX2 R34, R42 ;  /* 0x0000002a00227308 */ /* 0x0001e20000000800 */
[C---:B------:R-:W-:Y:S02]  /*9700*/  ISETP.GT.AND P2, PT, R3.reuse, 0x49, PT ;  /* 0x000000490300780c */ /* 0x040fe40003f44270 */
[----:B------:R-:W-:Y:S02]  /*9710*/  FSEL R141, R60, -INF , P0 ;  /* 0xff8000003c8d7808 */ /* 0x000fe40000000000 */
[----:B------:R-:W-:Y:S02]  /*9720*/  ISETP.GT.AND P0, PT, R3, 0x50, PT ;  /* 0x000000500300780c */ /* 0x000fe40003f04270 */
[----:B0-----:R-:W-:-:S02]  /*9730*/  FMNMX.FTZ R42, R57, R38, !PT ;  /* 0x00000026392a7209 */ /* 0x001fc40007810000 */
[----:B------:R-:W-:Y:S02]  /*9740*/  FSEL R61, R61, -INF , P2 ;  /* 0xff8000003d3d7808 */ /* 0x000fe40001000000 */
[----:B------:R-:W-:Y:S01]  /*9750*/  FMNMX.FTZ R42, R141, R42, !PT ;  /* 0x0000002a8d2a7209 */ /* 0x000fe20007810000 */
[----:B------:R-:W-:-:S01]  /*9760*/  FFMA.FTZ R50, R2, R87, -R137 ;  /* 0x0000005702327223 */ /* 0x000fc20000010889 */
[----:B------:R-:W-:Y:S02]  /*9770*/  ISETP.GT.AND P2, PT, R3, 0x51, PT ;  /* 0x000000510300780c */ /* 0x000fe40003f44270 */
[----:B------:R-:W-:Y:S02]  /*9780*/  FSEL R87, R64, -INF , P0 ;  /* 0xff80000040577808 */ /* 0x000fe40000000000 */
[----:B------:R-:W-:Y:S02]  /*9790*/  FMNMX.FTZ R46, R61, R42, !PT ;  /* 0x0000002a3d2e7209 */ /* 0x000fe40007810000 */
[----:B------:R-:W-:-:S02]  /*97a0*/  ISETP.GT.AND P0, PT, R3, 0x58, PT ;  /* 0x000000580300780c */ /* 0x000fc40003f04270 */
[----:B------:R-:W-:Y:S02]  /*97b0*/  FSEL R65, R65, -INF , P2 ;  /* 0xff80000041417808 */ /* 0x000fe40001000000 */
[----:B------:R-:W-:Y:S01]  /*97c0*/  FMNMX.FTZ R46, R87, R46, !PT ;  /* 0x0000002e572e7209 */ /* 0x000fe20007810000 */
[----:B------:R-:W-:Y:S01]  /*97d0*/  FFMA.FTZ R54, R2, R113, -R137 ;  /* 0x0000007102367223 */ /* 0x000fe20000010889 */
        /* <DEDUP_REMOVED lines=56> */
[----:B------:R-:W-:-:S04]  /*9b60*/  FMNMX.FTZ R46, R121, R46, !PT ;  /* 0x0000002e792e7209 */ /* 0x000fc80007810000 */
[----:B------:R-:W-:-:S05]  /*9b70*/  FMNMX.FTZ R3, R37, R46, !PT ;  /* 0x0000002e25037209 */ /* 0x000fca0007810000 */
[----:B------:R-:W0:Y:S01]  /*9b80*/  SHFL.BFLY PT, R48, R3, 0x2, 0x1f ;  /* 0x0c401f0003307f89 */ /* 0x000e2200000e0000 */
[----:B------:R0:W-:Y:S02]  /*9b90*/  MUFU.EX2 R42, R54 ;  /* 0x00000036002a7308 */ /* 0x0001e40000000800 */
[----:B0-----:R-:W-:-:S05]  /*9ba0*/  FMNMX.FTZ R54, R3, R48, !PT ;  /* 0x0000003003367209 */ /* 0x001fca0007810000 */
[----:B------:R-:W0:Y:S01]  /*9bb0*/  SHFL.BFLY PT, R3, R54, 0x1, 0x1f ;  /* 0x0c201f0036037f89 */ /* 0x000e2200000e0000 */
[----:B------:R-:W1:Y:S01]  /*9bc0*/  S2R R106, SR_TID.X ;  /* 0x00000000006a7919 */ /* 0x000e620000002100 */
[----:B------:R-:W-:Y:S01]  /*9bd0*/  MUFU.EX2 R8, R8 ;  /* 0x0000000800087308 */ /* 0x000fe20000000800 */
[----:B0-----:R-:W-:-:S04]  /*9be0*/  FMNMX.FTZ R3, R54, R3, !PT ;  /* 0x0000000336037209 */ /* 0x001fc80007810000 */
[----:B------:R-:W-:Y:S01]  /*9bf0*/  FSETP.NEU.FTZ.AND P0, PT, R3, -INF , PT ;  /* 0xff8000000300780b */ /* 0x000fe20003f1d000 */
[----:B------:R-:W-:-:S05]  /*9c00*/  FFMA.FTZ R56, R2, R3, -8 ;  /* 0xc100000002387423 */ /* 0x000fca0000010003 */
[----:B------:R-:W-:Y:S01]  /*9c10*/  FSEL R56, R56, RZ, P0 ;  /* 0x000000ff38387208 */ /* 0x000fe20000000000 */
[----:B------:R-:W0:Y:S04]  /*9c20*/  MUFU.EX2 R15, R15 ;  /* 0x0000000f000f7308 */ /* 0x000e280000000800 */
[----:B------:R-:W-:-:S01]  /*9c30*/  FFMA.FTZ R58, R2, R11, -R56 ;  /* 0x0000000b023a7223 */ /* 0x000fc20000010838 */
[C-C-:B------:R-:W-:Y:S01]  /*9c40*/  FFMA.FTZ R89, R2.reuse, R89, -R56.reuse ;  /* 0x0000005902597223 */ /* 0x140fe20000010838 */
[----:B------:R-:W-:-:S01]  /*9c50*/  FFMA.FTZ R60, R2, R91, -R56 ;  /* 0x0000005b023c7223 */ /* 0x000fc20000010838 */
[----:B------:R-:W-:Y:S01]  /*9c60*/  FFMA.FTZ R91, R2, R93, -R56 ;  /* 0x0000005d025b7223 */ /* 0x000fe20000010838 */
[----:B------:R-:W-:Y:S01]  /*9c70*/  MUFU.EX2 R10, R10 ;  /* 0x0000000a000a7308 */ /* 0x000fe20000000800 */
[----:B------:R-:W-:-:S02]  /*9c80*/  IMAD.IADD R11, R110, 0x1, -R112 ;  /* 0x000000016e0b7824 */ /* 0x000fc400078e0a70 */
[----:B------:R-:W-:-:S05]  /*9c90*/  FFMA.FTZ R62, R2, R99, -R56 ;  /* 0x00000063023e7223 */ /* 0x000fca0000010838 */
[----:B------:R-:W-:Y:S01]  /*9ca0*/  MUFU.EX2 R58, R58 ;  /* 0x0000003a003a7308 */ /* 0x000fe20000000800 */
[----:B-1----:R-:W-:-:S07]  /*9cb0*/  LOP3.LUT R106, R106, 0x7f, RZ, 0xc0, !PT ;  /* 0x0000007f6a6a7812 */ /* 0x002fce00078ec0ff */
[----:B------:R-:W1:Y:S01]  /*9cc0*/  MUFU.EX2 R89, R89 ;  /* 0x0000005900597308 */ /* 0x000e620000000800 */
[----:B------:R-:W-:Y:S02]  /*9cd0*/  IMAD R11, R108, 0xc0, R11 ;  /* 0x000000c06c0b7824 */ /* 0x000fe400078e020b */
[----:B------:R-:W-:-:S05]  /*9ce0*/  FFMA.FTZ R93, R2, R97, -R56 ;  /* 0x00000061025d7223 */ /* 0x000fca0000010838 */
[----:B------:R-:W2:Y:S01]  /*9cf0*/  MUFU.EX2 R60, R60 ;  /* 0x0000003c003c7308 */ /* 0x000ea20000000800 */
[----:B------:R-:W-:Y:S01]  /*9d00*/  ISETP.NE.AND P0, PT, R106, RZ, PT ;  /* 0x000000ff6a00720c */ /* 0x000fe20003f05270 */
[----:B------:R-:W-:-:S06]  /*9d10*/  IMAD.HI R11, R11, 0x66666667, RZ ;  /* 0x666666670b0b7827 */ /* 0x000fcc00078e02ff */
[----:B------:R-:W3:Y:S01]  /*9d20*/  MUFU.EX2 R21, R21 ;  /* 0x0000001500157308 */ /* 0x000ee20000000800 */
[----:B------:R-:W-:-:S01]  /*9d30*/  FFMA.FTZ R99, R2, R77, -R56 ;  /* 0x0000004d02637223 */ /* 0x000fc20000010838 */
[----:B------:R-:W-:-:S06]  /*9d40*/  FFMA.FTZ R77, R2, R81, -R56 ;  /* 0x00000051024d7223 */ /* 0x000fcc0000010838 */
[----:B------:R-:W4:Y:S01]  /*9d50*/  MUFU.EX2 R91, R91 ;  /* 0x0000005b005b7308 */ /* 0x000f220000000800 */
[----:B------:R-:W-:-:S01]  /*9d60*/  FFMA.FTZ R66, R2, R103, -R56 ;  /* 0x0000006702427223 */ /* 0x000fc20000010838 */
[C-C-:B------:R-:W-:Y:S01]  /*9d70*/  FFMA.FTZ R81, R2.reuse, R85, -R56.reuse ;  /* 0x0000005502517223 */ /* 0x140fe20000010838 */
[----:B------:R-:W-:-:S05]  /*9d80*/  FFMA.FTZ R80, R2, R69, -R56 ;  /* 0x0000004502507223 */ /* 0x000fca0000010838 */
[----:B------:R-:W5:Y:S01]  /*9d90*/  MUFU.EX2 R20, R20 ;  /* 0x0000001400147308 */ /* 0x000f620000000800 */
[----:B------:R-:W-:-:S01]  /*9da0*/  FFMA.FTZ R85, R2, R61, -R56 ;  /* 0x0000003d02557223 */ /* 0x000fc20000010838 */
[----:B0-----:R-:W-:Y:S01]  /*9db0*/  FADD.FTZ R69, R8, R15 ;  /* 0x0000000f08457221 */ /* 0x001fe20000010000 */
[----:B------:R-:W-:-:S01]  /*9dc0*/  FFMA.FTZ R61, R2, R87, -R56 ;  /* 0x00000057023d7223 */ /* 0x000fc20000010838 */
[----:B------:R-:W-:-:S04]  /*9dd0*/  SHF.R.U32.HI R82, RZ, 0x1f, R11 ;  /* 0x0000001fff527819 */ /* 0x000fc8000001160b */
[----:B------:R-:W0:Y:S01]  /*9de0*/  MUFU.EX2 R62, R62 ;  /* 0x0000003e003e7308 */ /* 0x000e220000000800 */
[----:B-1----:R-:W-:-:S01]  /*9df0*/  FADD.FTZ R87, R58, R89 ;  /* 0x000000593a577221 */ /* 0x002fc20000010000 */
[----:B------:R-:W-:Y:S01]  /*9e00*/  FFMA.FTZ R97, R2, R101, -R56 ;  /* 0x0000006502617223 */ /* 0x000fe20000010838 */
[----:B------:R-:W-:-:S01]  /*9e10*/  FADD.FTZ R84, R10, R69 ;  /* 0x000000450a547221 */ /* 0x000fc20000010000 */
[----:B------:R-:W-:-:S04]  /*9e20*/  LEA.HI.SX32 R11, R11, R82, 0x1a ;  /* 0x000000520b0b7211 */ /* 0x000fc800078fd2ff */
[----:B------:R-:W1:Y:S01]  /*9e30*/  MUFU.EX2 R93, R93 ;  /* 0x0000005d005d7308 */ /* 0x000e620000000800 */
[----:B--2---:R-:W-:-:S01]  /*9e40*/  FADD.FTZ R82, R60, R87 ;  /* 0x000000573c527221 */ /* 0x004fc20000010000 */
[----:B------:R-:W-:Y:S01]  /*9e50*/  FFMA.FTZ R64, R2, R105, -R56 ;  /* 0x0000006902407223 */ /* 0x000fe20000010838 */
[----:B------:R-:W-:-:S05]  /*9e60*/  @!P0 VIADD R69, R12, 0x13240 ;  /* 0x000132400c458836 */ /* 0x000fca0000000000 */
[----:B------:R-:W2:Y:S01]  /*9e70*/  MUFU.EX2 R14, R14 ;  /* 0x0000000e000e7308 */ /* 0x000ea20000000800 */
[----:B---3--:R-:W-:-:S01]  /*9e80*/  FADD.FTZ R101, R21, R84 ;  /* 0x0000005415657221 */ /* 0x008fc20000010000 */
[----:B------:R-:W-:Y:S01]  /*9e90*/  FFMA.FTZ R75, R2, R75, -R137 ;  /* 0x0000004b024b7223 */ /* 0x000fe20000010889 */
[----:B----4-:R-:W-:-:S05]  /*9ea0*/  FADD.FTZ R87, R91, R82 ;  /* 0x000000525b577221 */ /* 0x010fca0000010000 */
[----:B------:R-:W3:Y:S01]  /*9eb0*/  MUFU.EX2 R66, R66 ;  /* 0x0000004200427308 */ /* 0x000ee20000000800 */
[----:B------:R-:W-:-:S01]  /*9ec0*/  FFMA.FTZ R73, R2, R73, -R56 ;  /* 0x0000004902497223 */ /* 0x000fc20000010838 */
[----:B-----5:R-:W-:-:S06]  /*9ed0*/  FADD.FTZ R84, R20, R101 ;  /* 0x0000006514547221 */ /* 0x020fcc0000010000 */
[----:B------:R-:W4:Y:S01]  /*9ee0*/  MUFU.EX2 R95, R95 ;  /* 0x0000005f005f7308 */ /* 0x000f220000000800 */
[----:B------:R-:W-:Y:S01]  /*9ef0*/  @!P0 PRMT R69, RZ, 0x654, R69 ;  /* 0x00000654ff458816 */ /* 0x000fe20000000045 */
[----:B0-----:R-:W-:-:S06]  /*9f00*/  FADD.FTZ R82, R62, R87 ;  /* 0x000000573e527221 */ /* 0x001fcc0000010000 */
[----:B------:R-:W0:Y:S01]  /*9f10*/  MUFU.EX2 R97, R97 ;  /* 0x0000006100617308 */ /* 0x000e220000000800 */
[----:B------:R-:W-:-:S01]  /*9f20*/  FFMA.FTZ R70, R2, R107, -R56 ;  /* 0x0000006b02467223 */ /* 0x000fc20000010838 */
[----:B------:R-:W-:Y:S01]  /*9f30*/  FADD.FTZ R87, R13, R84 ;  /* 0x000000540d577221 */ /* 0x000fe20000010000 */
[----:B------:R1:W-:Y:S05]  /*9f40*/  @!P0 SYNCS.ARRIVE.TRANS64.RED.A1T0 RZ, [R69+URZ], RZ ;  /* 0x000000ff45ff89a7 */ /* 0x0003ea000810043f */
[----:B------:R-:W5:Y:S01]  /*9f50*/  MUFU.EX2 R64, R64 ;  /* 0x0000004000407308 */ /* 0x000f620000000800 */
[----:B------:R-:W-:-:S01]  /*9f60*/  FFMA.FTZ R79, R2, R79, -R137 ;  /* 0x0000004f024f7223 */ /* 0x000fc20000010889 */
[----:B-1----:R-:W-:Y:S01]  /*9f70*/  FADD.FTZ R69, R93, R82 ;  /* 0x000000525d457221 */ /* 0x002fe20000010000 */
[----:B--2---:R-:W-:-:S05]  /*9f80*/  FADD.FTZ R84, R14, R87 ;  /* 0x000000570e547221 */ /* 0x004fca0000010000 */
[----:B------:R-:W1:Y:S01]  /*9f90*/  MUFU.EX2 R75, R75 ;  /* 0x0000004b004b7308 */ /* 0x000e620000000800 */
[----:B---3--:R-:W-:-:S01]  /*9fa0*/  FADD.FTZ R86, R66, R69 ;  /* 0x0000004542567221 */ /* 0x008fc20000010000 */
[----:B------:R-:W-:-:S06]  /*9fb0*/  FFMA.FTZ R68, R2, R109, -R56 ;  /* 0x0000006d02447223 */ /* 0x000fcc0000010838 */
[----:B------:R-:W2:Y:S01]  /*9fc0*/  MUFU.EX2 R73, R73 ;  /* 0x0000004900497308 */ /* 0x000ea20000000800 */
[----:B----4-:R-:W-:-:S01]  /*9fd0*/  FADD.FTZ R69, R95, R84 ;  /* 0x000000545f457221 */ /* 0x010fc20000010000 */
[C---:B------:R-:W-:Y:S01]  /*9fe0*/  FFMA.FTZ R84, R2.reuse, R49, -R56 ;  /* 0x0000003102547223 */ /* 0x040fe20000010838 */
[----:B------:R-:W-:-:S05]  /*9ff0*/  FFMA.FTZ R83, R2, R83, -R137 ;  /* 0x0000005302537223 */ /* 0x000fca0000010889 */
[----:B------:R-:W3:Y:S01]  /*a000*/  MUFU.EX2 R70, R70 ;  /* 0x0000004600467308 */ /* 0x000ee20000000800 */
[----:B0-----:R-:W-:-:S01]  /*a010*/  FADD.FTZ R49, R97, R86 ;  /* 0x0000005661317221 */ /* 0x001fc20000010000 */
[----:B------:R-:W-:-:S06]  /*a020*/  FADD.FTZ R88, R26, R69 ;  /* 0x000000451a587221 */ /* 0x000fcc0000010000 */
[----:B------:R-:W0:Y:S01]  /*a030*/  MUFU.EX2 R79, R79 ;  /* 0x0000004f004f7308 */ /* 0x000e220000000800 */
[----:B------:R-:W-:-:S01]  /*a040*/  FFMA.FTZ R9, R2, R9, -R137 ;  /* 0x0000000902097223 */ /* 0x000fc20000010889 */
[----:B-----5:R-:W-:-:S06]  /*a050*/  FADD.FTZ R86, R64, R49 ;  /* 0x0000003140567221 */ /* 0x020fcc0000010000 */
[----:B------:R-:W4:Y:S01]  /*a060*/  MUFU.EX2 R99, R99 ;  /* 0x0000006300637308 */ /* 0x000f220000000800 */
[----:B------:R-:W-:-:S01]  /*a070*/  FFMA.FTZ R74, R2, R111, -R56 ;  /* 0x0000006f024a7223 */ /* 0x000fc20000010838 */
[----:B------:R-:W-:Y:S01]  /*a080*/  FFMA.FTZ R69, R2, R53, -R56 ;  /* 0x0000003502457223 */ /* 0x000fe20000010838 */
[----:B-1----:R-:W-:-:S05]  /*a090*/  FADD.FTZ R53, R75, R88 ;  /* 0x000000584b357221 */ /* 0x002fca0000010000 */
[----:B------:R-:W1:Y:S01]  /*a0a0*/  MUFU.EX2 R68, R68 ;  /* 0x0000004400447308 */ /* 0x000e620000000800 */
[----:B--2---:R-:W-:-:S01]  /*a0b0*/  FADD.FTZ R49, R73, R86 ;  /* 0x0000005649317221 */ /* 0x004fc20000010000 */
[----:B------:R-:W-:-:S06]  /*a0c0*/  FADD.FTZ R88, R30, R53 ;  /* 0x000000351e587221 */ /* 0x000fcc0000010000 */
[----:B------:R-:W2:Y:S01]  /*a0d0*/  MUFU.EX2 R83, R83 ;  /* 0x0000005300537308 */ /* 0x000ea20000000800 */
[----:B---3--:R-:W-:-:S01]  /*a0e0*/  FADD.FTZ R86, R70, R49 ;  /* 0x0000003146567221 */ /* 0x008fc20000010000 */
[----:B------:R-:W-:-:S06]  /*a0f0*/  FFMA.FTZ R72, R2, R139, -R56 ;  /* 0x0000008b02487223 */ /* 0x000fcc0000010838 */
[----:B------:R-:W3:Y:S01]  /*a100*/  MUFU.EX2 R77, R77 ;  /* 0x0000004d004d7308 */ /* 0x000ee20000000800 */
[----:B0-----:R-:W-:-:S01]  /*a110*/  FADD.FTZ R101, R79, R88 ;  /* 0x000000584f657221 */ /* 0x001fc20000010000 */
[----:B------:R-:W-:-:S06]  /*a120*/  FFMA.FTZ R59, R2, R59, -R137 ;  /* 0x0000003b023b7223 */ /* 0x000fcc0000010889 */
[----:B------:R-:W0:Y:S01]  /*a130*/  MUFU.EX2 R9, R9 ;  /* 0x0000000900097308 */ /* 0x000e220000000800 */
[----:B----4-:R-:W-:-:S01]  /*a140*/  FADD.FTZ R87, R99, R86 ;  /* 0x0000005663577221 */ /* 0x010fc20000010000 */
[----:B------:R-:W-:-:S06]  /*a150*/  FFMA.FTZ R57, R2, R57, -R56 ;  /* 0x0000003902397223 */ /* 0x000fcc0000010838 */
[----:B------:R-:W4:Y:S01]  /*a160*/  MUFU.EX2 R74, R74 ;  /* 0x0000004a004a7308 */ /* 0x000f220000000800 */
[----:B------:R-:W-:-:S01]  /*a170*/  FADD.FTZ R88, R34, R101 ;  /* 0x0000006522587221 */ /* 0x000fc20000010000 */
[----:B-1----:R-:W-:-:S06]  /*a180*/  FADD.FTZ R86, R68, R87 ;  /* 0x0000005744567221 */ /* 0x002fcc0000010000 */
[----:B------:R-:W1:Y:S01]  /*a190*/  MUFU.EX2 R38, R50 ;  /* 0x0000003200267308 */ /* 0x000e620000000800 */
[----:B------:R-:W-:-:S07]  /*a1a0*/  FFMA.FTZ R78, R2, R141, -R56 ;  /* 0x0000008d024e7223 */ /* 0x000fce0000010838 */
[----:B------:R-:W5:Y:S01]  /*a1b0*/  MUFU.EX2 R81, R81 ;  /* 0x0000005100517308 */ /* 0x000f620000000800 */
[----:B------:R-:W-:-:S01]  /*a1c0*/  FFMA.FTZ R63, R2, R63, -R137 ;  /* 0x0000003f023f7223 */ /* 0x000fc20000010889 */
[----:B--2---:R-:W-:Y:S01]  /*a1d0*/  FADD.FTZ R88, R83, R88 ;  /* 0x0000005853587221 */ /* 0x004fe20000010000 */
[----:B---3--:R-:W-:-:S05]  /*a1e0*/  FADD.FTZ R87, R77, R86 ;  /* 0x000000564d577221 */ /* 0x008fca0000010000 */
[----:B------:R-:W2:Y:S01]  /*a1f0*/  MUFU.EX2 R72, R72 ;  /* 0x0000004800487308 */ /* 0x000ea20000000800 */
[----:B------:R-:W-:-:S01]  /*a200*/  FFMA.FTZ R76, R2, R65, -R56 ;  /* 0x00000041024c7223 */ /* 0x000fc20000010838 */
[C-C-:B------:R-:W-:Y:S01]  /*a210*/  FFMA.FTZ R49, R2.reuse, R29, -R56.reuse ;  /* 0x0000001d02317223 */ /* 0x140fe20000010838 */
[----:B------:R-:W-:-:S05]  /*a220*/  FFMA.FTZ R65, R2, R113, -R56 ;  /* 0x0000007102417223 */ /* 0x000fca0000010838 */
[----:B------:R-:W3:Y:S01]  /*a230*/  MUFU.EX2 R59, R59 ;  /* 0x0000003b003b7308 */ /* 0x000ee20000000800 */
[----:B------:R-:W-:-:S01]  /*a240*/  FFMA.FTZ R143, R2, R143, -R56 ;  /* 0x0000008f028f7223 */ /* 0x000fc20000010838 */
[C-C-:B------:R-:W-:Y:S01]  /*a250*/  FFMA.FTZ R41, R2.reuse, R41, -R56.reuse ;  /* 0x0000002902297223 */ /* 0x140fe20000010838 */
[----:B------:R-:W-:-:S01]  /*a260*/  FFMA.FTZ R115, R2, R115, -R56 ;  /* 0x0000007302737223 */ /* 0x000fc20000010838 */
[----:B------:R-:W-:-:S04]  /*a270*/  FFMA.FTZ R82, R2, R45, -R56 ;  /* 0x0000002d02527223 */ /* 0x000fc80000010838 */
        /* <DEDUP_REMOVED lines=12> */
[----:B----4-:R-:W-:-:S04]  /*a340*/  FADD.FTZ R56, R74, R87 ;  /* 0x000000574a387221 */ /* 0x010fc80000010000 */
[----:B------:R-:W0:Y:S01]  /*a350*/  MUFU.EX2 R78, R78 ;  /* 0x0000004e004e7308 */ /* 0x000e220000000800 */
[----:B------:R-:W-:Y:S01]  /*a360*/  F2FP.SATFINITE.E4M3.F32.PACK_AB_MERGE_C R153, R21, R10, RZ ;  /* 0x0000000a1599723e */ /* 0x000fe200048070ff */
[----:B-1----:R-:W-:Y:S01]  /*a370*/  FADD.FTZ R101, R38, R101 ;  /* 0x0000006526657221 */ /* 0x002fe20000010000 */
[----:B------:R-:W-:-:S01]  /*a380*/  FFMA.FTZ R67, R2, R67, -R137 ;  /* 0x0000004302437223 */ /* 0x000fc20000010889 */
[----:B-----5:R-:W-:-:S04]  /*a390*/  FADD.FTZ R21, R81, R56 ;  /* 0x0000003851157221 */ /* 0x020fc80000010000 */
[----:B------:R-:W-:Y:S01]  /*a3a0*/  MUFU.EX2 R63, R63 ;  /* 0x0000003f003f7308 */ /* 0x000fe20000000800 */
[----:B------:R-:W-:Y:S01]  /*a3b0*/  F2FP.SATFINITE.E4M3.F32.PACK_AB_MERGE_C R155, R95, R14, RZ ;  /* 0x0000000e5f9b723e */ /* 0x000fe200048070ff */
[----:B------:R-:W-:Y:S01]  /*a3c0*/  FADD.FTZ R56, R42, R101 ;  /* 0x000000652a387221 */ /* 0x000fe20000010000 */
[----:B--2---:R-:W-:-:S05]  /*a3d0*/  FADD.FTZ R14, R72, R21 ;  /* 0x00000015480e7221 */ /* 0x004fca0000010000 */
[----:B------:R-:W1:Y:S01]  /*a3e0*/  MUFU.EX2 R85, R85 ;  /* 0x0000005500557308 */ /* 0x000e620000000800 */
[----:B------:R-:W-:-:S01]  /*a3f0*/  FFMA.FTZ R71, R2, R71, -R137 ;  /* 0x0000004702477223 */ /* 0x000fc20000010889 */
[----:B------:R-:W-:Y:S01]  /*a400*/  F2FP.SATFINITE.E4M3.F32.PACK_AB_MERGE_C R151, R38, R9, RZ ;  /* 0x000000092697723e */ /* 0x000fe200048070ff */
[----:B---3--:R-:W-:-:S05]  /*a410*/  FADD.FTZ R21, R59, R56 ;  /* 0x000000383b157221 */ /* 0x008fca0000010000 */
[----:B------:R-:W-:Y:S01]  /*a420*/  MUFU.EX2 R44, R44 ;  /* 0x0000002c002c7308 */ /* 0x000fe20000000800 */
[----:B------:R-:W-:-:S07]  /*a430*/  FADD.FTZ R9, R57, R14 ;  /* 0x0000000e39097221 */ /* 0x000fce0000010000 */
[----:B------:R-:W2:Y:S01]  /*a440*/  MUFU.EX2 R61, R61 ;  /* 0x0000003d003d7308 */ /* 0x000ea20000000800 */
[----:B------:R-:W-:Y:S01]  /*a450*/  F2FP.SATFINITE.E4M3.F32.PACK_AB_MERGE_C R149, R79, R30, RZ ;  /* 0x0000001e4f95723e */ /* 0x000fe200048070ff */
[----:B------:R-:W-:-:S06]  /*a460*/  FADD.FTZ R30, R40, R21 ;  /* 0x00000015281e7221 */ /* 0x000fcc0000010000 */
[----:B------:R-:W3:Y:S01]  /*a470*/  MUFU.EX2 R67, R67 ;  /* 0x0000004300437308 */ /* 0x000ee20000000800 */
[----:B0-----:R-:W-:-:S07]  /*a480*/  FADD.FTZ R14, R78, R9 ;  /* 0x000000094e0e7221 */ /* 0x001fce0000010000 */
[----:B------:R-:W0:Y:S01]  /*a490*/  MUFU.EX2 R76, R76 ;  /* 0x0000004c004c7308 */ /* 0x000e220000000800 */
[----:B------:R-:W-:-:S01]  /*a4a0*/  FFMA.FTZ R43, R2, R43, -R137 ;  /* 0x0000002b022b7223 */ /* 0x000fc20000010889 */
[----:B-1----:R-:W-:-:S06]  /*a4b0*/  FADD.FTZ R14, R85, R14 ;  /* 0x0000000e550e7221 */ /* 0x002fcc0000010000 */
[----:B------:R-:W1:Y:S08]  /*a4c0*/  MUFU.EX2 R24, R24 ;  /* 0x0000001800187308 */ /* 0x000e700000000800 */
[----:B------:R-:W4:Y:S01]  /*a4d0*/  MUFU.EX2 R65, R65 ;  /* 0x0000004100417308 */ /* 0x000f220000000800 */
[----:B------:R-:W-:-:S07]  /*a4e0*/  FFMA.FTZ R32, R2, R123, -R137 ;  /* 0x0000007b02207223 */ /* 0x000fce0000010889 */
[----:B------:R-:W-:Y:S01]  /*a4f0*/  MUFU.EX2 R71, R71 ;  /* 0x0000004700477308 */ /* 0x000fe20000000800 */
[----:B--2---:R-:W-:-:S07]  /*a500*/  FADD.FTZ R21, R61, R14 ;  /* 0x0000000e3d157221 */ /* 0x004fce0000010000 */
[----:B------:R2:W-:Y:S08]  /*a510*/  MUFU.EX2 R25, R145 ;  /* 0x0000009100197308 */ /* 0x0005f00000000800 */
[----:B------:R-:W5:Y:S01]  /*a520*/  MUFU.EX2 R80, R80 ;  /* 0x0000005000507308 */ /* 0x000f620000000800 */
[C---:B--2---:R-:W-:Y:S01]  /*a530*/  F2FP.SATFINITE.E4M3.F32.PACK_AB_MERGE_C R145, R63.reuse, R40, RZ ;  /* 0x000000283f91723e */ /* 0x044fe200048070ff */
[----:B------:R-:W-:-:S04]  /*a540*/  FADD.FTZ R63, R63, R30 ;  /* 0x0000001e3f3f7221 */ /* 0x000fc80000010000 */
[----:B------:R-:W-:Y:S02]  /*a550*/  FADD.FTZ R30, R44, R63 ;  /* 0x0000003f2c1e7221 */ /* 0x000fe40000010000 */
[----:B------:R-:W-:Y:S01]  /*a560*/  MUFU.EX2 R28, R28 ;  /* 0x0000001c001c7308 */ /* 0x000fe20000000800 */
[----:B------:R-:W-:Y:S01]  /*a570*/  F2FP.SATFINITE.E4M3.F32.PACK_AB_MERGE_C R153, R15, R8, R153 ;  /* 0x000000080f99723e */ /* 0x000fe20004807099 */
[----:B---3--:R-:W-:Y:S01]  /*a580*/  FADD.FTZ R63, R67, R30 ;  /* 0x0000001e433f7221 */ /* 0x008fe20000010000 */
[----:B------:R-:W-:-:S05]  /*a590*/  FFMA.FTZ R47, R2, R47, -R137 ;  /* 0x0000002f022f7223 */ /* 0x000fca0000010889 */
[----:B------:R-:W2:Y:S01]  /*a5a0*/  MUFU.EX2 R12, R143 ;  /* 0x0000008f000c7308 */ /* 0x000ea20000000800 */
[----:B0-----:R-:W-:-:S01]  /*a5b0*/  FADD.FTZ R8, R76, R21 ;  /* 0x000000154c087221 */ /* 0x001fc20000010000 */
[----:B-1----:R-:W-:Y:S01]  /*a5c0*/  FADD.FTZ R30, R24, R63 ;  /* 0x0000003f181e7221 */ /* 0x002fe20000010000 */
[----:B------:R-:W-:-:S05]  /*a5d0*/  F2FP.SATFINITE.E4M3.F32.PACK_AB_MERGE_C R155, R13, R20, R155 ;  /* 0x000000140d9b723e */ /* 0x000fca000480709b */
[----:B------:R-:W-:Y:S01]  /*a5e0*/  MUFU.EX2 R43, R43 ;  /* 0x0000002b002b7308 */ /* 0x000fe20000000800 */
[----:B----4-:R-:W-:-:S01]  /*a5f0*/  FADD.FTZ R13, R65, R8 ;  /* 0x00000008410d7221 */ /* 0x010fc20000010000 */
[----:B------:R-:W-:-:S06]  /*a600*/  FFMA.FTZ R36, R2, R125, -R137 ;  /* 0x0000007d02247223 */ /* 0x000fcc0000010889 */
[----:B------:R-:W0:Y:S01]  /*a610*/  MUFU.EX2 R41, R41 ;  /* 0x0000002900297308 */ /* 0x000e220000000800 */
[----:B-----5:R-:W-:-:S07]  /*a620*/  FADD.FTZ R13, R80, R13 ;  /* 0x0000000d500d7221 */ /* 0x020fce0000010000 */
[----:B------:R-:W1:Y:S01]  /*a630*/  MUFU.EX2 R32, R32 ;  /* 0x0000002000207308 */ /* 0x000e620000000800 */
[----:B------:R-:W-:-:S07]  /*a640*/  FFMA.FTZ R51, R2, R51, -R137 ;  /* 0x0000003302337223 */ /* 0x000fce0000010889 */
[----:B------:R-:W3:Y:S01]  /*a650*/  MUFU.EX2 R45, R115 ;  /* 0x00000073002d7308 */ /* 0x000ee20000000800 */
[----:B------:R-:W-:-:S07]  /*a660*/  FFMA.FTZ R46, R2, R127, -R137 ;  /* 0x0000007f022e7223 */ /* 0x000fce0000010889 */
[----:B------:R4:W-:Y:S01]  /*a670*/  MUFU.EX2 R9, R147 ;  /* 0x0000009300097308 */ /* 0x0009e20000000800 */
[----:B------:R-:W-:-:S01]  /*a680*/  FFMA.FTZ R55, R2, R55, -R137 ;  /* 0x0000003702377223 */ /* 0x000fc20000010889 */
[----:B--2---:R-:W-:-:S06]  /*a690*/  FADD.FTZ R20, R12, R13 ;  /* 0x0000000d0c147221 */ /* 0x004fcc0000010000 */
[----:B------:R-:W2:Y:S01]  /*a6a0*/  MUFU.EX2 R47, R47 ;  /* 0x0000002f002f7308 */ /* 0x000ea20000000800 */
[C---:B----4-:R-:W-:Y:S01]  /*a6b0*/  F2FP.SATFINITE.E4M3.F32.PACK_AB_MERGE_C R147, R71.reuse, R24, RZ ;  /* 0x000000184793723e */ /* 0x050fe200048070ff */
[----:B------:R-:W-:-:S06]  /*a6c0*/  FADD.FTZ R71, R71, R30 ;  /* 0x0000001e47477221 */ /* 0x000fcc0000010000 */
[----:B------:R-:W4:Y:S01]  /*a6d0*/  MUFU.EX2 R82, R82 ;  /* 0x0000005200527308 */ /* 0x000f220000000800 */
[----:B------:R-:W-:-:S01]  /*a6e0*/  FADD.FTZ R8, R28, R71 ;  /* 0x000000471c087221 */ /* 0x000fc20000010000 */
[----:B0-----:R-:W-:-:S06]  /*a6f0*/  FADD.FTZ R20, R41, R20 ;  /* 0x0000001429147221 */ /* 0x001fcc0000010000 */
[----:B------:R-:W0:Y:S01]  /*a700*/  MUFU.EX2 R36, R36 ;  /* 0x0000002400247308 */ /* 0x000e220000000800 */
[----:B------:R-:W-:-:S01]  /*a710*/  FADD.FTZ R13, R43, R8 ;  /* 0x000000082b0d7221 */ /* 0x000fc20000010000 */
[----:B------:R-:W-:-:S06]  /*a720*/  FFMA.FTZ R48, R2, R129, -R137 ;  /* 0x0000008102307223 */ /* 0x000fcc0000010889 */
[----:B------:R-:W5:Y:S01]  /*a730*/  MUFU.EX2 R51, R51 ;  /* 0x0000003300337308 */ /* 0x000f620000000800 */
[----:B-1----:R-:W-:-:S01]  /*a740*/  FADD.FTZ R24, R32, R13 ;  /* 0x0000000d20187221 */ /* 0x002fc20000010000 */
[----:B---3--:R-:W-:-:S06]  /*a750*/  FADD.FTZ R13, R45, R20 ;  /* 0x000000142d0d7221 */ /* 0x008fcc0000010000 */
[----:B------:R-:W1:Y:S01]  /*a760*/  MUFU.EX2 R84, R84 ;  /* 0x0000005400547308 */ /* 0x000e620000000800 */
[----:B------:R-:W-:-:S01]  /*a770*/  FFMA.FTZ R50, R2, R131, -R137 ;  /* 0x0000008302327223 */ /* 0x000fc20000010889 */
[----:B------:R-:W-:Y:S01]  /*a780*/  FFMA.FTZ R31, R2, R31, -R137 ;  /* 0x0000001f021f7223 */ /* 0x000fe20000010889 */
[----:B--2---:R-:W-:-:S05]  /*a790*/  F2FP.SATFINITE.E4M3.F32.PACK_AB_MERGE_C R141, R47, R32, RZ ;  /* 0x000000202f8d723e */ /* 0x004fca00048070ff */
[----:B------:R-:W-:Y:S01]  /*a7a0*/  MUFU.EX2 R46, R46 ;  /* 0x0000002e002e7308 */ /* 0x000fe20000000800 */
[----:B----4-:R-:W-:Y:S01]  /*a7b0*/  F2FP.SATFINITE.E4M3.F32.PACK_AB_MERGE_C R45, R82, R45, RZ ;  /* 0x0000002d522d723e */ /* 0x010fe200048070ff */
[----:B------:R-:W-:-:S06]  /*a7c0*/  FADD.FTZ R47, R47, R24 ;  /* 0x000000182f2f7221 */ /* 0x000fcc0000010000 */
[----:B------:R-:W2:Y:S01]  /*a7d0*/  MUFU.EX2 R55, R55 ;  /* 0x0000003700377308 */ /* 0x000ea20000000800 */
[----:B------:R-:W-:-:S01]  /*a7e0*/  FADD.FTZ R82, R82, R13 ;  /* 0x0000000d52527221 */ /* 0x000fc20000010000 */
[----:B------:R-:W-:-:S06]  /*a7f0*/  FFMA.FTZ R27, R2, R27, -R137 ;  /* 0x0000001b021b7223 */ /* 0x000fcc0000010889 */
[----:B------:R-:W3:Y:S01]  /*a800*/  MUFU.EX2 R10, R117 ;  /* 0x00000075000a7308 */ /* 0x000ee20000000800 */
[----:B0-----:R-:W-:-:S01]  /*a810*/  FADD.FTZ R20, R36, R47 ;  /* 0x0000002f24147221 */ /* 0x001fc20000010000 */
[----:B------:R-:W-:-:S06]  /*a820*/  FADD.FTZ R13, R25, R82 ;  /* 0x00000052190d7221 */ /* 0x000fcc0000010000 */
[----:B------:R-:W0:Y:S01]  /*a830*/  MUFU.EX2 R69, R69 ;  /* 0x0000004500457308 */ /* 0x000e220000000800 */
[----:B-----5:R-:W-:-:S01]  /*a840*/  FADD.FTZ R15, R51, R20 ;  /* 0x00000014330f7221 */ /* 0x020fc20000010000 */
[----:B-1----:R-:W-:-:S06]  /*a850*/  FADD.FTZ R13, R84, R13 ;  /* 0x0000000d540d7221 */ /* 0x002fcc0000010000 */
[----:B------:R-:W-:Y:S08]  /*a860*/  MUFU.EX2 R48, R48 ;  /* 0x0000003000307308 */ /* 0x000ff00000000800 */
[----:B------:R-:W-:Y:S08]  /*a870*/  MUFU.EX2 R50, R50 ;  /* 0x0000003200327308 */ /* 0x000ff00000000800 */
[----:B------:R-:W1:Y:S01]  /*a880*/  MUFU.EX2 R31, R31 ;  /* 0x0000001f001f7308 */ /* 0x000e620000000800 */
[----:B--2---:R-:W-:Y:S01]  /*a890*/  F2FP.SATFINITE.E4M3.F32.PACK_AB_MERGE_C R143, R55, R46, RZ ;  /* 0x0000002e378f723e */ /* 0x004fe200048070ff */
[----:B------:R-:W-:Y:S01]  /*a8a0*/  FADD.FTZ R46, R46, R15 ;  /* 0x0000000f2e2e7221 */ /* 0x000fe20000010000 */
[----:B---3--:R-:W-:-:S05]  /*a8b0*/  FADD.FTZ R24, R10, R13 ;  /* 0x0000000d0a187221 */ /* 0x008fca0000010000 */
[----:B------:R-:W2:Y:S01]  /*a8c0*/  MUFU.EX2 R27, R27 ;  /* 0x0000001b001b7308 */ /* 0x000ea20000000800 */
[----:B------:R-:W-:-:S07]  /*a8d0*/  FFMA.FTZ R54, R2, R135, -R137 ;  /* 0x0000008702367223 */ /* 0x000fce0000010889 */
[----:B------:R-:W3:Y:S01]  /*a8e0*/  MUFU.EX2 R14, R53 ;  /* 0x00000035000e7308 */ /* 0x000ee20000000800 */
[----:B------:R-:W-:-:S01]  /*a8f0*/  FFMA.FTZ R39, R2, R39, -R137 ;  /* 0x0000002702277223 */ /* 0x000fc20000010889 */
[----:B------:R-:W-:Y:S01]  /*a900*/  FFMA.FTZ R52, R2, R133, -R137 ;  /* 0x0000008502347223 */ /* 0x000fe20000010889 */
[----:B------:R-:W-:-:S05]  /*a910*/  FADD.FTZ R55, R55, R46 ;  /* 0x0000002e37377221 */ /* 0x000fca0000010000 */
[----:B------:R-:W4:Y:S01]  /*a920*/  MUFU.EX2 R119, R119 ;  /* 0x0000007700777308 */ /* 0x000f220000000800 */
[----:B0-----:R-:W-:-:S01]  /*a930*/  FADD.FTZ R24, R69, R24 ;  /* 0x0000001845187221 */ /* 0x001fc20000010000 */
[----:B------:R-:W-:Y:S01]  /*a940*/  FFMA.FTZ R35, R2, R35, -R137 ;  /* 0x0000002302237223 */ /* 0x000fe20000010889 */
[----:B------:R-:W-:-:S05]  /*a950*/  F2FP.SATFINITE.E4M3.F32.PACK_AB_MERGE_C R15, R69, R10, RZ ;  /* 0x0000000a450f723e */ /* 0x000fca00048070ff */
[----:B------:R-:W0:Y:S01]  /*a960*/  MUFU.EX2 R8, R49 ;  /* 0x0000003100087308 */ /* 0x000e220000000800 */
[----:B-1----:R-:W-:Y:S01]  /*a970*/  F2FP.SATFINITE.E4M3.F32.PACK_AB_MERGE_C R137, R31, R50, RZ ;  /* 0x000000321f89723e */ /* 0x002fe200048070ff */
[----:B------:R-:W-:Y:S01]  /*a980*/  FADD.FTZ R10, R48, R55 ;  /* 0x00000037300a7221 */ /* 0x000fe20000010000 */
[----:B------:R-:W-:-:S05]  /*a990*/  FADD.FTZ R13, R9, R24 ;  /* 0x00000018090d7221 */ /* 0x000fca0000010000 */
[----:B------:R-:W1:Y:S01]  /*a9a0*/  MUFU.EX2 R29, R29 ;  /* 0x0000001d001d7308 */ /* 0x000e620000000800 */
[C---:B--2---:R-:W-:Y:S01]  /*a9b0*/  F2FP.SATFINITE.E4M3.F32.PACK_AB_MERGE_C R137, R27.reuse, R48, R137 ;  /* 0x000000301b89723e */ /* 0x044fe20004807089 */
[----:B---3--:R-:W-:Y:S01]  /*a9c0*/  FADD.FTZ R24, R14, R13 ;  /* 0x0000000d0e187221 */ /* 0x008fe20000010000 */
[----:B------:R-:W-:-:S05]  /*a9d0*/  FADD.FTZ R27, R27, R10 ;  /* 0x0000000a1b1b7221 */ /* 0x000fca0000010000 */
[----:B------:R-:W-:Y:S08]  /*a9e0*/  MUFU.EX2 R54, R54 ;  /* 0x0000003600367308 */ /* 0x000ff00000000800 */
[----:B------:R-:W2:Y:S01]  /*a9f0*/  MUFU.EX2 R39, R39 ;  /* 0x0000002700277308 */ /* 0x000ea20000000800 */
[----:B----4-:R-:W-:-:S07]  /*aa00*/  FADD.FTZ R13, R119, R24 ;  /* 0x00000018770d7221 */ /* 0x010fce0000010000 */
[----:B------:R-:W3:Y:S01]  /*aa10*/  MUFU.EX2 R52, R52 ;  /* 0x0000003400347308 */ /* 0x000ee20000000800 */
[----:B------:R-:W-:-:S07]  /*aa20*/  FADD.FTZ R50, R50, R27 ;  /* 0x0000001b32327221 */ /* 0x000fce0000010000 */
[----:B------:R-:W4:Y:S01]  /*aa30*/  MUFU.EX2 R20, R33 ;  /* 0x0000002100147308 */ /* 0x000f220000000800 */
[----:B0-----:R-:W-:-:S07]  /*aa40*/  F2FP.SATFINITE.E4M3.F32.PACK_AB_MERGE_C R119, R8, R119, RZ ;  /* 0x000000770877723e */ /* 0x001fce00048070ff */
[----:B------:R-:W0:Y:S01]  /*aa50*/  MUFU.EX2 R35, R35 ;  /* 0x0000002300237308 */ /* 0x000e220000000800 */
[----:B------:R-:W-:-:S07]  /*aa60*/  FADD.FTZ R8, R8, R13 ;  /* 0x0000000d08087221 */ /* 0x000fce0000010000 */
[----:B------:R-:W-:Y:S08]  /*aa70*/  MUFU.EX2 R121, R121 ;  /* 0x0000007900797308 */ /* 0x000ff00000000800 */
[----:B------:R-:W5:Y:S01]  /*aa80*/  MUFU.EX2 R10, R37 ;  /* 0x00000025000a7308 */ /* 0x000f620000000800 */
[----:B------:R-:W-:-:S01]  /*aa90*/  FADD.FTZ R31, R31, R50 ;  /* 0x000000321f1f7221 */ /* 0x000fc20000010000 */
[----:B-1----:R-:W-:Y:S01]  /*aaa0*/  FADD.FTZ R13, R29, R8 ;  /* 0x000000081d0d7221 */ /* 0x002fe20000010000 */
[----:B------:R-:W-:-:S02]  /*aab0*/  F2FP.SATFINITE.E4M3.F32.PACK_AB_MERGE_C R140, R41, R12, R45 ;  /* 0x0000000c298c723e */ /* 0x000fc4000480702d */
[----:B--2---:R-:W-:Y:S01]  /*aac0*/  F2FP.SATFINITE.E4M3.F32.PACK_AB_MERGE_C R21, R39, R54, RZ ;  /* 0x000000362715723e */ /* 0x004fe200048070ff */
[----:B---3--:R-:W-:-:S01]  /*aad0*/  FADD.FTZ R12, R52, R31 ;  /* 0x0000001f340c7221 */ /* 0x008fc20000010000 */
[----:B----4-:R-:W-:Y:S02]  /*aae0*/  FADD.FTZ R8, R20, R13 ;  /* 0x0000000d14087221 */ /* 0x010fe40000010000 */
[C---:B0-----:R-:W-:Y:S01]  /*aaf0*/  F2FP.SATFINITE.E4M3.F32.PACK_AB_MERGE_C R139, R35.reuse, R52, R21 ;  /* 0x00000034238b723e */ /* 0x041fe20004807015 */
[----:B------:R-:W-:Y:S01]  /*ab00*/  FADD.FTZ R35, R35, R12 ;  /* 0x0000000c23237221 */ /* 0x000fe20000010000 */
[----:B-----5:R-:W-:Y:S01]  /*ab10*/  F2FP.SATFINITE.E4M3.F32.PACK_AB_MERGE_C R12, R10, R121, RZ ;  /* 0x000000790a0c723e */ /* 0x020fe200048070ff */
[----:B------:R-:W-:-:S04]  /*ab20*/  FADD.FTZ R121, R121, R8 ;  /* 0x0000000879797221 */ /* 0x000fc80000010000 */
[----:B------:R-:W-:-:S05]  /*ab30*/  FADD.FTZ R8, R10, R121 ;  /* 0x000000790a087221 */ /* 0x000fca0000010000 */
[----:B------:R0:W-:Y:S01]  /*ab40*/  STL [R1], R8 ;  /* 0x0000000801007387 */ /* 0x0001e20000100800 */
[----:B------:R-:W-:Y:S01]  /*ab50*/  F2FP.SATFINITE.E4M3.F32.PACK_AB_MERGE_C R138, R20, R29, R12 ;  /* 0x0000001d148a723e */ /* 0x000fe2000480700c */
[----:B------:R-:W-:Y:S01]  /*ab60*/  VIADD R12, R104, 0xfffffffe ;  /* 0xfffffffe680c7836 */ /* 0x000fe20000000000 */
[----:B0-----:R-:W-:-:S05]  /*ab70*/  VIMNMX R8, RZ, R11, !PT ;  /* 0x0000000bff087248 */ /* 0x001fca0007fe0100 */
[----:B------:R0:W-:Y:S01]  /*ab80*/  STL [R1+0x8], R8 ;  /* 0x0000080801007387 */ /* 0x0001e20000100800 */
[----:B------:R-:W-:Y:S01]  /*ab90*/  ISETP.GE.AND P0, PT, R12, R8, PT ;  /* 0x000000080c00720c */ /* 0x000fe20003f06270 */
[----:B------:R-:W-:Y:S01]  /*aba0*/  FADD.FTZ R54, R54, R35 ;  /* 0x0000002336367221 */ /* 0x000fe20000010000 */
[----:B------:R-:W-:Y:S01]  /*abb0*/  F2FP.SATFINITE.E4M3.F32.PACK_AB_MERGE_C R60, R91, R60, RZ ;  /* 0x0000003c5b3c723e */ /* 0x000fe200048070ff */
[----:B------:R-:W-:Y:S01]  /*abc0*/  IMAD.MOV.U32 R55, RZ, RZ, RZ ;  /* 0x000000ffff377224 */ /* 0x000fe200078e00ff */
[----:B------:R-:W-:Y:S01]  /*abd0*/  F2FP.SATFINITE.E4M3.F32.PACK_AB_MERGE_C R66, R97, R66, RZ ;  /* 0x000000426142723e */ /* 0x000fe200048070ff */
[----:B------:R-:W-:Y:S01]  /*abe0*/  BSSY B0, `(.L_x_1897) ;  /* 0x0000348000007945 */ /* 0x000fe20003800000 */
[----:B------:R-:W-:Y:S02]  /*abf0*/  F2FP.SATFINITE.E4M3.F32.PACK_AB_MERGE_C R70, R99, R70, RZ ;  /* 0x000000466346723e */ /* 0x000fe400048070ff */
[----:B------:R-:W-:Y:S02]  /*ac00*/  F2FP.SATFINITE.E4M3.F32.PACK_AB_MERGE_C R74, R81, R74, RZ ;  /* 0x0000004a514a723e */ /* 0x000fe400048070ff */
[----:B------:R-:W-:-:S02]  /*ac10*/  F2FP.SATFINITE.E4M3.F32.PACK_AB_MERGE_C R78, R85, R78, RZ ;  /* 0x0000004e554e723e */ /* 0x000fc400048070ff */
[----:B------:R-:W-:Y:S01]  /*ac20*/  F2FP.SATFINITE.E4M3.F32.PACK_AB_MERGE_C R65, R80, R65, RZ ;  /* 0x000000415041723e */ /* 0x000fe200048070ff */
[----:B------:R-:W-:-:S01]  /*ac30*/  FADD.FTZ R21, R39, R54 ;  /* 0x0000003627157221 */ /* 0x000fc20000010000 */
        /* <DEDUP_REMOVED lines=13> */
[--C-:B------:R-:W-:Y:S01]  /*ad10*/  IMAD.MOV.U32 R48, RZ, RZ, R55.reuse ;  /* 0x000000ffff307224 */ /* 0x100fe200078e0037 */
        /* <DEDUP_REMOVED lines=9> */
[----:B------:R-:W-:Y:S01]  /*adb0*/  IMAD.MOV.U32 R43, RZ, RZ, R55 ;  /* 0x000000ffff2b7224 */ /* 0x000fe200078e0037 */
[----:B------:R-:W-:Y:S01]  /*adc0*/  F2FP.SATFINITE.E4M3.F32.PACK_AB_MERGE_C R146, R76, R61, R65 ;  /* 0x0000003d4c92723e */ /* 0x000fe20004807041 */
[----:B------:R-:W-:Y:S01]  /*add0*/  IMAD.MOV.U32 R42, RZ, RZ, R55 ;  /* 0x000000ffff2a7224 */ /* 0x000fe200078e0037 */
[----:B------:R-:W-:Y:S01]  /*ade0*/  F2FP.SATFINITE.E4M3.F32.PACK_AB_MERGE_C R136, R14, R9, R119 ;  /* 0x000000090e88723e */ /* 0x000fe20004807077 */
[----:B------:R-:W-:-:S02]  /*adf0*/  IMAD.MOV.U32 R41, RZ, RZ, R55 ;  /* 0x000000ffff297224 */ /* 0x000fc400078e0037 */
[--C-:B------:R-:W-:Y:S02]  /*ae00*/  IMAD.MOV.U32 R40, RZ, RZ, R55.reuse ;  /* 0x000000ffff287224 */ /* 0x100fe400078e0037 */
[--C-:B------:R-:W-:Y:S02]  /*ae10*/  IMAD.MOV.U32 R39, RZ, RZ, R55.reuse ;  /* 0x000000ffff277224 */ /* 0x100fe400078e0037 */
[--C-:B------:R-:W-:Y:S02]  /*ae20*/  IMAD.MOV.U32 R38, RZ, RZ, R55.reuse ;  /* 0x000000ffff267224 */ /* 0x100fe400078e0037 */
[--C-:B------:R-:W-:Y:S02]  /*ae30*/  IMAD.MOV.U32 R37, RZ, RZ, R55.reuse ;  /* 0x000000ffff257224 */ /* 0x100fe400078e0037 */
[--C-:B------:R-:W-:Y:S02]  /*ae40*/  IMAD.MOV.U32 R36, RZ, RZ, R55.reuse ;  /* 0x000000ffff247224 */ /* 0x100fe400078e0037 */
        /* <DEDUP_REMOVED lines=11> */
[----:B------:R-:W-:Y:S01]  /*af00*/  IMAD.MOV.U32 R24, RZ, RZ, R55 ;  /* 0x000000ffff187224 */ /* 0x000fe200078e0037 */
[----:B0-----:R-:W-:Y:S06]  /*af10*/  @!P0 BRA `(.L_x_1898) ;  /* 0x0000003000508947 */ /* 0x001fec0003800000 */
[----:B------:R-:W-:Y:S01]  /*af20*/  BSSY B1, `(.L_x_1898) ;  /* 0x0000313000017945 */ /* 0x000fe20003800000 */
[----:B------:R-:W-:Y:S01]  /*af30*/  IMAD.MOV.U32 R10, RZ, RZ, R0 ;  /* 0x000000ffff0a7224 */ /* 0x000fe200078e0000 */
        /* <DEDUP_REMOVED lines=18> */
[----:B------:R-:W-:-:S07]  /*b060*/  CS2R R24, SRZ ;  /* 0x0000000000187805 */ /* 0x000fce000001ff00 */
.L_x_1910:
[----:B------:R-:W-:-:S04]  /*b070*/  ISETP.NE.AND P0, PT, R8, 0x1, PT ;  /* 0x000000010800780c */ /* 0x000fc80003f05270 */
[----:B------:R-:W-:-:S04]  /*b080*/  SEL R0, RZ, 0x1, P0 ;  /* 0x00000001ff007807 */ /* 0x000fc80000000000 */
[----:B------:R-:W-:Y:S01]  /*b090*/  LOP3.LUT R157, R9, R0, RZ, 0x3c, !PT ;  /* 0x00000000099d7212 */ /* 0x000fe200078e3cff */
[----:B------:R-:W-:Y:S06]  /*b0a0*/  @!P1 BRA `(.L_x_1899) ;  /* 0x0000000000049947 */ /* 0x000fec0003800000 */
[----:B------:R-:W-:Y:S01]  /*b0b0*/  BPT.TRAP 0x1 ;  /* 0x000000040000795c */ /* 0x000fe20000300000 */
.L_x_1899:
[----:B------:R-:W-:Y:S01]  /*b0c0*/  VIADD R22, R8, 0x1 ;  /* 0x0000000108167836 */ /* 0x000fe20000000000 */
[----:B------:R-:W-:-:S04]  /*b0d0*/  SHF.L.U32 R14, R157, 0x1f, RZ ;  /* 0x0000001f9d0e7819 */ /* 0x000fc800000006ff */
[----:B------:R-:W-:-:S04]  /*b0e0*/  ISETP.NE.AND P0, PT, R22, 0x2, PT ;  /* 0x000000021600780c */ /* 0x000fc80003f05270 */
[----:B------:R-:W-:-:S05]  /*b0f0*/  SEL R22, R22, RZ, P0 ;  /* 0x000000ff16167207 */ /* 0x000fca0000000000 */
[----:B------:R-:W-:-:S04]  /*b100*/  IMAD R13, R22, 0x8, R16 ;  /* 0x00000008160d7824 */ /* 0x000fc800078e0210 */
[----:B------:R0:W1:Y:S01]  /*b110*/  SYNCS.PHASECHK.TRANS64.TRYWAIT P0, [R13+URZ+0x13230], R14 ;  /* 0x0132300e0d0075a7 */ /* 0x000062000800017f */
[----:B------:R-:W-:Y:S05]  /*b120*/  @!P1 BRA `(.L_x_1900) ;  /* 0x0000000000049947 */ /* 0x000fea0003800000 */
[----:B------:R-:W-:Y:S01]  /*b130*/  BPT.TRAP 0x1 ;  /* 0x000000040000795c */ /* 0x000fe20000300000 */
.L_x_1900:
        /* <DEDUP_REMOVED lines=8> */
.L_x_1902:
[----:B------:R-:W-:Y:S05]  /*b1c0*/  BSYNC B2 ;  /* 0x0000000000027941 */ /* 0x000fea0003800000 */
.L_x_1901:
        /* <DEDUP_REMOVED lines=87> */
.L_x_1904:
[----:B------:R-:W-:Y:S01]  /*b740*/  SHF.L.U32 R0, R9, 0x1f, RZ ;  /* 0x0000001f09007819 */ /* 0x000fe200000006ff */
[----:B------:R-:W-:-:S04]  /*b750*/  IMAD R20, R8, 0x8, R16 ;  /* 0x0000000808147824 */ /* 0x000fc800078e0210 */
[----:B------:R0:W1:Y:S01]  /*b760*/  SYNCS.PHASECHK.TRANS64.TRYWAIT P0, [R20+URZ+0x13250], R0 ;  /* 0x01325000140075a7 */ /* 0x000062000800017f */
[----:B------:R-:W-:Y:S05]  /*b770*/  @!P1 BRA `(.L_x_1905) ;  /* 0x0000000000049947 */ /* 0x000fea0003800000 */
[----:B------:R-:W-:Y:S01]  /*b780*/  BPT.TRAP 0x1 ;  /* 0x000000040000795c */ /* 0x000fe20000300000 */
.L_x_1905:
[----:B------:R-:W-:Y:S04]  /*b790*/  BSSY B2, `(.L_x_1906) ;  /* 0x0000004000027945 */ /* 0x000fe80003800000 */
[----:B-1----:R-:W-:Y:S05]  /*b7a0*/  @P0 BRA `(.L_x_1907) ;  /* 0x0000000000080947 */ /* 0x002fea0003800000 */
[----:B------:R-:W1:Y:S02]  /*b7b0*/  SYNCS.PHASECHK.TRANS64.TRYWAIT P0, [R20+URZ+0x13250], R0 ;  /* 0x01325000140075a7 */ /* 0x000e64000800017f */
[----:B-1----:R-:W-:Y:S05]  /*b7c0*/  @!P0 BRA `(.L_x_1908) ;  /* 0x000000d000508947 */ /* 0x002fea0003800000 */
.L_x_1907:
[----:B------:R-:W-:Y:S05]  /*b7d0*/  BSYNC B2 ;  /* 0x0000000000027941 */ /* 0x000fea0003800000 */
.L_x_1906:
[----:B01----:R-:W-:Y:S01]  /*b7e0*/  VIADD R0, R16, 0x1000 ;  /* 0x0000100010007836 */ /* 0x003fe20000000000 */
[----:B------:R-:W2:Y:S04]  /*b7f0*/  LDL R3, [R1+0x40] ;  /* 0x0000400001037983 */ /* 0x000ea80000100800 */
[----:B------:R-:W-:-:S04]  /*b800*/  SHF.R.U32.HI R0, RZ, 0x4, R0 ;  /* 0x00000004ff007819 */ /* 0x000fc80000011600 */
[----:B------:R-:W-:-:S04]  /*b810*/  LOP3.LUT R0, R0, 0x3fff, RZ, 0xc0, !PT ;  /* 0x00003fff00007812 */ /* 0x000fc800078ec0ff */
[----:B------:R-:W-:Y:S01]  /*b820*/  LOP3.LUT R0, R0, 0x10000, RZ, 0xfc, !PT ;  /* 0x0001000000007812 */ /* 0x000fe200078efcff */
[----:B------:R-:W-:-:S04]  /*b830*/  IMAD.MOV.U32 R9, RZ, RZ, -0x3ffffff0 ;  /* 0xc0000010ff097424 */ /* 0x000fc800078e00ff */
[----:B------:R-:W-:Y:S01]  /*b840*/  IMAD R8, R8, 0x280, R0 ;  /* 0x0000028008087824 */ /* 0x000fe200078e0200 */
[----:B------:R-:W-:Y:S01]  /*b850*/  R2UR UR7, R9 ;  /* 0x00000000090772ca */ /* 0x000fe200000e0000 */
[----:B------:R-:W-:Y:S01]  /*b860*/  WARPGROUP.ARRIVE ;  /* 0x00000000000079c5 */ /* 0x000fe20000000000 */
[----:B------:R-:W3:Y:S02]  /*b870*/  LDL R0, [R1+0x4] ;  /* 0x0000040001007983 */ /* 0x000ee40000100800 */
[----:B------:R-:W-:-:S13]  /*b880*/  R2UR UR6, R8 ;  /* 0x00000000080672ca */ /* 0x000fda00000e0000 */
[----:B------:R-:W-:Y:S03]  /*b890*/  QGMMA.64x64x32.F32.E4M3.E4M3 R24, R152, gdesc[UR4], R24, gsb0 ;  /* 0x00e0000498187df3 */ /* 0x000fe60008000818 */
[----:B------:R-:W-:Y:S02]  /*b8a0*/  WARPGROUP.DEPBAR.LE gsb0, 0x0 ;  /* 0x00008000000079c5 */ /* 0x000fe40000010000 */
[----:B------:R-:W4:Y:S04]  /*b8b0*/  LDL R153, [R1+0x24] ;  /* 0x0000240001997983 */ /* 0x000f280000100800 */
[----:B------:R-:W5:Y:S04]  /*b8c0*/  LDL R154, [R1+0x20] ;  /* 0x00002000019a7983 */ /* 0x000f680000100800 */
[----:B------:R-:W2:Y:S01]  /*b8d0*/  LDL R155, [R1+0x3c] ;  /* 0x00003c00019b7983 */ /* 0x000ea20000100800 */
[----:B------:R-:W-:Y:S01]  /*b8e0*/  VIADD R14, R8, 0x80 ;  /* 0x00000080080e7836 */ /* 0x000fe20000000000 */
[----:B------:R-:W-:Y:S01]  /*b8f0*/  WARPGROUP.ARRIVE ;  /* 0x00000000000079c5 */ /* 0x000fe20000000000 */
[----:B------:R-:W-:-:S03]  /*b900*/  IMAD.MOV.U32 R15, RZ, RZ, -0x3ffffff0 ;  /* 0xc0000010ff0f7424 */ /* 0x000fc600078e00ff */
[----:B------:R-:W-:Y:S01]  /*b910*/  R2UR UR6, R14 ;  /* 0x000000000e0672ca */ /* 0x000fe200000e0000 */
[----:B------:R-:W-:Y:S01]  /*b920*/  VIADD R14, R8, 0x100 ;  /* 0x00000100080e7836 */ /* 0x000fe20000000000 */
[----:B------:R-:W-:Y:S01]  /*b930*/  R2UR UR7, R15 ;  /* 0x000000000f0772ca */ /* 0x000fe200000e0000 */
[----:B------:R-:W-:-:S12]  /*b940*/  IMAD.MOV.U32 R15, RZ, RZ, -0x3ffffff0 ;  /* 0xc0000010ff0f7424 */ /* 0x000fd800078e00ff */
[----:B------:R-:W-:Y:S01]  /*b950*/  QGMMA.64x64x32.F32.E4M3.E4M3 R24, R148, gdesc[UR4], R24, gsb0 ;  /* 0x00e0000494187df3 */ /* 0x000fe20008000818 */
[----:B------:R-:W-:Y:S02]  /*b960*/  R2UR UR6, R14 ;  /* 0x000000000e0672ca */ /* 0x000fe400000e0000 */
[----:B------:R-:W-:Y:S01]  /*b970*/  R2UR UR7, R15 ;  /* 0x000000000f0772ca */ /* 0x000fe200000e0000 */
[----:B------:R-:W-:Y:S02]  /*b980*/  WARPGROUP.DEPBAR.LE gsb0, 0x0 ;  /* 0x00008000000079c5 */ /* 0x000fe40000010000 */
[----:B------:R-:W-:-:S10]  /*b990*/  WARPGROUP.ARRIVE ;  /* 0x00000000000079c5 */ /* 0x000fd40000000000 */
[----:B------:R-:W-:Y:S01]  /*b9a0*/  QGMMA.64x64x32.F32.E4M3.E4M3 R24, R144, gdesc[UR4], R24, gsb0 ;  /* 0x00e0000490187df3 */ /* 0x000fe20008000818 */
[----:B---3--:R-:W-:Y:S02]  /*b9b0*/  IMAD R0, R0, 0xc0, RZ ;  /* 0x000000c000007824 */ /* 0x008fe400078e02ff */
[----:B------:R-:W-:Y:S02]  /*b9c0*/  WARPGROUP.DEPBAR.LE gsb0, 0x0 ;  /* 0x00008000000079c5 */ /* 0x000fe40000010000 */
[----:B------:R-:W3:Y:S01]  /*b9d0*/  LDL.LU R144, [R1] ;  /* 0x0000000001907983 */ /* 0x000ee20000300800 */
[----:B------:R-:W-:-:S05]  /*b9e0*/  IMAD R0, R12, -0xa0, R0 ;  /* 0xffffff600c007824 */ /* 0x000fca00078e0200 */
[----:B----4-:R-:W-:-:S05]  /*b9f0*/  IADD3 R0, R0, 0x1, R153 ;  /* 0x0000000100007810 */ /* 0x010fca0007ffe099 */
[----:B-----5:R-:W-:-:S04]  /*ba00*/  IMAD.IADD R0, R0, 0x1, -R154 ;  /* 0x0000000100007824 */ /* 0x020fc800078e0a9a */
[----:B--2---:R-:W-:-:S04]  /*ba10*/  IMAD R0, R155, -0x2, R0 ;  /* 0xfffffffe9b007824 */ /* 0x004fc800078e0200 */
        /* <DEDUP_REMOVED lines=124> */
[----:B------:R-:W-:Y:S02]  /*c1e0*/  IMAD.MOV.U32 R15, RZ, RZ, -0x3ffffff0 ;  /* 0xc0000010ff0f7424 */ /* 0x000fe400078e00ff */
[----:B------:R-:W-:Y:S02]  /*c1f0*/  VIADD R0, R0, 0x8 ;  /* 0x0000000800007836 */ /* 0x000fe40000000000 */
[----:B------:R-:W-:Y:S01]  /*c200*/  VIADD R14, R8, 0x180 ;  /* 0x00000180080e7836 */ /* 0x000fe20000000000 */
[----:B------:R-:W-:Y:S02]  /*c210*/  R2UR UR7, R15 ;  /* 0x000000000f0772ca */ /* 0x000fe400000e0000 */
[----:B------:R-:W-:Y:S02]  /*c220*/  ISETP.GT.AND P3, PT, R0, RZ, PT ;  /* 0x000000ff0000720c */ /* 0x000fe40003f64270 */
[----:B0-----:R-:W-:-:S04]  /*c230*/  FMNMX.FTZ R3, R3, R9, !PT ;  /* 0x0000000903037209 */ /* 0x001fc80007810000 */
[----:B------:R-:W-:Y:S01]  /*c240*/  FSETP.NEU.FTZ.AND P0, PT, R3, -INF , PT ;  /* 0xff8000000300780b */ /* 0x000fe20003f1d000 */
[----:B------:R-:W-:-:S05]  /*c250*/  FFMA.FTZ R9, R2, R3, -8 ;  /* 0xc100000002097423 */ /* 0x000fca0000010003 */
[----:B------:R-:W-:Y:S02]  /*c260*/  FSEL R9, R9, RZ, P0 ;  /* 0x000000ff09097208 */ /* 0x000fe40000000000 */
[----:B------:R-:W-:-:S03]  /*c270*/  R2UR UR6, R14 ;  /* 0x000000000e0672ca */ /* 0x000fc600000e0000 */
[C-C-:B------:R-:W-:Y:S01]  /*c280*/  FFMA.FTZ R15, R2.reuse, R121, -R9.reuse ;  /* 0x00000079020f7223 */ /* 0x140fe20000010809 */
[----:B------:R-:W-:-:S01]  /*c290*/  FFMA.FTZ R121, R2, R125, -R9 ;  /* 0x0000007d02797223 */ /* 0x000fc20000010809 */
[C-C-:B------:R-:W-:Y:S01]  /*c2a0*/  FFMA.FTZ R125, R2.reuse, R129, -R9.reuse ;  /* 0x00000081027d7223 */ /* 0x140fe20000010809 */
[----:B------:R-:W-:-:S01]  /*c2b0*/  FFMA.FTZ R14, R2, R120, -R9 ;  /* 0x00000078020e7223 */ /* 0x000fc20000010809 */
[----:B------:R-:W-:Y:S01]  /*c2c0*/  ISETP.GT.AND P6, PT, R0, 0x1, PT ;  /* 0x000000010000780c */ /* 0x000fe20003fc4270 */
[----:B------:R-:W-:-:S01]  /*c2d0*/  FFMA.FTZ R120, R2, R124, -R9 ;  /* 0x0000007c02787223 */ /* 0x000fc20000010809 */
[----:B------:R-:W-:Y:S01]  /*c2e0*/  FSEL R129, R122, -INF , P3 ;  /* 0xff8000007a817808 */ /* 0x000fe20001800000 */
[----:B------:R-:W-:-:S01]  /*c2f0*/  FFMA.FTZ R124, R2, R128, -R9 ;  /* 0x00000080027c7223 */ /* 0x000fc20000010809 */
[----:B------:R-:W-:Y:S01]  /*c300*/  FFMA.FTZ R128, R2, R132, -R9 ;  /* 0x0000008402807223 */ /* 0x000fe20000010809 */
        /* <DEDUP_REMOVED lines=18> */
[----:B------:R-:W-:-:S01]  /*c430*/  FFMA.FTZ R133, R2, R133, -R9 ;  /* 0x0000008502857223 */ /* 0x000fc20000010809 */
[----:B------:R-:W-:Y:S02]  /*c440*/  FSEL R135, R135, -INF , P5 ;  /* 0xff80000087877808 */ /* 0x000fe40002800000 */
[----:B------:R-:W-:-:S02]  /*c450*/  ISETP.GT.AND P3, PT, R0, 0x20, PT ;  /* 0x000000200000780c */ /* 0x000fc40003f64270 */
[----:B------:R-:W-:Y:S01]  /*c460*/  FMNMX.FTZ R132, R134, R132, !PT ;  /* 0x0000008486847209 */ /* 0x000fe20007810000 */
[----:B------:R0:W-:Y:S01]  /*c470*/  MUFU.EX2 R122, R133 ;  /* 0x00000085007a7308 */ /* 0x0001e20000000800 */
[----:B------:R-:W-:Y:S02]  /*c480*/  ISETP.GT.AND P6, PT, R0, 0x21, PT ;  /* 0x000000210000780c */ /* 0x000fe40003fc4270 */
[----:B------:R-:W-:Y:S01]  /*c490*/  FMNMX.FTZ R132, R135, R132, !PT ;  /* 0x0000008487847209 */ /* 0x000fe20007810000 */
[----:B0-----:R-:W-:-:S01]  /*c4a0*/  FFMA.FTZ R133, R2, R109, -R9 ;  /* 0x0000006d02857223 */ /* 0x001fc20000010809 */
[----:B------:R-:W-:Y:S02]  /*c4b0*/  FSEL R109, R106, -INF , P3 ;  /* 0xff8000006a6d7808 */ /* 0x000fe40001800000 */
[----:B------:R-:W-:Y:S02]  /*c4c0*/  ISETP.GT.AND P5, PT, R0, 0x28, PT ;  /* 0x000000280000780c */ /* 0x000fe40003fa4270 */
[----:B------:R-:W-:-:S02]  /*c4d0*/  FSEL R107, R107, -INF , P6 ;  /* 0xff8000006b6b7808 */ /* 0x000fc40003000000 */
        /* <DEDUP_REMOVED lines=18> */
[----:B------:R-:W-:Y:S02]  /*c600*/  FSEL R119, R119, -INF , P5 ;  /* 0xff80000077777808 */ /* 0x000fe40002800000 */
[----:B------:R-:W-:-:S02]  /*c610*/  ISETP.GT.AND P3, PT, R0, 0x40, PT ;  /* 0x000000400000780c */ /* 0x000fc40003f64270 */
        /* <DEDUP_REMOVED lines=71> */
[----:B------:R-:W-:Y:S01]  /*ca90*/  ISETP.GT.AND P5, PT, R0, 0x99, PT ;  /* 0x000000990000780c */ /* 0x000fe20003fa4270 */
[----:B------:R-:W-:-:S01]  /*caa0*/  FFMA.FTZ R0, R2, R76, -R9 ;  /* 0x0000004c02007223 */ /* 0x000fc20000010809 */
[----:B------:R-:W-:Y:S02]  /*cab0*/  FSEL R76, R70, -INF , P6 ;  /* 0xff800000464c7808 */ /* 0x000fe40003000000 */
[----:B------:R-:W-:Y:S01]  /*cac0*/  FMNMX.FTZ R132, R67, R132, !PT ;  /* 0x0000008443847209 */ /* 0x000fe20007810000 */
[----:B------:R0:W-:Y:S01]  /*cad0*/  MUFU.EX2 R70, R0 ;  /* 0x0000000000467308 */ /* 0x0001e20000000800 */
[----:B------:R-:W-:Y:S02]  /*cae0*/  FSEL R71, R71, -INF , P5 ;  /* 0xff80000047477808 */ /* 0x000fe40002800000 */
[----:B0-----:R-:W-:-:S04]  /*caf0*/  FMNMX.FTZ R0, R76, R132, !PT ;  /* 0x000000844c007209 */ /* 0x001fc80007810000 */
[----:B------:R-:W-:-:S05]  /*cb00*/  FMNMX.FTZ R0, R71, R0, !PT ;  /* 0x0000000047007209 */ /* 0x000fca0007810000 */
[----:B------:R-:W0:Y:S02]  /*cb10*/  SHFL.BFLY PT, R132, R0, 0x2, 0x1f ;  /* 0x0c401f0000847f89 */ /* 0x000e2400000e0000 */
[----:B0-----:R-:W-:-:S05]  /*cb20*/  FMNMX.FTZ R0, R0, R132, !PT ;  /* 0x0000008400007209 */ /* 0x001fca0007810000 */
[----:B------:R-:W0:Y:S01]  /*cb30*/  SHFL.BFLY PT, R132, R0, 0x1, 0x1f ;  /* 0x0c201f0000847f89 */ /* 0x000e2200000e0000 */
        /* <DEDUP_REMOVED lines=11> */
[----:B------:R-:W-:Y:S01]  /*cbf0*/  FFMA.FTZ R101, R2, R101, -R9 ;  /* 0x0000006502657223 */ /* 0x000fe20000010809 */
[----:B0-----:R-:W-:-:S02]  /*cc00*/  FMNMX.FTZ R0, R0, R132, !PT ;  /* 0x0000008400007209 */ /* 0x001fc40007810000 */
[----:B------:R-:W-:Y:S02]  /*cc10*/  FSEL R132, R3, RZ, P0 ;  /* 0x000000ff03847208 */ /* 0x000fe40000000000 */
[----:B------:R-:W-:-:S03]  /*cc20*/  FSETP.NEU.FTZ.AND P0, PT, R0, -INF , PT ;  /* 0xff8000000000780b */ /* 0x000fc60003f1d000 */
[----:B------:R-:W-:Y:S01]  /*cc30*/  FADD.FTZ R132, -R132, R11 ;  /* 0x0000000b84847221 */ /* 0x000fe20000010100 */
[----:B------:R-:W-:-:S01]  /*cc40*/  FFMA.FTZ R72, R2, R72, -R9 ;  /* 0x0000004802487223 */ /* 0x000fc20000010809 */
[C-C-:B------:R-:W-:Y:S02]  /*cc50*/  FFMA.FTZ R73, R2.reuse, R73, -R9.reuse ;  /* 0x0000004902497223 */ /* 0x140fe40000010809 */
[C---:B------:R-:W-:Y:S01]  /*cc60*/  FMUL.FTZ R11, R2.reuse, R132 ;  /* 0x00000084020b7220 */ /* 0x040fe20000410000 */
        /* <DEDUP_REMOVED lines=13> */
[----:B------:R-:W-:Y:S01]  /*cd40*/  FSEL R9, R0, RZ, P0 ;  /* 0x000000ff00097208 */ /* 0x000fe20000000000 */
[----:B------:R-:W-:Y:S04]  /*cd50*/  MUFU.EX2 R14, R14 ;  /* 0x0000000e000e7308 */ /* 0x000fe80000000800 */
[----:B------:R-:W-:-:S04]  /*cd60*/  FADD.FTZ R9, -R9, R10 ;  /* 0x0000000a09097221 */ /* 0x000fc80000010100 */
[----:B------:R-:W3:Y:S01]  /*cd70*/  MUFU.EX2 R11, R11 ;  /* 0x0000000b000b7308 */ /* 0x000ee20000000800 */
[----:B------:R-:W-:Y:S01]  /*cd80*/  FMUL.FTZ R9, R2, R9 ;  /* 0x0000000902097220 */ /* 0x000fe20000410000 */
[----:B------:R-:W-:-:S06]  /*cd90*/  WARPGROUP.ARRIVE ;  /* 0x00000000000079c5 */ /* 0x000fcc0000000000 */
[----:B------:R-:W0:Y:S01]  /*cda0*/  MUFU.EX2 R15, R15 ;  /* 0x0000000f000f7308 */ /* 0x000e220000000800 */
[----:B------:R-:W-:Y:S07]  /*cdb0*/  QGMMA.64x64x32.F32.E4M3.E4M3 R24, R140, gdesc[UR4], R24, gsb0 ;  /* 0x00e000048c187df3 */ /* 0x000fee0008000818 */
[----:B------:R-:W1:Y:S08]  /*cdc0*/  MUFU.EX2 R120, R120 ;  /* 0x0000007800787308 */ /* 0x000e700000000800 */
[----:B------:R2:W-:Y:S08]  /*cdd0*/  MUFU.EX2 R86, R133 ;  /* 0x0000008500567308 */ /* 0x0005f00000000800 */
[----:B------:R4:W-:Y:S01]  /*cde0*/  MUFU.EX2 R10, R9 ;  /* 0x00000009000a7308 */ /* 0x0009e20000000800 */
[----:B--2---:R-:W-:-:S01]  /*cdf0*/  FFMA.FTZ R133, R2, R0, -8 ;  /* 0xc100000002857423 */ /* 0x004fc20000010000 */
[----:B------:R-:W-:-:S04]  /*ce00*/  VIADD R8, R8, 0x200 ;  /* 0x0000020008087836 */ /* 0x000fc80000000000 */
[----:B------:R-:W-:Y:S02]  /*ce10*/  FSEL R133, R133, RZ, P0 ;  /* 0x000000ff85857208 */ /* 0x000fe40000000000 */
[----:B------:R-:W2:Y:S01]  /*ce20*/  MUFU.EX2 R121, R121 ;  /* 0x0000007900797308 */ /* 0x000ea20000000800 */
[----:B----4-:R-:W-:Y:S02]  /*ce30*/  IMAD.MOV.U32 R9, RZ, RZ, -0x3ffffff0 ;  /* 0xc0000010ff097424 */ /* 0x010fe400078e00ff */
[----:B------:R-:W-:-:S03]  /*ce40*/  FFMA.FTZ R129, R2, R129, -R133 ;  /* 0x0000008102817223 */ /* 0x000fc60000010885 */
[----:B------:R-:W-:Y:S01]  /*ce50*/  R2UR UR7, R9 ;  /* 0x00000000090772ca */ /* 0x000fe200000e0000 */
[----:B---3--:R-:W-:-:S01]  /*ce60*/  FFMA.FTZ R9, R11, R144, R14 ;  /* 0x000000900b097223 */ /* 0x008fc2000001000e */
[----:B------:R-:W3:Y:S01]  /*ce70*/  MUFU.EX2 R124, R124 ;  /* 0x0000007c007c7308 */ /* 0x000ee20000000800 */
[----:B------:R-:W-:-:S02]  /*ce80*/  FFMA.FTZ R123, R2, R123, -R133 ;  /* 0x0000007b027b7223 */ /* 0x000fc40000010885 */
[----:B0-----:R-:W-:Y:S01]  /*ce90*/  FADD.FTZ R9, R15, R9 ;  /* 0x000000090f097221 */ /* 0x001fe20000010000 */
[----:B------:R-:W-:-:S04]  /*cea0*/  R2UR UR6, R8 ;  /* 0x00000000080672ca */ /* 0x000fc800000e0000 */
[----:B------:R-:W0:Y:S01]  /*ceb0*/  MUFU.EX2 R125, R125 ;  /* 0x0000007d007d7308 */ /* 0x000e220000000800 */
[----:B------:R-:W-:-:S01]  /*cec0*/  FFMA.FTZ R8, R2, R102, -R133 ;  /* 0x0000006602087223 */ /* 0x000fc20000010885 */
[----:B-1----:R-:W-:Y:S01]  /*ced0*/  FADD.FTZ R102, R120, R9 ;  /* 0x0000000978667221 */ /* 0x002fe20000010000 */
[----:B------:R-:W-:-:S05]  /*cee0*/  FFMA.FTZ R126, R2, R126, -R133 ;  /* 0x0000007e027e7223 */ /* 0x000fca0000010885 */
[----:B------:R-:W1:Y:S01]  /*cef0*/  MUFU.EX2 R128, R128 ;  /* 0x0000008000807308 */ /* 0x000e620000000800 */
[----:B--2---:R-:W-:-:S01]  /*cf00*/  FADD.FTZ R102, R121, R102 ;  /* 0x0000006679667221 */ /* 0x004fc20000010000 */
[----:B------:R-:W-:-:S06]  /*cf10*/  FFMA.FTZ R127, R2, R127, -R133 ;  /* 0x0000007f027f7223 */ /* 0x000fcc0000010885 */
[----:B------:R-:W2:Y:S01]  /*cf20*/  MUFU.EX2 R129, R129 ;  /* 0x0000008100817308 */ /* 0x000ea20000000800 */
[----:B---3--:R-:W-:-:S01]  /*cf30*/  FADD.FTZ R102, R124, R102 ;  /* 0x000000667c667221 */ /* 0x008fc20000010000 */
[----:B------:R-:W-:-:S06]  /*cf40*/  FFMA.FTZ R130, R2, R130, -R133 ;  /* 0x0000008202827223 */ /* 0x000fcc0000010885 */
[----:B------:R-:W3:Y:S01]  /*cf50*/  MUFU.EX2 R123, R123 ;  /* 0x0000007b007b7308 */ /* 0x000ee20000000800 */
[----:B0-----:R-:W-:-:S07]  /*cf60*/  FADD.FTZ R102, R125, R102 ;  /* 0x000000667d667221 */ /* 0x001fce0000010000 */
[----:B------:R-:W0:Y:S01]  /*cf70*/  MUFU.EX2 R104, R104 ;  /* 0x0000006800687308 */ /* 0x000e220000000800 */
[----:B------:R-:W-:-:S07]  /*cf80*/  FFMA.FTZ R131, R2, R131, -R133 ;  /* 0x0000008302837223 */ /* 0x000fce0000010885 */
[----:B------:R-:W4:Y:S01]  /*cf90*/  MUFU.EX2 R126, R126 ;  /* 0x0000007e007e7308 */ /* 0x000f220000000800 */
[----:B-1----:R-:W-:-:S01]  /*cfa0*/  FADD.FTZ R102, R128, R102 ;  /* 0x0000006680667221 */ /* 0x002fc20000010000 */
[----:B--2---:R-:W-:-:S06]  /*cfb0*/  FFMA.FTZ R21, R10, R21, R129 ;  /* 0x000000150a157223 */ /* 0x004fcc0000010081 */
[----:B------:R-:W1:Y:S01]  /*cfc0*/  MUFU.EX2 R105, R105 ;  /* 0x0000006900697308 */ /* 0x000e620000000800 */
[----:B------:R-:W-:-:S07]  /*cfd0*/  FFMA.FTZ R132, R2, R134, -R133 ;  /* 0x0000008602847223 */ /* 0x000fce0000010885 */
[----:B------:R-:W2:Y:S01]  /*cfe0*/  MUFU.EX2 R127, R127 ;  /* 0x0000007f007f7308 */ /* 0x000ea20000000800 */
[----:B------:R-:W-:-:S01]  /*cff0*/  FADD.FTZ R102, R122, R102 ;  /* 0x000000667a667221 */ /* 0x000fc20000010000 */
[----:B---3--:R-:W-:-:S06]  /*d000*/  FADD.FTZ R21, R123, R21 ;  /* 0x000000157b157221 */ /* 0x008fcc0000010000 */
[----:B------:R-:W3:Y:S01]  /*d010*/  MUFU.EX2 R108, R108 ;  /* 0x0000006c006c7308 */ /* 0x000ee20000000800 */
[----:B------:R-:W-:-:S07]  /*d020*/  FFMA.FTZ R134, R2, R135, -R133 ;  /* 0x0000008702867223 */ /* 0x000fce0000010885 */
[----:B------:R-:W5:Y:S01]  /*d030*/  MUFU.EX2 R130, R130 ;  /* 0x0000008200827308 */ /* 0x000f620000000800 */
[----:B0-----:R-:W-:-:S01]  /*d040*/  FADD.FTZ R102, R104, R102 ;  /* 0x0000006668667221 */ /* 0x001fc20000010000 */
[----:B----4-:R-:W-:-:S06]  /*d050*/  FADD.FTZ R21, R126, R21 ;  /* 0x000000157e157221 */ /* 0x010fcc0000010000 */
[----:B------:R-:W0:Y:S01]  /*d060*/  MUFU.EX2 R131, R131 ;  /* 0x0000008300837308 */ /* 0x000e220000000800 */
[----:B------:R-:W-:-:S01]  /*d070*/  FFMA.FTZ R109, R2, R109, -R133 ;  /* 0x0000006d026d7223 */ /* 0x000fc20000010885 */
[----:B-1----:R-:W-:Y:S01]  /*d080*/  FADD.FTZ R102, R105, R102 ;  /* 0x0000006669667221 */ /* 0x002fe20000010000 */
[----:B--2---:R-:W-:-:S05]  /*d090*/  FADD.FTZ R21, R127, R21 ;  /* 0x000000157f157221 */ /* 0x004fca0000010000 */
[----:B------:R-:W1:Y:S01]  /*d0a0*/  MUFU.EX2 R132, R132 ;  /* 0x0000008400847308 */ /* 0x000e620000000800 */
[----:B------:R-:W-:-:S01]  /*d0b0*/  FFMA.FTZ R107, R2, R107, -R133 ;  /* 0x0000006b026b7223 */ /* 0x000fc20000010885 */
[----:B---3--:R-:W-:-:S06]  /*d0c0*/  FADD.FTZ R102, R108, R102 ;  /* 0x000000666c667221 */ /* 0x008fcc0000010000 */
[----:B------:R-:W2:Y:S01]  /*d0d0*/  MUFU.EX2 R113, R113 ;  /* 0x0000007100717308 */ /* 0x000ea20000000800 */
[----:B-----5:R-:W-:-:S01]  /*d0e0*/  FADD.FTZ R21, R130, R21 ;  /* 0x0000001582157221 */ /* 0x020fc20000010000 */
[----:B------:R-:W-:-:S06]  /*d0f0*/  FFMA.FTZ R112, R2, R112, -R133 ;  /* 0x0000007002707223 */ /* 0x000fcc0000010885 */
[----:B------:R-:W3:Y:S01]  /*d100*/  MUFU.EX2 R134, R134 ;  /* 0x0000008600867308 */ /* 0x000ee20000000800 */
[----:B------:R-:W-:-:S01]  /*d110*/  FADD.FTZ R102, R106, R102 ;  /* 0x000000666a667221 */ /* 0x000fc20000010000 */
[----:B0-----:R-:W-:-:S06]  /*d120*/  FADD.FTZ R21, R131, R21 ;  /* 0x0000001583157221 */ /* 0x001fcc0000010000 */
[----:B------:R-:W0:Y:S01]  /*d130*/  MUFU.EX2 R116, R116 ;  /* 0x0000007400747308 */ /* 0x000e220000000800 */
[----:B------:R-:W-:-:S07]  /*d140*/  FFMA.FTZ R111, R2, R111, -R133 ;  /* 0x0000006f026f7223 */ /* 0x000fce0000010885 */
[----:B------:R-:W4:Y:S01]  /*d150*/  MUFU.EX2 R109, R109 ;  /* 0x0000006d006d7308 */ /* 0x000f220000000800 */
[----:B------:R-:W-:-:S01]  /*d160*/  FADD.FTZ R102, R110, R102 ;  /* 0x000000666e667221 */ /* 0x000fc20000010000 */
[----:B-1----:R-:W-:-:S06]  /*d170*/  FADD.FTZ R21, R132, R21 ;  /* 0x0000001584157221 */ /* 0x002fcc0000010000 */
[----:B------:R-:W1:Y:S01]  /*d180*/  MUFU.EX2 R117, R117 ;  /* 0x0000007500757308 */ /* 0x000e620000000800 */
[----:B------:R-:W-:-:S07]  /*d190*/  FFMA.FTZ R114, R2, R114, -R133 ;  /* 0x0000007202727223 */ /* 0x000fce0000010885 */
[----:B------:R-:W5:Y:S01]  /*d1a0*/  MUFU.EX2 R107, R107 ;  /* 0x0000006b006b7308 */ /* 0x000f620000000800 */
[----:B--2---:R-:W-:-:S01]  /*d1b0*/  FADD.FTZ R102, R113, R102 ;  /* 0x0000006671667221 */ /* 0x004fc20000010000 */
[----:B---3--:R-:W-:-:S06]  /*d1c0*/  FADD.FTZ R21, R134, R21 ;  /* 0x0000001586157221 */ /* 0x008fcc0000010000 */
[----:B------:R-:W2:Y:S01]  /*d1d0*/  MUFU.EX2 R88, R88 ;  /* 0x0000005800587308 */ /* 0x000ea20000000800 */
[----:B------:R-:W-:-:S07]  /*d1e0*/  FFMA.FTZ R115, R2, R115, -R133 ;  /* 0x0000007302737223 */ /* 0x000fce0000010885 */
[----:B------:R-:W3:Y:S01]  /*d1f0*/  MUFU.EX2 R112, R112 ;  /* 0x0000007000707308 */ /* 0x000ee20000000800 */
[----:B0-----:R-:W-:-:S01]  /*d200*/  FADD.FTZ R102, R116, R102 ;  /* 0x0000006674667221 */ /* 0x001fc20000010000 */
[----:B----4-:R-:W-:-:S06]  /*d210*/  FADD.FTZ R21, R109, R21 ;  /* 0x000000156d157221 */ /* 0x010fcc0000010000 */
[----:B------:R-:W0:Y:S01]  /*d220*/  MUFU.EX2 R89, R89 ;  /* 0x0000005900597308 */ /* 0x000e220000000800 */
[----:B------:R-:W-:-:S07]  /*d230*/  FFMA.FTZ R118, R2, R118, -R133 ;  /* 0x0000007602767223 */ /* 0x000fce0000010885 */
[----:B------:R-:W4:Y:S01]  /*d240*/  MUFU.EX2 R111, R111 ;  /* 0x0000006f006f7308 */ /* 0x000f220000000800 */
[----:B-1----:R-:W-:-:S01]  /*d250*/  FADD.FTZ R102, R117, R102 ;  /* 0x0000006675667221 */ /* 0x002fc20000010000 */
[----:B-----5:R-:W-:-:S06]  /*d260*/  FADD.FTZ R21, R107, R21 ;  /* 0x000000156b157221 */ /* 0x020fcc0000010000 */
        /* <DEDUP_REMOVED lines=11> */
[----:B------:R-:W-:-:S01]  /*d320*/  FFMA.FTZ R91, R2, R91, -R133 ;  /* 0x0000005b025b7223 */ /* 0x000fc20000010885 */
[----:B-1----:R-:W-:Y:S01]  /*d330*/  FADD.FTZ R102, R92, R102 ;  /* 0x000000665c667221 */ /* 0x002fe20000010000 */
[----:B-----5:R-:W-:-:S05]  /*d340*/  FADD.FTZ R21, R114, R21 ;  /* 0x0000001572157221 */ /* 0x020fca0000010000 */
[----:B------:R-:W1:Y:S01]  /*d350*/  MUFU.EX2 R119, R119 ;  /* 0x0000007700777308 */ /* 0x000e620000000800 */
[----:B------:R-:W-:-:S01]  /*d360*/  FFMA.FTZ R94, R2, R94, -R133 ;  /* 0x0000005e025e7223 */ /* 0x000fc20000010885 */
[----:B--2---:R-:W-:-:S06]  /*d370*/  FADD.FTZ R102, R93, R102 ;  /* 0x000000665d667221 */ /* 0x004fcc0000010000 */
[----:B------:R-:W2:Y:S01]  /*d380*/  MUFU.EX2 R100, R100 ;  /* 0x0000006400647308 */ /* 0x000ea20000000800 */
[----:B---3--:R-:W-:-:S01]  /*d390*/  FADD.FTZ R21, R115, R21 ;  /* 0x0000001573157221 */ /* 0x008fc20000010000 */
[----:B------:R-:W-:-:S06]  /*d3a0*/  FFMA.FTZ R95, R2, R95, -R133 ;  /* 0x0000005f025f7223 */ /* 0x000fcc0000010885 */
[----:B------:R-:W3:Y:S01]  /*d3b0*/  MUFU.EX2 R90, R90 ;  /* 0x0000005a005a7308 */ /* 0x000ee20000000800 */
[----:B------:R-:W-:-:S01]  /*d3c0*/  FADD.FTZ R102, R78, R102 ;  /* 0x000000664e667221 */ /* 0x000fc20000010000 */
[----:B------:R-:W-:-:S06]  /*d3d0*/  WARPGROUP.DEPBAR.LE gsb0, 0x0 ;  /* 0x00008000000079c5 */ /* 0x000fcc0000010000 */
[----:B------:R-:W4:Y:S01]  /*d3e0*/  MUFU.EX2 R101, R101 ;  /* 0x0000006500657308 */ /* 0x000f220000000800 */
[----:B0-----:R-:W-:-:S01]  /*d3f0*/  FADD.FTZ R21, R118, R21 ;  /* 0x0000001576157221 */ /* 0x001fc20000010000 */
[----:B------:R-:W-:-:S06]  /*d400*/  FFMA.FTZ R98, R2, R98, -R133 ;  /* 0x0000006202627223 */ /* 0x000fcc0000010885 */
[----:B------:R-:W0:Y:S01]  /*d410*/  MUFU.EX2 R91, R91 ;  /* 0x0000005b005b7308 */ /* 0x000e220000000800 */
[----:B------:R-:W-:Y:S01]  /*d420*/  WARPGROUP.ARRIVE ;  /* 0x00000000000079c5 */ /* 0x000fe20000000000 */
[----:B------:R-:W-:-:S06]  /*d430*/  FADD.FTZ R102, R86, R102 ;  /* 0x0000006656667221 */ /* 0x000fcc0000010000 */
[----:B------:R-:W5:Y:S01]  /*d440*/  MUFU.EX2 R72, R72 ;  /* 0x0000004800487308 */ /* 0x000f620000000800 */
[----:B-1----:R-:W-:-:S01]  /*d450*/  FADD.FTZ R21, R119, R21 ;  /* 0x0000001577157221 */ /* 0x002fc20000010000 */
[----:B------:R-:W-:-:S06]  /*d460*/  FFMA.FTZ R99, R2, R99, -R133 ;  /* 0x0000006302637223 */ /* 0x000fcc0000010885 */
[----:B------:R-:W1:Y:S01]  /*d470*/  MUFU.EX2 R94, R94 ;  /* 0x0000005e005e7308 */ /* 0x000e620000000800 */
[----:B--2---:R-:W-:-:S01]  /*d480*/  FADD.FTZ R102, R100, R102 ;  /* 0x0000006664667221 */ /* 0x004fc20000010000 */
[----:B------:R-:W-:Y:S06]  /*d490*/  QGMMA.64x64x32.F32.E4M3.E4M3 R24, R136, gdesc[UR4], R24, gsb0 ;  /* 0x00e0000488187df3 */ /* 0x000fec0008000818 */
[----:B------:R-:W2:Y:S01]  /*d4a0*/  MUFU.EX2 R73, R73 ;  /* 0x0000004900497308 */ /* 0x000ea20000000800 */
[----:B---3--:R-:W-:-:S07]  /*d4b0*/  FADD.FTZ R21, R90, R21 ;  /* 0x000000155a157221 */ /* 0x008fce0000010000 */
[----:B------:R-:W3:Y:S01]  /*d4c0*/  MUFU.EX2 R95, R95 ;  /* 0x0000005f005f7308 */ /* 0x000ee20000000800 */
[----:B----4-:R-:W-:-:S01]  /*d4d0*/  FADD.FTZ R102, R101, R102 ;  /* 0x0000006665667221 */ /* 0x010fc20000010000 */
[----:B0-----:R-:W-:-:S06]  /*d4e0*/  FADD.FTZ R21, R91, R21 ;  /* 0x000000155b157221 */ /* 0x001fcc0000010000 */
[----:B------:R-:W0:Y:S01]  /*d4f0*/  MUFU.EX2 R98, R98 ;  /* 0x0000006200627308 */ /* 0x000e220000000800 */
[----:B------:R-:W-:-:S01]  /*d500*/  FFMA.FTZ R103, R2, R103, -R133 ;  /* 0x0000006702677223 */ /* 0x000fc20000010885 */
[----:B-----5:R-:W-:-:S06]  /*d510*/  FADD.FTZ R102, R72, R102 ;  /* 0x0000006648667221 */ /* 0x020fcc0000010000 */
[----:B------:R-:W4:Y:S01]  /*d520*/  MUFU.EX2 R77, R77 ;  /* 0x0000004d004d7308 */ /* 0x000f220000000800 */
[----:B-1----:R-:W-:-:S01]  /*d530*/  FADD.FTZ R21, R94, R21 ;  /* 0x000000155e157221 */ /* 0x002fc20000010000 */
[----:B------:R-:W1:Y:S06]  /*d540*/  S2R R155, SR_TID.X ;  /* 0x00000000009b7919 */ /* 0x000e6c0000002100 */
[----:B------:R-:W5:Y:S01]  /*d550*/  MUFU.EX2 R99, R99 ;  /* 0x0000006300637308 */ /* 0x000f620000000800 */
[----:B------:R-:W-:-:S01]  /*d560*/  FFMA.FTZ R74, R2, R74, -R133 ;  /* 0x0000004a024a7223 */ /* 0x000fc20000010885 */
[----:B--2---:R-:W-:-:S06]  /*d570*/  FADD.FTZ R102, R73, R102 ;  /* 0x0000006649667221 */ /* 0x004fcc0000010000 */
[----:B------:R-:W2:Y:S01]  /*d580*/  MUFU.EX2 R80, R80 ;  /* 0x0000005000507308 */ /* 0x000ea20000000800 */
[----:B---3--:R-:W-:-:S01]  /*d590*/  FADD.FTZ R21, R95, R21 ;  /* 0x000000155f157221 */ /* 0x008fc20000010000 */
[----:B------:R-:W-:-:S06]  /*d5a0*/  FFMA.FTZ R75, R2, R75, -R133 ;  /* 0x0000004b024b7223 */ /* 0x000fcc0000010885 */
[----:B------:R-:W3:Y:S01]  /*d5b0*/  MUFU.EX2 R8, R8 ;  /* 0x0000000800087308 */ /* 0x000ee20000000800 */
[----:B------:R-:W-:-:S01]  /*d5c0*/  FADD.FTZ R102, R70, R102 ;  /* 0x0000006646667221 */ /* 0x000fc20000010000 */
[----:B0-----:R-:W-:-:S06]  /*d5d0*/  FADD.FTZ R21, R98, R21 ;  /* 0x0000001562157221 */ /* 0x001fcc0000010000 */
[----:B------:R-:W0:Y:S01]  /*d5e0*/  MUFU.EX2 R81, R81 ;  /* 0x0000005100517308 */ /* 0x000e220000000800 */
[----:B------:R-:W-:-:S07]  /*d5f0*/  FFMA.FTZ R96, R2, R96, -R133 ;  /* 0x0000006002607223 */ /* 0x000fce0000010885 */
[----:B------:R-:W1:Y:S01]  /*d600*/  MUFU.EX2 R9, R103 ;  /* 0x0000006700097308 */ /* 0x000e620000000800 */
[----:B----4-:R-:W-:-:S01]  /*d610*/  FADD.FTZ R102, R77, R102 ;  /* 0x000000664d667221 */ /* 0x010fc20000010000 */
[----:B-----5:R-:W-:-:S06]  /*d620*/  FADD.FTZ R21, R99, R21 ;  /* 0x0000001563157221 */ /* 0x020fcc0000010000 */
[----:B------:R-:W4:Y:S01]  /*d630*/  MUFU.EX2 R84, R84 ;  /* 0x0000005400547308 */ /* 0x000f220000000800 */
        /* <DEDUP_REMOVED lines=8> */
[----:B-1----:R-:W-:-:S06]  /*d6c0*/  FADD.FTZ R21, R9, R21 ;  /* 0x0000001509157221 */ /* 0x002fcc0000010000 */
        /* <DEDUP_REMOVED lines=16> */
[----:B------:R-:W-:Y:S01]  /*d7d0*/  LOP3.LUT R135, R155, 0x7f, RZ, 0xc0, !PT ;  /* 0x0000007f9b877812 */ /* 0x000fe200078ec0ff */
[----:B------:R-:W-:-:S06]  /*d7e0*/  FFMA.FTZ R58, R2, R58, -R133 ;  /* 0x0000003a023a7223 */ /* 0x000fcc0000010885 */
[----:B------:R-:W1:Y:S01]  /*d7f0*/  MUFU.EX2 R83, R83 ;  /* 0x0000005300537308 */ /* 0x000e620000000800 */
[----:B----4-:R-:W-:-:S01]  /*d800*/  FADD.FTZ R102, R57, R102 ;  /* 0x0000006639667221 */ /* 0x010fc20000010000 */
[----:B-----5:R-:W-:-:S06]  /*d810*/  FADD.FTZ R21, R79, R21 ;  /* 0x000000154f157221 */ /* 0x020fcc0000010000 */
[----:B------:R-:W4:Y:S01]  /*d820*/  MUFU.EX2 R64, R64 ;  /* 0x0000004000407308 */ /* 0x000f220000000800 */
[----:B------:R-:W-:Y:S01]  /*d830*/  ISETP.NE.AND P0, PT, R135, RZ, PT ;  /* 0x000000ff8700720c */ /* 0x000fe20003f05270 */
[----:B------:R-:W-:-:S06]  /*d840*/  FFMA.FTZ R59, R2, R59, -R133 ;  /* 0x0000003b023b7223 */ /* 0x000fcc0000010885 */
        /* <DEDUP_REMOVED lines=13> */
[----:B------:R-:W-:Y:S01]  /*d920*/  MUFU.EX2 R69, R69 ;  /* 0x0000004500457308 */ /* 0x000fe20000000800 */
[----:B------:R-:W-:-:S01]  /*d930*/  FFMA.FTZ R66, R2, R66, -R133 ;  /* 0x0000004202427223 */ /* 0x000fc20000010885 */
[----:B------:R-:W-:-:S06]  /*d940*/  @!P0 VIADD R13, R13, 0x13240 ;  /* 0x000132400d0d8836 */ /* 0x000fcc0000000000 */
[----:B------:R-:W4:Y:S01]  /*d950*/  MUFU.EX2 R59, R59 ;  /* 0x0000003b003b7308 */ /* 0x000f220000000800 */
[----:B--2---:R-:W-:-:S01]  /*d960*/  FADD.FTZ R102, R65, R102 ;  /* 0x0000006641667221 */ /* 0x004fc20000010000 */
[----:B---3--:R-:W-:-:S06]  /*d970*/  FADD.FTZ R21, R87, R21 ;  /* 0x0000001557157221 */ /* 0x008fcc0000010000 */
[----:B------:R-:W2:Y:S01]  /*d980*/  MUFU.EX2 R62, R62 ;  /* 0x0000003e003e7308 */ /* 0x000ea20000000800 */
[----:B------:R-:W-:-:S01]  /*d990*/  FFMA.FTZ R67, R2, R67, -R133 ;  /* 0x0000004302437223 */ /* 0x000fc20000010885 */
[----:B------:R-:W-:Y:S01]  /*d9a0*/  @!P0 PRMT R13, RZ, 0x654, R13 ;  /* 0x00000654ff0d8816 */ /* 0x000fe2000000000d */
[----:B0-----:R-:W-:-:S05]  /*d9b0*/  FADD.FTZ R102, R68, R102 ;  /* 0x0000006644667221 */ /* 0x001fca0000010000 */
[----:B------:R-:W0:Y:S01]  /*d9c0*/  MUFU.EX2 R63, R63 ;  /* 0x0000003f003f7308 */ /* 0x000e220000000800 */
[----:B-1----:R-:W-:-:S01]  /*d9d0*/  FADD.FTZ R21, R58, R21 ;  /* 0x000000153a157221 */ /* 0x002fc20000010000 */
[----:B------:R-:W-:Y:S02]  /*d9e0*/  WARPGROUP.DEPBAR.LE gsb0, 0x0 ;  /* 0x00008000000079c5 */ /* 0x000fe40000010000 */
[----:B------:R-:W-:-:S01]  /*d9f0*/  FFMA.FTZ R76, R2, R76, -R133 ;  /* 0x0000004c024c7223 */ /* 0x000fc20000010885 */
[----:B------:R1:W-:Y:S03]  /*da00*/  @!P0 SYNCS.ARRIVE.TRANS64.RED.A1T0 RZ, [R13+URZ], RZ ;  /* 0x000000ff0dff89a7 */ /* 0x0003e6000810043f */
[----:B------:R-:W3:Y:S01]  /*da10*/  MUFU.EX2 R66, R66 ;  /* 0x0000004200427308 */ /* 0x000ee20000000800 */
[----:B----4-:R-:W-:-:S01]  /*da20*/  FADD.FTZ R21, R59, R21 ;  /* 0x000000153b157221 */ /* 0x010fc20000010000 */
[----:B------:R-:W-:Y:S01]  /*da30*/  FFMA.FTZ R71, R2, R71, -R133 ;  /* 0x0000004702477223 */ /* 0x000fe20000010885 */
[----:B-1----:R-:W-:-:S05]  /*da40*/  FADD.FTZ R13, R69, R102 ;  /* 0x00000066450d7221 */ /* 0x002fca0000010000 */
[----:B------:R-:W1:Y:S01]  /*da50*/  MUFU.EX2 R67, R67 ;  /* 0x0000004300437308 */ /* 0x000e620000000800 */
[----:B--2---:R-:W-:-:S01]  /*da60*/  FADD.FTZ R21, R62, R21 ;  /* 0x000000153e157221 */ /* 0x004fc20000010000 */
[----:B------:R2:W-:Y:S06]  /*da70*/  STL [R1], R13 ;  /* 0x0000000d01007387 */ /* 0x0005ec0000100800 */
[----:B------:R-:W4:Y:S01]  /*da80*/  MUFU.EX2 R76, R76 ;  /* 0x0000004c004c7308 */ /* 0x000f220000000800 */
[----:B0-----:R-:W-:-:S07]  /*da90*/  FADD.FTZ R21, R63, R21 ;  /* 0x000000153f157221 */ /* 0x001fce0000010000 */
[----:B------:R-:W0:Y:S01]  /*daa0*/  MUFU.EX2 R71, R71 ;  /* 0x0000004700477308 */ /* 0x000e220000000800 */
[----:B---3--:R-:W-:-:S04]  /*dab0*/  FADD.FTZ R21, R66, R21 ;  /* 0x0000001542157221 */ /* 0x008fc80000010000 */
[----:B-1----:R-:W-:-:S04]  /*dac0*/  FADD.FTZ R21, R67, R21 ;  /* 0x0000001543157221 */ /* 0x002fc80000010000 */
[----:B----4-:R-:W-:-:S04]  /*dad0*/  FADD.FTZ R21, R76, R21 ;  /* 0x000000154c157221 */ /* 0x010fc80000010000 */
[----:B0-----:R-:W-:Y:S01]  /*dae0*/  FADD.FTZ R21, R71, R21 ;  /* 0x0000001547157221 */ /* 0x001fe20000010000 */
[----:B--2---:R-:W-:Y:S06]  /*daf0*/  @!P1 BRA `(.L_x_1909) ;  /* 0x0000000000049947 */ /* 0x004fec0003800000 */
[----:B------:R-:W-:Y:S01]  /*db00*/  BPT.TRAP 0x1 ;  /* 0x000000040000795c */ /* 0x000fe20000300000 */
.L_x_1909:
[----:B------:R-:W2:Y:S01]  /*db10*/  LDL R13, [R1+0x1c] ;  /* 0x00001c00010d7983 */ /* 0x000ea20000100800 */
[----:B------:R-:W-:-:S05]  /*db20*/  VIADD R20, R20, 0x13260 ;  /* 0x0001326014147836 */ /* 0x000fca0000000000 */
[----:B--2---:R-:W-:Y:S02]  /*db30*/  PRMT R20, R13, 0x654, R20 ;  /* 0x000006540d147816 */ /* 0x004fe40000000014 */
[----:B------:R-:W2:Y:S01]  /*db40*/  LDL R13, [R1+0x8] ;  /* 0x00000800010d7983 */ /* 0x000ea20000100800 */
[----:B------:R-:W-:Y:S01]  /*db50*/  F2FP.SATFINITE.E4M3.F32.PACK_AB_MERGE_C R8, R9, R8, RZ ;  /* 0x000000080908723e */ /* 0x000fe200048070ff */
[----:B------:R0:W-:Y:S01]  /*db60*/  SYNCS.ARRIVE.TRANS64.RED.A1T0 RZ, [R20+URZ], RZ ;  /* 0x000000ff14ff79a7 */ /* 0x0001e2000810043f */
        /* <DEDUP_REMOVED lines=75> */
[C---:B--2---:R-:W-:Y:S01]  /*e020*/  ISETP.GT.AND P0, PT, R12.reuse, R13, PT ;  /* 0x0000000d0c00720c */ /* 0x044fe20003f04270 */
[----:B------:R-:W-:-:S12]  /*e030*/  VIADD R12, R12, 0xffffffff ;  /* 0xffffffff0c0c7836 */ /* 0x000fd80000000000 */
[----:B0-----:R-:W-:Y:S05]  /*e040*/  @P0 BRA `(.L_x_1910) ;  /* 0xffffffd000080947 */ /* 0x001fea000383ffff */
[----:B------:R-:W-:Y:S05]  /*e050*/  BSYNC B1 ;  /* 0x0000000000017941 */ /* 0x000fea0003800000 */
.L_x_1898:
[----:B------:R-:W-:Y:S05]  /*e060*/  BSYNC B0 ;  /* 0x0000000000007941 */ /* 0x000fea0003800000 */
.L_x_1897:
[----:B------:R-:W-:Y:S01]  /*e070*/  ISETP.GE.AND P0, PT, R12, RZ, PT ;  /* 0x000000ff0c00720c */ /* 0x000fe20003f06270 */
[----:B------:R-:W-:-:S12]  /*e080*/  BSSY B0, `(.L_x_1911) ;  /* 0x0000252000007945 */ /* 0x000fd80003800000 */
[----:B------:R-:W-:Y:S05]  /*e090*/  @!P0 BRA `(.L_x_1912) ;  /* 0x0000002400408947 */ /* 0x000fea0003800000 */
[----:B------:R-:W-:Y:S02]  /*e0a0*/  IMAD.MOV.U32 R11, RZ, RZ, R0 ;  /* 0x000000ffff0b7224 */ /* 0x000fe400078e0000 */
[----:B------:R-:W-:Y:S02]  /*e0b0*/  IMAD.MOV.U32 R10, RZ, RZ, R3 ;  /* 0x000000ffff0a7224 */ /* 0x000fe400078e0003 */
[----:B------:R-:W-:Y:S02]  /*e0c0*/  IMAD.MOV.U32 R9, RZ, RZ, R157 ;  /* 0x000000ffff097224 */ /* 0x000fe400078e009d */
[----:B------:R-:W-:-:S07]  /*e0d0*/  IMAD.MOV.U32 R8, RZ, RZ, R22 ;  /* 0x000000ffff087224 */ /* 0x000fce00078e0016 */
.L_x_1924:
[----:B------:R-:W-:-:S05]  /*e0e0*/  VIADD R20, R8, 0x1 ;  /* 0x0000000108147836 */ /* 0x000fca0000000000 */
[----:B------:R-:W-:-:S04]  /*e0f0*/  ISETP.NE.AND P0, PT, R20, 0x2, PT ;  /* 0x000000021400780c */ /* 0x000fc80003f05270 */
[----:B------:R-:W-:Y:S02]  /*e100*/  SEL R20, R20, RZ, P0 ;  /* 0x000000ff14147207 */ /* 0x000fe40000000000 */
[----:B------:R-:W-:-:S03]  /*e110*/  SEL R0, RZ, 0x1, P0 ;  /* 0x00000001ff007807 */ /* 0x000fc60000000000 */
[----:B------:R-:W-:Y:S01]  /*e120*/  IMAD.MOV.U32 R22, RZ, RZ, R20 ;  /* 0x000000ffff167224 */ /* 0x000fe200078e0014 */
[----:B------:R-:W-:Y:S01]  /*e130*/  LOP3.LUT R157, R9, R0, RZ, 0x3c, !PT ;  /* 0x00000000099d7212 */ /* 0x000fe200078e3cff */
[----:B0-----:R-:W-:Y:S06]  /*e140*/  @!P1 BRA `(.L_x_1913) ;  /* 0x0000000000049947 */ /* 0x001fec0003800000 */
[----:B------:R-:W-:Y:S01]  /*e150*/  BPT.TRAP 0x1 ;  /* 0x000000040000795c */ /* 0x000fe20000300000 */
.L_x_1913:
[----:B------:R-:W-:Y:S01]  /*e160*/  IMAD R3, R22, 0x8, R16 ;  /* 0x0000000816037824 */ /* 0x000fe200078e0210 */
[----:B------:R-:W-:-:S04]  /*e170*/  SHF.L.U32 R14, R157, 0x1f, RZ ;  /* 0x0000001f9d0e7819 */ /* 0x000fc800000006ff */
[----:B------:R0:W1:Y:S01]  /*e180*/  SYNCS.PHASECHK.TRANS64.TRYWAIT P0, [R3+URZ+0x13230], R14 ;  /* 0x0132300e030075a7 */ /* 0x000062000800017f */
[----:B------:R-:W-:Y:S05]  /*e190*/  @!P1 BRA `(.L_x_1914) ;  /* 0x0000000000049947 */ /* 0x000fea0003800000 */
[----:B------:R-:W-:Y:S01]  /*e1a0*/  BPT.TRAP 0x1 ;  /* 0x000000040000795c */ /* 0x000fe20000300000 */
.L_x_1914:
        /* <DEDUP_REMOVED lines=8> */
.L_x_1916:
[----:B------:R-:W-:Y:S05]  /*e230*/  BSYNC B1 ;  /* 0x0000000000017941 */ /* 0x000fea0003800000 */
.L_x_1915:
        /* <DEDUP_REMOVED lines=87> */
.L_x_1918:
[----:B------:R-:W-:Y:S01]  /*e7b0*/  SHF.L.U32 R0, R9, 0x1f, RZ ;  /* 0x0000001f09007819 */ /* 0x000fe200000006ff */
[----:B------:R-:W-:-:S04]  /*e7c0*/  IMAD R13, R8, 0x8, R16 ;  /* 0x00000008080d7824 */ /* 0x000fc800078e0210 */
[----:B------:R0:W1:Y:S01]  /*e7d0*/  SYNCS.PHASECHK.TRANS64.TRYWAIT P0, [R13+URZ+0x13250], R0 ;  /* 0x013250000d0075a7 */ /* 0x000062000800017f */
[----:B------:R-:W-:Y:S05]  /*e7e0*/  @!P1 BRA `(.L_x_1919) ;  /* 0x0000000000049947 */ /* 0x000fea0003800000 */
[----:B------:R-:W-:Y:S01]  /*e7f0*/  BPT.TRAP 0x1 ;  /* 0x000000040000795c */ /* 0x000fe20000300000 */
.L_x_1919:
[----:B------:R-:W-:Y:S04]  /*e800*/  BSSY B1, `(.L_x_1920) ;  /* 0x0000004000017945 */ /* 0x000fe80003800000 */
[----:B-1----:R-:W-:Y:S05]  /*e810*/  @P0 BRA `(.L_x_1921) ;  /* 0x0000000000080947 */ /* 0x002fea0003800000 */
[----:B------:R-:W1:Y:S02]  /*e820*/  SYNCS.PHASECHK.TRANS64.TRYWAIT P0, [R13+URZ+0x13250], R0 ;  /* 0x013250000d0075a7 */ /* 0x000e64000800017f */
[----:B-1----:R-:W-:Y:S05]  /*e830*/  @!P0 BRA `(.L_x_1922) ;  /* 0x000000a0005c8947 */ /* 0x002fea0003800000 */
.L_x_1921:
[----:B------:R-:W-:Y:S05]  /*e840*/  BSYNC B1 ;  /* 0x0000000000017941 */ /* 0x000fea0003800000 */
.L_x_1920:
        /* <DEDUP_REMOVED lines=14> */
[----:B------:R-:W-:Y:S01]  /*e930*/  FMNMX.FTZ R0, R123, R0, !PT ;  /* 0x000000007b007209 */ /* 0x000fe20007810000 */
[----:B------:R-:W-:Y:S02]  /*e940*/  WARPGROUP.DEPBAR.LE gsb0, 0x0 ;  /* 0x00008000000079c5 */ /* 0x000fe40000010000 */
[----:B------:R-:W2:Y:S01]  /*e950*/  LDL.LU R155, [R1] ;  /* 0x00000000019b7983 */ /* 0x000ea20000300800 */
        /* <DEDUP_REMOVED lines=42> */
[----:B------:R-:W-:Y:S01]  /*ec00*/  R2UR UR6, R14 ;  /* 0x000000000e0672ca */ /* 0x000fe200000e0000 */
[----:B------:R-:W-:Y:S01]  /*ec10*/  VIADD R14, R8, 0x100 ;  /* 0x00000100080e7836 */ /* 0x000fe20000000000 */
[----:B------:R-:W-:Y:S01]  /*ec20*/  R2UR UR7, R15 ;  /* 0x000000000f0772ca */ /* 0x000fe200000e0000 */
[----:B------:R-:W-:Y:S01]  /*ec30*/  IMAD.MOV.U32 R15, RZ, RZ, -0x3ffffff0 ;  /* 0xc0000010ff0f7424 */ /* 0x000fe200078e00ff */
[----:B------:R-:W-:-:S02]  /*ec40*/  FMNMX.FTZ R9, R100, R9, !PT ;  /* 0x0000000964097209 */ /* 0x000fc40007810000 */
[----:B------:R-:W-:Y:S02]  /*ec50*/  FMNMX.FTZ R0, R102, R0, !PT ;  /* 0x0000000066007209 */ /* 0x000fe40007810000 */
[----:B------:R-:W-:Y:S02]  /*ec60*/  FMNMX.FTZ R9, R101, R9, !PT ;  /* 0x0000000965097209 */ /* 0x000fe40007810000 */
[----:B------:R-:W-:Y:S02]  /*ec70*/  FMNMX.FTZ R0, R103, R0, !PT ;  /* 0x0000000067007209 */ /* 0x000fe40007810000 */
[----:B------:R-:W-:Y:S02]  /*ec80*/  FMNMX.FTZ R9, R72, R9, !PT ;  /* 0x0000000948097209 */ /* 0x000fe40007810000 */
[----:B------:R-:W-:Y:S01]  /*ec90*/  FMNMX.FTZ R0, R74, R0, !PT ;  /* 0x000000004a007209 */ /* 0x000fe20007810000 */
[----:B------:R-:W-:Y:S01]  /*eca0*/  QGMMA.64x64x32.F32.E4M3.E4M3 R24, R148, gdesc[UR4], R24, gsb0 ;  /* 0x00e0000494187df3 */ /* 0x000fe20008000818 */
        /* <DEDUP_REMOVED lines=31> */
[----:B------:R-:W-:Y:S01]  /*eea0*/  R2UR UR7, R15 ;  /* 0x000000000f0772ca */ /* 0x000fe200000e0000 */
[----:B------:R-:W0:Y:S01]  /*eeb0*/  SHFL.BFLY PT, R14, R9, 0x2, 0x1f ;  /* 0x0c401f00090e7f89 */ /* 0x000e2200000e0000 */
[----:B------:R-:W-:-:S03]  /*eec0*/  IMAD.MOV.U32 R15, RZ, RZ, -0x3ffffff0 ;  /* 0xc0000010ff0f7424 */ /* 0x000fc600078e00ff */
[----:B------:R-:W1:Y:S01]  /*eed0*/  SHFL.BFLY PT, R3, R0, 0x2, 0x1f ;  /* 0x0c401f0000037f89 */ /* 0x000e6200000e0000 */
[----:B------:R-:W-:Y:S02]  /*eee0*/  WARPGROUP.DEPBAR.LE gsb0, 0x0 ;  /* 0x00008000000079c5 */ /* 0x000fe40000010000 */
[----:B------:R-:W-:-:S06]  /*eef0*/  WARPGROUP.ARRIVE ;  /* 0x00000000000079c5 */ /* 0x000fcc0000000000 */
[----:B------:R-:W-:Y:S01]  /*ef00*/  QGMMA.64x64x32.F32.E4M3.E4M3 R24, R144, gdesc[UR4], R24, gsb0 ;  /* 0x00e0000490187df3 */ /* 0x000fe20008000818 */
[----:B------:R-:W-:Y:S02]  /*ef10*/  R2UR UR7, R15 ;  /* 0x000000000f0772ca */ /* 0x000fe400000e0000 */
[----:B0-----:R-:W-:Y:S01]  /*ef20*/  FMNMX.FTZ R9, R9, R14, !PT ;  /* 0x0000000e09097209 */ /* 0x001fe20007810000 */
[----:B------:R-:W-:Y:S01]  /*ef30*/  VIADD R14, R8, 0x180 ;  /* 0x00000180080e7836 */ /* 0x000fe20000000000 */
[----:B-1----:R-:W-:-:S03]  /*ef40*/  FMNMX.FTZ R0, R0, R3, !PT ;  /* 0x0000000300007209 */ /* 0x002fc60007810000 */
[----:B------:R-:W0:Y:S01]  /*ef50*/  SHFL.BFLY PT, R3, R9, 0x1, 0x1f ;  /* 0x0c201f0009037f89 */ /* 0x000e2200000e0000 */
[----:B------:R-:W-:-:S03]  /*ef60*/  R2UR UR6, R14 ;  /* 0x000000000e0672ca */ /* 0x000fc600000e0000 */
[----:B------:R-:W1:Y:S01]  /*ef70*/  SHFL.BFLY PT, R14, R0, 0x1, 0x1f ;  /* 0x0c201f00000e7f89 */ /* 0x000e6200000e0000 */
        /* <DEDUP_REMOVED lines=16> */
[----:B------:R-:W-:-:S02]  /*f080*/  IMAD.MOV.U32 R57, RZ, RZ, -0x3ffffff0 ;  /* 0xc0000010ff397424 */ /* 0x000fc400078e00ff */
        /* <DEDUP_REMOVED lines=20> */
[----:B------:R-:W-:-:S01]  /*f1d0*/  FFMA.FTZ R72, R2, R72, -R11 ;  /* 0x0000004802487223 */ /* 0x000fc2000001080b */
[----:B------:R-:W-:Y:S01]  /*f1e0*/  FFMA.FTZ R73, R2, R73, -R11 ;  /* 0x0000004902497223 */ /* 0x000fe2000001080b */
[----:B------:R-:W-:-:S02]  /*f1f0*/  WARPGROUP.DEPBAR.LE gsb0, 0x0 ;  /* 0x00008000000079c5 */ /* 0x000fc40000010000 */
[----:B------:R-:W-:Y:S01]  /*f200*/  WARPGROUP.ARRIVE ;  /* 0x00000000000079c5 */ /* 0x000fe20000000000 */
        /* <DEDUP_REMOVED lines=14> */
[----:B------:R-:W-:Y:S01]  /*f2f0*/  QGMMA.64x64x32.F32.E4M3.E4M3 R24, R140, gdesc[UR4], R24, gsb0 ;  /* 0x00e000048c187df3 */ /* 0x000fe20008000818 */
[----:B------:R-:W-:-:S01]  /*f300*/  FFMA.FTZ R69, R2, R0, -8 ;  /* 0xc100000002457423 */ /* 0x000fc20000010000 */
[----:B------:R-:W4:Y:S01]  /*f310*/  MUFU.EX2 R124, R124 ;  /* 0x0000007c007c7308 */ /* 0x000f220000000800 */
[----:B------:R-:W-:Y:S01]  /*f320*/  R2UR UR7, R57 ;  /* 0x00000000390772ca */ /* 0x000fe200000e0000 */
[----:B------:R-:W-:-:S02]  /*f330*/  VIADD R56, R8, 0x200 ;  /* 0x0000020008387836 */ /* 0x000fc40000000000 */
[----:B------:R-:W-:-:S01]  /*f340*/  FFMA.FTZ R122, R2, R122, -R69 ;  /* 0x0000007a027a7223 */ /* 0x000fc20000010845 */
[C-C-:B------:R-:W-:Y:S01]  /*f350*/  FFMA.FTZ R123, R2.reuse, R123, -R69.reuse ;  /* 0x0000007b027b7223 */ /* 0x140fe20000010845 */
[----:B------:R-:W-:-:S01]  /*f360*/  FFMA.FTZ R8, R2, R99, -R69 ;  /* 0x0000006302087223 */ /* 0x000fc20000010845 */
[C-C-:B------:R-:W-:Y:S01]  /*f370*/  FFMA.FTZ R126, R2.reuse, R126, -R69.reuse ;  /* 0x0000007e027e7223 */ /* 0x140fe20000010845 */
[----:B------:R-:W-:-:S01]  /*f380*/  FFMA.FTZ R127, R2, R127, -R69 ;  /* 0x0000007f027f7223 */ /* 0x000fc20000010845 */
[----:B------:R-:W5:Y:S01]  /*f390*/  MUFU.EX2 R125, R125 ;  /* 0x0000007d007d7308 */ /* 0x000f620000000800 */
[----:B------:R-:W-:-:S01]  /*f3a0*/  FFMA.FTZ R130, R2, R130, -R69 ;  /* 0x0000008202827223 */ /* 0x000fc20000010845 */
[C-C-:B------:R-:W-:Y:S01]  /*f3b0*/  FFMA.FTZ R131, R2.reuse, R131, -R69.reuse ;  /* 0x0000008302837223 */ /* 0x140fe20000010845 */
        /* <DEDUP_REMOVED lines=11> */
[----:B------:R-:W-:Y:S01]  /*f470*/  FFMA.FTZ R90, R2, R90, -R69 ;  /* 0x0000005a025a7223 */ /* 0x000fe20000010845 */
[----:B--2---:R-:W-:-:S01]  /*f480*/  FFMA.FTZ R57, R10, R155, R14 ;  /* 0x0000009b0a397223 */ /* 0x004fc2000001000e */
[----:B------:R-:W-:Y:S01]  /*f490*/  MUFU.EX2 R9, R9 ;  /* 0x0000000900097308 */ /* 0x000fe20000000800 */
[----:B------:R-:W-:-:S01]  /*f4a0*/  FFMA.FTZ R91, R2, R91, -R69 ;  /* 0x0000005b025b7223 */ /* 0x000fc20000010845 */
[----:B------:R-:W-:Y:S01]  /*f4b0*/  FFMA.FTZ R94, R2, R94, -R69 ;  /* 0x0000005e025e7223 */ /* 0x000fe20000010845 */
[----:B0-----:R-:W-:-:S01]  /*f4c0*/  FADD.FTZ R57, R15, R57 ;  /* 0x000000390f397221 */ /* 0x001fc20000010000 */
[----:B------:R-:W-:Y:S01]  /*f4d0*/  R2UR UR6, R56 ;  /* 0x00000000380672ca */ /* 0x000fe200000e0000 */
[----:B------:R-:W-:-:S01]  /*f4e0*/  FFMA.FTZ R95, R2, R95, -R69 ;  /* 0x0000005f025f7223 */ /* 0x000fc20000010845 */
[----:B------:R-:W-:Y:S01]  /*f4f0*/  FFMA.FTZ R98, R2, R98, -R69 ;  /* 0x0000006202627223 */ /* 0x000fe20000010845 */
[----:B-1----:R-:W-:-:S01]  /*f500*/  FADD.FTZ R99, R120, R57 ;  /* 0x0000003978637221 */ /* 0x002fc20000010000 */
[----:B------:R-:W0:Y:S01]  /*f510*/  MUFU.EX2 R122, R122 ;  /* 0x0000007a007a7308 */ /* 0x000e220000000800 */
[----:B------:R-:W-:-:S01]  /*f520*/  FFMA.FTZ R56, R2, R102, -R69 ;  /* 0x0000006602387223 */ /* 0x000fc20000010845 */
[----:B------:R-:W1:Y:S01]  /*f530*/  S2R R155, SR_TID.X ;  /* 0x00000000009b7919 */ /* 0x000e620000002100 */
[----:B---3--:R-:W-:-:S01]  /*f540*/  FADD.FTZ R99, R121, R99 ;  /* 0x0000006379637221 */ /* 0x008fc20000010000 */
[C-C-:B------:R-:W-:Y:S01]  /*f550*/  FFMA.FTZ R103, R2.reuse, R103, -R69.reuse ;  /* 0x0000006702677223 */ /* 0x140fe20000010845 */
[----:B------:R-:W-:-:S01]  /*f560*/  FFMA.FTZ R74, R2, R74, -R69 ;  /* 0x0000004a024a7223 */ /* 0x000fc20000010845 */
[----:B------:R-:W-:Y:S01]  /*f570*/  FFMA.FTZ R75, R2, R75, -R69 ;  /* 0x0000004b024b7223 */ /* 0x000fe20000010845 */
[----:B----4-:R-:W-:-:S01]  /*f580*/  FADD.FTZ R99, R124, R99 ;  /* 0x000000637c637221 */ /* 0x010fc20000010000 */
[----:B------:R-:W2:Y:S01]  /*f590*/  MUFU.EX2 R129, R129 ;  /* 0x0000008100817308 */ /* 0x000ea20000000800 */
[----:B------:R-:W-:-:S01]  /*f5a0*/  FFMA.FTZ R78, R2, R78, -R69 ;  /* 0x0000004e024e7223 */ /* 0x000fc20000010845 */
[----:B------:R-:W-:Y:S01]  /*f5b0*/  FFMA.FTZ R79, R2, R79, -R69 ;  /* 0x0000004f024f7223 */ /* 0x000fe20000010845 */
[----:B-----5:R-:W-:-:S01]  /*f5c0*/  FADD.FTZ R99, R125, R99 ;  /* 0x000000637d637221 */ /* 0x020fc20000010000 */
[C-C-:B------:R-:W-:Y:S01]  /*f5d0*/  FFMA.FTZ R82, R2.reuse, R82, -R69.reuse ;  /* 0x0000005202527223 */ /* 0x140fe20000010845 */
[----:B------:R-:W-:-:S01]  /*f5e0*/  FFMA.FTZ R83, R2, R83, -R69 ;  /* 0x0000005302537223 */ /* 0x000fc20000010845 */
[----:B------:R-:W-:Y:S01]  /*f5f0*/  FFMA.FTZ R86, R2, R86, -R69 ;  /* 0x0000005602567223 */ /* 0x000fe20000010845 */
[----:B------:R-:W-:-:S01]  /*f600*/  FADD.FTZ R99, R128, R99 ;  /* 0x0000006380637221 */ /* 0x000fc20000010000 */
[----:B------:R-:W3:Y:S01]  /*f610*/  MUFU.EX2 R123, R123 ;  /* 0x0000007b007b7308 */ /* 0x000ee20000000800 */
[----:B0-----:R-:W-:-:S01]  /*f620*/  FFMA.FTZ R21, R9, R21, R122 ;  /* 0x0000001509157223 */ /* 0x001fc2000001007a */
[C-C-:B------:R-:W-:Y:S01]  /*f630*/  FFMA.FTZ R87, R2.reuse, R87, -R69.reuse ;  /* 0x0000005702577223 */ /* 0x140fe20000010845 */
        /* <DEDUP_REMOVED lines=11> */
[----:B---3--:R-:W-:-:S01]  /*f6f0*/  FADD.FTZ R21, R123, R21 ;  /* 0x000000157b157221 */ /* 0x008fc20000010000 */
[----:B-1----:R-:W-:-:S04]  /*f700*/  LOP3.LUT R102, R155, 0x7f, RZ, 0xc0, !PT ;  /* 0x0000007f9b667812 */ /* 0x002fc800078ec0ff */
[----:B------:R-:W-:Y:S02]  /*f710*/  ISETP.NE.AND P0, PT, R102, RZ, PT ;  /* 0x000000ff6600720c */ /* 0x000fe40003f05270 */
[----:B------:R-:W1:Y:S01]  /*f720*/  MUFU.EX2 R105, R105 ;  /* 0x0000006900697308 */ /* 0x000e620000000800 */
[----:B0-----:R-:W-:-:S01]  /*f730*/  FADD.FTZ R99, R104, R99 ;  /* 0x0000006368637221 */ /* 0x001fc20000010000 */
[----:B------:R-:W-:Y:S02]  /*f740*/  WARPGROUP.DEPBAR.LE gsb0, 0x0 ;  /* 0x00008000000079c5 */ /* 0x000fe40000010000 */
[----:B------:R-:W-:-:S04]  /*f750*/  WARPGROUP.ARRIVE ;  /* 0x00000000000079c5 */ /* 0x000fc80000000000 */
[----:B------:R-:W0:Y:S01]  /*f760*/  MUFU.EX2 R127, R127 ;  /* 0x0000007f007f7308 */ /* 0x000e220000000800 */
[----:B--2---:R-:W-:-:S02]  /*f770*/  FADD.FTZ R21, R126, R21 ;  /* 0x000000157e157221 */ /* 0x004fc40000010000 */
[----:B------:R-:W-:Y:S01]  /*f780*/  @!P0 IMAD R20, R20, 0x8, R16 ;  /* 0x0000000814148824 */ /* 0x000fe200078e0210 */
[----:B------:R-:W-:Y:S03]  /*f790*/  QGMMA.64x64x32.F32.E4M3.E4M3 R24, R136, gdesc[UR4], R24, gsb0 ;  /* 0x00e0000488187df3 */ /* 0x000fe60008000818 */
[----:B------:R-:W-:Y:S01]  /*f7a0*/  @!P0 VIADD R20, R20, 0x13240 ;  /* 0x0001324014148836 */ /* 0x000fe20000000000 */
[----:B------:R-:W2:Y:S01]  /*f7b0*/  MUFU.EX2 R108, R108 ;  /* 0x0000006c006c7308 */ /* 0x000ea20000000800 */
[----:B-1----:R-:W-:-:S03]  /*f7c0*/  FADD.FTZ R99, R105, R99 ;  /* 0x0000006369637221 */ /* 0x002fc60000010000 */
[----:B------:R-:W-:-:S04]  /*f7d0*/  @!P0 PRMT R20, RZ, 0x654, R20 ;  /* 0x00000654ff148816 */ /* 0x000fc80000000014 */
        /* <DEDUP_REMOVED lines=18> */
[----:B------:R-:W-:Y:S02]  /*f900*/  WARPGROUP.DEPBAR.LE gsb0, 0x0 ;  /* 0x00008000000079c5 */ /* 0x000fe40000010000 */
[----:B------:R1:W-:Y:S04]  /*f910*/  @!P0 SYNCS.ARRIVE.TRANS64.RED.A1T0 RZ, [R20+URZ], RZ ;  /* 0x000000ff14ff89a7 */ /* 0x0003e8000810043f */
[----:B------:R-:W3:Y:S01]  /*f920*/  MUFU.EX2 R117, R117 ;  /* 0x0000007500757308 */ /* 0x000ee20000000800 */
[----:B0-----:R-:W-:-:S07]  /*f930*/  FADD.FTZ R99, R116, R99 ;  /* 0x0000006374637221 */ /* 0x001fce0000010000 */
[----:B------:R-:W0:Y:S01]  /*f940*/  MUFU.EX2 R107, R107 ;  /* 0x0000006b006b7308 */ /* 0x000e220000000800 */
[----:B--2---:R-:W-:-:S07]  /*f950*/  FADD.FTZ R21, R106, R21 ;  /* 0x000000156a157221 */ /* 0x004fce0000010000 */
[----:B------:R-:W2:Y:S01]  /*f960*/  MUFU.EX2 R88, R88 ;  /* 0x0000005800587308 */ /* 0x000ea20000000800 */
[----:B---3--:R-:W-:-:S07]  /*f970*/  FADD.FTZ R99, R117, R99 ;  /* 0x0000006375637221 */ /* 0x008fce0000010000 */
        /* <DEDUP_REMOVED lines=90> */
[----:B------:R-:W1:Y:S01]  /*ff20*/  MUFU.EX2 R11, R11 ;  /* 0x0000000b000b7308 */ /* 0x000e620000000800 */
[----:B0-----:R-:W-:-:S07]  /*ff30*/  FADD.FTZ R99, R68, R99 ;  /* 0x0000006344637221 */ /* 0x001fce0000010000 */
[----:B------:R-:W0:Y:S01]  /*ff40*/  MUFU.EX2 R59, R59 ;  /* 0x0000003b003b7308 */ /* 0x000e220000000800 */
[----:B--2---:R-:W-:-:S07]  /*ff50*/  FADD.FTZ R21, R58, R21 ;  /* 0x000000153a157221 */ /* 0x004fce0000010000 */
[----:B------:R-:W2:Y:S01]  /*ff60*/  MUFU.EX2 R62, R62 ;  /* 0x0000003e003e7308 */ /* 0x000ea20000000800 */
[----:B-1----:R-:W-:-:S05]  /*ff70*/  FADD.FTZ R20, R11, R99 ;  /* 0x000000630b147221 */ /* 0x002fca0000010000 */
[----:B------:R1:W-:Y:S02]  /*ff80*/  STL [R1], R20 ;  /* 0x0000001401007387 */ /* 0x0003e40000100800 */
        /* <DEDUP_REMOVED lines=9> */
[----:B--2---:R-:W-:-:S04]  /*10020*/  FADD.FTZ R21, R67, R21 ;  /* 0x0000001543157221 */ /* 0x004fc80000010000 */
[----:B---3--:R-:W-:-:S04]  /*10030*/  FADD.FTZ R21, R70, R21 ;  /* 0x0000001546157221 */ /* 0x008fc80000010000 */
[----:B0-----:R-:W-:Y:S01]  /*10040*/  FADD.FTZ R21, R69, R21 ;  /* 0x0000001545157221 */ /* 0x001fe20000010000 */
[----:B-1----:R-:W-:Y:S06]  /*10050*/  @!P1 BRA `(.L_x_1923) ;  /* 0x0000000000049947 */ /* 0x002fec0003800000 */
[----:B------:R-:W-:Y:S01]  /*10060*/  BPT.TRAP 0x1 ;  /* 0x000000040000795c */ /* 0x000fe20000300000 */
.L_x_1923:
[----:B------:R-:W2:Y:S01]  /*10070*/  LDL R20, [R1+0x1c] ;  /* 0x00001c0001147983 */ /* 0x000ea20000100800 */
[----:B------:R-:W-:Y:S01]  /*10080*/  ISETP.GT.AND P0, PT, R12, RZ, PT ;  /* 0x000000ff0c00720c */ /* 0x000fe20003f04270 */
[----:B------:R-:W-:Y:S01]  /*10090*/  VIADD R13, R13, 0x13260 ;  /* 0x000132600d0d7836 */ /* 0x000fe20000000000 */
        /* <DEDUP_REMOVED lines=77> */
[----:B--2---:R-:W-:-:S04]  /*10570*/  PRMT R13, R20, 0x654, R13 ;  /* 0x00000654140d7816 */ /* 0x004fc8000000000d */
[----:B------:R0:W-:Y:S01]  /*10580*/  SYNCS.ARRIVE.TRANS64.RED.A1T0 RZ, [R13+URZ], RZ ;  /* 0x000000ff0dff79a7 */ /* 0x0001e2000810043f */
[----:B------:R-:W-:Y:S05]  /*10590*/  @P0 BRA `(.L_x_1924) ;  /* 0xffffffd800d00947 */ /* 0x000fea000383ffff */
.L_x_1912:
[----:B------:R-:W-:Y:S05]  /*105a0*/  BSYNC B0 ;  /* 0x0000000000007941 */ /* 0x000fea0003800000 */
.L_x_1911:
[----:B------:R-:W-:Y:S06]  /*105b0*/  BAR.ARV 0x8, 0x1a0 ;  /* 0x0206800000007b1d */ /* 0x000fec0000002000 */
[----:B------:R-:W-:Y:S05]  /*105c0*/  @!P1 BRA `(.L_x_1925) ;  /* 0x0000000000049947 */ /* 0x000fea0003800000 */
[----:B------:R-:W-:Y:S01]  /*105d0*/  BPT.TRAP 0x1 ;  /* 0x000000040000795c */ /* 0x000fe20000300000 */
.L_x_1925:
[----:B0-----:R-:W-:Y:S01]  /*105e0*/  IMAD R13, R22, 0x8, R16 ;  /* 0x00000008160d7824 */ /* 0x001fe200078e0210 */
[----:B------:R-:W-:-:S04]  /*105f0*/  SHF.L.U32 R4, R157, 0x1f, RZ ;  /* 0x0000001f9d047819 */ /* 0x000fc800000006ff */
[----:B------:R0:W1:Y:S01]  /*10600*/  SYNCS.PHASECHK.TRANS64.TRYWAIT P0, [R13+URZ+0x13250], R4 ;  /* 0x013250040d0075a7 */ /* 0x000062000800017f */
[----:B------:R-:W-:Y:S05]  /*10610*/  @!P1 BRA `(.L_x_1926) ;  /* 0x0000000000049947 */ /* 0x000fea0003800000 */
[----:B------:R-:W-:Y:S01]  /*10620*/  BPT.TRAP 0x1 ;  /* 0x000000040000795c */ /* 0x000fe20000300000 */
.L_x_1926:
[----:B------:R-:W-:Y:S04]  /*10630*/  BSSY B0, `(.L_x_1927) ;  /* 0x0000004000007945 */ /* 0x000fe80003800000 */
[----:B-1----:R-:W-:Y:S05]  /*10640*/  @P0 BRA `(.L_x_1928) ;  /* 0x0000000000080947 */ /* 0x002fea0003800000 */
[----:B------:R-:W1:Y:S02]  /*10650*/  SYNCS.PHASECHK.TRANS64.TRYWAIT P0, [R13+URZ+0x13250], R4 ;  /* 0x013250040d0075a7 */ /* 0x000e64000800017f */
[----:B-1----:R-:W-:Y:S05]  /*10660*/  @!P0 BRA `(.L_x_1929) ;  /* 0x0000008000e48947 */ /* 0x002fea0003800000 */
.L_x_1928:
[----:B------:R-:W-:Y:S05]  /*10670*/  BSYNC B0 ;  /* 0x0000000000007941 */ /* 0x000fea0003800000 */
.L_x_1927:
[----:B------:R-:W2:Y:S04]  /*10680*/  LDL R8, [R1+0x5c] ;  /* 0x00005c0001087983 */ /* 0x000ea80000100800 */
[----:B------:R-:W3:Y:S01]  /*10690*/  LDL R9, [R1+0x44] ;  /* 0x0000440001097983 */ /* 0x000ee20000100800 */
[----:B------:R-:W-:-:S03]  /*106a0*/  ULDC.64 UR4, c[0x0][0x9a0] ;  /* 0x0002680000047ab9 */ /* 0x000fc60000000a00 */
[----:B------:R-:W4:Y:S04]  /*106b0*/  LDL.LU R14, [R1+0x64] ;  /* 0x00006400010e7983 */ /* 0x000f280000300800 */
[----:B------:R-:W5:Y:S01]  /*106c0*/  LDL.LU R12, [R1] ;  /* 0x00000000010c7983 */ /* 0x000f620000300800 */
[----:B------:R-:W-:Y:S01]  /*106d0*/  VIADD R16, R16, 0x1000 ;  /* 0x0000100010107836 */ /* 0x000fe20000000000 */
[----:B------:R-:W-:Y:S01]  /*106e0*/  ISETP.NE.U32.AND P0, PT, RZ, UR4, PT ;  /* 0x00000004ff007c0c */ /* 0x000fe2000bf05070 */
[----:B------:R-:W-:-:S03]  /*106f0*/  WARPGROUP.ARRIVE ;  /* 0x00000000000079c5 */ /* 0x000fc60000000000 */
[----:B------:R-:W-:Y:S02]  /*10700*/  SHF.R.U32.HI R16, RZ, 0x4, R16 ;  /* 0x00000004ff107819 */ /* 0x000fe40000011610 */
[----:B------:R-:W-:Y:S02]  /*10710*/  ISETP.NE.AND.EX P0, PT, RZ, UR5, PT, P0 ;  /* 0x00000005ff007c0c */ /* 0x000fe4000bf05300 */
[----:B------:R-:W-:-:S04]  /*10720*/  LOP3.LUT R16, R16, 0x3fff, RZ, 0xc0, !PT ;  /* 0x00003fff10107812 */ /* 0x000fc800078ec0ff */
[----:B------:R-:W-:-:S05]  /*10730*/  LOP3.LUT R5, R16, 0x10000, RZ, 0xfc, !PT ;  /* 0x0001000010057812 */ /* 0x000fca00078efcff */
[----:B01----:R-:W-:Y:S02]  /*10740*/  IMAD R4, R22, 0x280, R5 ;  /* 0x0000028016047824 */ /* 0x003fe400078e0205 */
[----:B------:R-:W-:Y:S01]  /*10750*/  IMAD.MOV.U32 R5, RZ, RZ, -0x3ffffff0 ;  /* 0xc0000010ff057424 */ /* 0x000fe200078e00ff */
[----:B------:R-:W2:Y:S02]  /*10760*/  @P0 LDC.64 R10, c[0x0][0x9c8] ;  /* 0x00027200ff0a0b82 */ /* 0x000ea40000000a00 */
[----:B------:R-:W-:Y:S02]  /*10770*/  R2UR UR6, R4 ;  /* 0x00000000040672ca */ /* 0x000fe400000e0000 */
[----:B------:R-:W-:-:S04]  /*10780*/  R2UR UR7, R5 ;  /* 0x00000000050772ca */ /* 0x000fc800000e0000 */
[----:B------:R-:W0:Y:S09]  /*10790*/  @P0 LDC.64 R6, c[0x0][0x9d0] ;  /* 0x00027400ff060b82 */ /* 0x000e320000000a00 */
[----:B------:R-:W-:Y:S03]  /*107a0*/  QGMMA.64x64x32.F32.E4M3.E4M3 R24, R152, gdesc[UR4], R24, gsb0 ;  /* 0x00e0000498187df3 */ /* 0x000fe60008000818 */
[----:B------:R-:W-:-:S02]  /*107b0*/  WARPGROUP.DEPBAR.LE gsb0, 0x0 ;  /* 0x00008000000079c5 */ /* 0x000fc40000010000 */
[----:B------:R-:W-:Y:S01]  /*107c0*/  WARPGROUP.ARRIVE ;  /* 0x00000000000079c5 */ /* 0x000fe20000000000 */
[----:B--2---:R-:W-:-:S04]  /*107d0*/  @P0 IMAD R8, R8, R10, RZ ;  /* 0x0000000a08080224 */ /* 0x004fc800078e02ff */
[C---:B---3--:R-:W-:Y:S02]  /*107e0*/  @P0 IMAD R11, R9.reuse, R11, R8 ;  /* 0x0000000b090b0224 */ /* 0x048fe400078e0208 */
[----:B------:R-:W-:Y:S01]  /*107f0*/  @P0 IMAD.WIDE.U32 R8, R9, R10, RZ ;  /* 0x0000000a09080225 */ /* 0x000fe200078e00ff */
[----:B----4-:R-:W-:-:S03]  /*10800*/  @P0 SHF.R.S32.HI R5, RZ, 0x1f, R14 ;  /* 0x0000001fff050819 */ /* 0x010fc6000001140e */
[----:B------:R-:W-:Y:S02]  /*10810*/  @P0 IMAD.IADD R9, R9, 0x1, R11 ;  /* 0x0000000109090824 */ /* 0x000fe400078e020b */
[----:B0-----:R-:W-:-:S04]  /*10820*/  @P0 IMAD R10, R5, R6, RZ ;  /* 0x00000006050a0224 */ /* 0x001fc800078e02ff */
        /* <DEDUP_REMOVED lines=13> */
[----:B-----5:R-:W-:Y:S01]  /*10900*/  SHFL.BFLY PT, R5, R12, 0x2, 0x1f ;  /* 0x0c401f000c057f89 */ /* 0x020fe200000e0000 */
[----:B------:R-:W-:-:S03]  /*10910*/  IMAD.MOV.U32 R20, RZ, RZ, -0x800000 ;  /* 0xff800000ff147424 */ /* 0x000fc600078e00ff */
        /* <DEDUP_REMOVED lines=9> */
[----:B------:R-:W-:Y:S01]  /*109b0*/  IMAD.MOV.U32 R21, RZ, RZ, -0x800000 ;  /* 0xff800000ff157424 */ /* 0x000fe200078e00ff */
[----:B------:R-:W-:-:S02]  /*109c0*/  WARPGROUP.DEPBAR.LE gsb0, 0x0 ;  /* 0x00008000000079c5 */ /* 0x000fc40000010000 */
        /* <DEDUP_REMOVED lines=40> */
.L_x_1930:
[----:B------:R-:W2:Y:S01]  /*10c50*/  LDL.LU R3, [R1+0x1c] ;  /* 0x00001c0001037983 */ /* 0x000ea20000300800 */
[----:B------:R-:W-:Y:S02]  /*10c60*/  VIADD R0, R13, 0x13260 ;  /* 0x000132600d007836 */ /* 0x000fe40000000000 */
[-C--:B------:R-:W-:Y:S01]  /*10c70*/  FMUL.FTZ R60, R25, R5.reuse ;  /* 0x00000005193c7220 */ /* 0x080fe20000410000 */
[-C--:B------:R-:W-:Y:S02]  /*10c80*/  FMUL.FTZ R62, R24, R5.reuse ;  /* 0x00000005183e7220 */ /* 0x080fe40000410000 */
[----:B--2---:R-:W-:Y:S02]  /*10c90*/  PRMT R0, R3, 0x654, R0 ;  /* 0x0000065403007816 */ /* 0x004fe40000000000 */
[----:B------:R-:W2:Y:S01]  /*10ca0*/  LDL.LU R3, [R1+0x58] ;  /* 0x0000580001037983 */ /* 0x000ea20000300800 */
[----:B------:R-:W-:Y:S01]  /*10cb0*/  VIADD R22, R22, 0x1 ;  /* 0x0000000116167836 */ /* 0x000fe20000000000 */
[----:B------:R0:W-:Y:S01]  /*10cc0*/  SYNCS.ARRIVE.TRANS64.RED.A1T0 RZ, [R0+URZ], RZ ;  /* 0x000000ff00ff79a7 */ /* 0x0001e2000810043f */
[-C--:B------:R-:W-:Y:S01]  /*10cd0*/  FMUL.FTZ R57, R29, R5.reuse ;  /* 0x000000051d397220 */ /* 0x080fe20000410000 */
[-C--:B------:R-:W-:Y:S01]  /*10ce0*/  FMUL.FTZ R58, R32, R5.reuse ;  /* 0x00000005203a7220 */ /* 0x080fe20000410000 */
[-C--:B------:R-:W-:Y:S01]  /*10cf0*/  FMUL.FTZ R56, R33, R5.reuse ;  /* 0x0000000521387220 */ /* 0x080fe20000410000 */
[----:B------:R-:W-:Y:S01]  /*10d00*/  ISETP.NE.AND P1, PT, R22, 0x2, PT ;  /* 0x000000021600780c */ /* 0x000fe20003f25270 */
[-C--:B------:R-:W-:Y:S01]  /*10d10*/  FMUL.FTZ R33, R36, R5.reuse ;  /* 0x0000000524217220 */ /* 0x080fe20000410000 */
[-C--:B------:R-:W-:Y:S01]  /*10d20*/  FMUL.FTZ R29, R37, R5.reuse ;  /* 0x00000005251d7220 */ /* 0x080fe20000410000 */
[-C--:B------:R-:W-:Y:S01]  /*10d30*/  FMUL.FTZ R32, R40, R5.reuse ;  /* 0x0000000528207220 */ /* 0x080fe20000410000 */
[----:B0-----:R-:W-:Y:S01]  /*10d40*/  SEL R0, RZ, 0x1, P1 ;  /* 0x00000001ff007807 */ /* 0x001fe20000800000 */
        /* <DEDUP_REMOVED lines=25> */
[----:B------:R-:W-:-:S02]  /*10ee0*/  LOP3.LUT R157, R157, R0, RZ, 0x3c, !PT ;  /* 0x000000009d9d7212 */ /* 0x000fc400078e3cff */
[----:B------:R-:W-:Y:S01]  /*10ef0*/  SEL R22, R22, RZ, P1 ;  /* 0x000000ff16167207 */ /* 0x000fe20000800000 */
[----:B--2---:R-:W-:-:S05]  /*10f00*/  VIADD R3, R3, 0x1 ;  /* 0x0000000103037836 */ /* 0x004fca0000000000 */
[----:B------:R0:W-:Y:S02]  /*10f10*/  STL [R1+0x58], R3 ;  /* 0x0000580301007387 */ /* 0x0001e40000100800 */
.L_x_1864:
[----:B------:R-:W1:Y:S08]  /*10f20*/  S2UR UR4, SR_CgaCtaId ;  /* 0x00000000000479c3 */ /* 0x000e700000008800 */
[----:B------:R-:W-:Y:S01]  /*10f30*/  BAR.SYNC.DEFER_BLOCKING 0x5, 0x200 ;  /* 0x0148000000007b1d */ /* 0x000fe20000010000 */
[----:B------:R-:W-:-:S05]  /*10f40*/  MOV R16, 0x400 ;  /* 0x0000040000107802 */ /* 0x000fca0000000f00 */
[----:B------:R-:W-:Y:S01]  /*10f50*/  BSSY B0, `(.L_x_1931) ;  /* 0x00001c8000007945 */ /* 0x000fe20003800000 */
[----:B-1----:R-:W-:-:S05]  /*10f60*/  IMAD.U32 R0, RZ, RZ, UR4 ;  /* 0x00000004ff007e24 */ /* 0x002fca000f8e00ff */
[----:B------:R-:W-:Y:S01]  /*10f70*/  LEA R16, R0, R16, 0x18 ;  /* 0x0000001000107211 */ /* 0x000fe200078ec0ff */
[----:B------:R-:W-:Y:S04]  /*10f80*/  STL [R1+0x1c], R0 ;  /* 0x00001c0001007387 */ /* 0x000fe80000100800 */
[----:B------:R-:W1:Y:S04]  /*10f90*/  LDS.128 R44, [R16+0x132d0] ;  /* 0x0132d000102c7984 */ /* 0x000e680000000c00 */
[----:B-1----:R1:W-:Y:S04]  /*10fa0*/  STL.64 [R1], R44 ;  /* 0x0000002c01007387 */ /* 0x0023e80000100a00 */
[----:B------:R1:W-:Y:S01]  /*10fb0*/  STL.64 [R1+0x8], R46 ;  /* 0x0000082e01007387 */ /* 0x0003e20000100a00 */
[----:B------:R-:W-:Y:S06]  /*10fc0*/  BAR.ARV 0x4, 0x200 ;  /* 0x0108000000007b1d */ /* 0x000fec0000002000 */
[----:B------:R-:W-:Y:S05]  /*10fd0*/  @P0 BRA `(.L_x_1932) ;  /* 0x0000001000a00947 */ /* 0x000fea0003800000 */
[----:B------:R-:W2:Y:S01]  /*10fe0*/  S2R R34, SR_TID.X ;  /* 0x0000000000227919 */ /* 0x000ea20000002100 */
[----:B------:R-:W-:Y:S01]  /*10ff0*/  ULDC.64 UR4, c[0x4][0x38] ;  /* 0x01000e0000047ab9 */ /* 0x000fe20000000a00 */
[----:B-----5:R-:W3:Y:S04]  /*11000*/  LDL R28, [R1+0x70] ;  /* 0x00007000011c7983 */ /* 0x020ee80000100800 */
[----:B-1----:R-:W4:Y:S04]  /*11010*/  LDL.LU R44, [R1+0x50] ;  /* 0x00005000012c7983 */ /* 0x002f280000300800 */
[----:B------:R-:W4:Y:S01]  /*11020*/  LDL.LU R42, [R1+0x54] ;  /* 0x00005400012a7983 */ /* 0x000f220000300800 */
[----:B--2---:R-:W-:-:S05]  /*11030*/  IMAD.SHL.U32 R0, R34, 0x4, RZ ;  /* 0x0000000422007824 */ /* 0x004fca00078e00ff */
[----:B------:R-:W-:-:S04]  /*11040*/  LOP3.LUT R0, R0, 0xc, RZ, 0xc0, !PT ;  /* 0x0000000c00007812 */ /* 0x000fc800078ec0ff */
[----:B------:R-:W-:-:S05]  /*11050*/  IADD3 R2, P0, R0, UR4, RZ ;  /* 0x0000000400027c10 */ /* 0x000fca000ff1e0ff */
[----:B0-----:R-:W-:Y:S01]  /*11060*/  IMAD.X R3, RZ, RZ, UR5, P0 ;  /* 0x00000005ff037e24 */ /* 0x001fe200080e06ff */
[----:B------:R-:W0:Y:S01]  /*11070*/  S2R R43, SR_SWINHI ;  /* 0x00000000002b7919 */ /* 0x000e220000002f00 */
[----:B------:R-:W-:Y:S01]  /*11080*/  F2FP.BF16.F32.PACK_AB R12, R11, R12 ;  /* 0x0000000c0b0c723e */ /* 0x000fe200000010ff */
[----:B------:R-:W-:Y:S02]  /*11090*/  ULDC.64 UR4, c[0x0][0xbd8] ;  /* 0x0002f60000047ab9 */ /* 0x000fe40000000a00 */
[----:B------:R1:W2:Y:S01]  /*110a0*/  LDG.E.CONSTANT R0, desc[UR40][R2.64] ;  /* 0x0000002802007981 */ /* 0x0002a2000c1e9900 */
[----:B------:R-:W-:Y:S02]  /*110b0*/  F2FP.BF16.F32.PACK_AB R9, R9, R10 ;  /* 0x0000000a0909723e */ /* 0x000fe400000010ff */
[----:B------:R-:W-:Y:S02]  /*110c0*/  F2FP.BF16.F32.PACK_AB R30, R30, R31 ;  /* 0x0000001f1e1e723e */ /* 0x000fe400000010ff */
[----:B------:R-:W-:-:S02]  /*110d0*/  F2FP.BF16.F32.PACK_AB R27, R26, R27 ;  /* 0x0000001b1a1b723e */ /* 0x000fc400000010ff */
[----:B------:R-:W-:Y:S02]  /*110e0*/  F2FP.BF16.F32.PACK_AB R15, R15, R24 ;  /* 0x000000180f0f723e */ /* 0x000fe400000010ff */
[----:B------:R-:W-:Y:S02]  /*110f0*/  F2FP.BF16.F32.PACK_AB R59, R59, R62 ;  /* 0x0000003e3b3b723e */ /* 0x000fe400000010ff */
[----:B-1----:R-:W-:Y:S02]  /*11100*/  LOP3.LUT P0, R2, R34, 0x3, RZ, 0xc0, !PT ;  /* 0x0000000322027812 */ /* 0x002fe4000780c0ff */
[----:B------:R-:W-:Y:S02]  /*11110*/  F2FP.BF16.F32.PACK_AB R60, R57, R60 ;  /* 0x0000003c393c723e */ /* 0x000fe400000010ff */
[----:B------:R-:W-:Y:S02]  /*11120*/  ISETP.EQ.OR P0, PT, R2, 0x3, !P0 ;  /* 0x000000030200780c */ /* 0x000fe40004702670 */
[----:B------:R-:W-:-:S02]  /*11130*/  F2FP.BF16.F32.PACK_AB R25, R25, R32 ;  /* 0x000000201919723e */ /* 0x000fc400000010ff */
[----:B------:R-:W-:Y:S02]  /*11140*/  F2FP.BF16.F32.PACK_AB R14, R13, R14 ;  /* 0x0000000e0d0e723e */ /* 0x000fe400000010ff */
[----:B------:R-:W-:Y:S02]  /*11150*/  F2FP.BF16.F32.PACK_AB R40, R40, R41 ;  /* 0x000000292828723e */ /* 0x000fe400000010ff */
[----:B------:R-:W-:Y:S02]  /*11160*/  F2FP.BF16.F32.PACK_AB R37, R36, R37 ;  /* 0x000000252425723e */ /* 0x000fe400000010ff */
[----:B------:R-:W-:Y:S02]  /*11170*/  F2FP.BF16.F32.PACK_AB R7, R7, R8 ;  /* 0x000000080707723e */ /* 0x000fe400000010ff */
[----:B------:R-:W-:Y:S02]  /*11180*/  F2FP.BF16.F32.PACK_AB R4, R55, R4 ;  /* 0x000000043704723e */ /* 0x000fe400000010ff */
[----:B------:R-:W-:-:S02]  /*11190*/  MOV R2, R16 ;  /* 0x0000001000027202 */ /* 0x000fc40000000f00 */
[----:B0-----:R-:W-:Y:S02]  /*111a0*/  MOV R3, R43 ;  /* 0x0000002b00037202 */ /* 0x001fe40000000f00 */
        /* <DEDUP_REMOVED lines=11> */
[----:B------:R-:W-:Y:S02]  /*11260*/  F2FP.BF16.F32.PACK_AB R33, R33, R58 ;  /* 0x0000003a2121723e */ /* 0x000fe400000010ff */
[----:B------:R-:W-:Y:S02]  /*11270*/  F2FP.BF16.F32.PACK_AB R56, R29, R56 ;  /* 0x000000381d38723e */ /* 0x000fe400000010ff */
[----:B------:R-:W-:Y:S02]  /*11280*/  SEL R37, R37, R40, P0 ;  /* 0x0000002825257207 */ /* 0x000fe40000000000 */
[----:B------:R-:W-:Y:S01]  /*11290*/  F2FP.BF16.F32.PACK_AB R6, R5, R6 ;  /* 0x000000060506723e */ /* 0x000fe200000010ff */
[----:B------:R-:W4:Y:S01]  /*112a0*/  LDL R40, [R1+0x48] ;  /* 0x0000480001287983 */ /* 0x000f220000100800 */
[----:B------:R-:W-:Y:S02]  /*112b0*/  SEL R29, R33, R56, P0 ;  /* 0x00000038211d7207 */ /* 0x000fe40000000000 */
[----:B------:R-:W-:-:S02]  /*112c0*/  SEL R33, R56, R33, P0 ;  /* 0x0000002138217207 */ /* 0x000fc40000000000 */
[----:B------:R-:W-:Y:S02]  /*112d0*/  SEL R35, R9, R6, P0 ;  /* 0x0000000609237207 */ /* 0x000fe40000000000 */
[----:B------:R-:W-:Y:S01]  /*112e0*/  SEL R39, R6, R9, P0 ;  /* 0x0000000906277207 */ /* 0x000fe20000000000 */
[----:B---3--:R-:W-:-:S03]  /*112f0*/  IMAD.WIDE R10, R28, 0x2, R2 ;  /* 0x000000021c0a7825 */ /* 0x008fc600078e0202 */
[C---:B------:R-:W-:Y:S02]  /*11300*/  LOP3.LUT R27, R10.reuse, 0x380, RZ, 0xc0, !PT ;  /* 0x000003800a1b7812 */ /* 0x040fe400078ec0ff */
[C---:B------:R-:W-:Y:S02]  /*11310*/  IADD3 R57, P1, R10.reuse, 0x60, RZ ;  /* 0x000000600a397810 */ /* 0x040fe40007f3e0ff */
[----:B------:R-:W-:Y:S02]  /*11320*/  IADD3 R53, P3, R10, 0x20, RZ ;  /* 0x000000200a357810 */ /* 0x000fe40007f7e0ff */
[----:B------:R-:W-:Y:S02]  /*11330*/  SHF.R.U64 R27, R27, 0x3, RZ ;  /* 0x000000031b1b7819 */ /* 0x000fe400000012ff */
[----:B------:R-:W-:Y:S02]  /*11340*/  LOP3.LUT R4, R53, 0x380, RZ, 0xc0, !PT ;  /* 0x0000038035047812 */ /* 0x000fe400078ec0ff */
        /* <DEDUP_REMOVED lines=8> */
[----:B------:R-:W-:Y:S01]  /*113d0*/  LOP3.LUT R4, R14, R57, RZ, 0x3c, !PT ;  /* 0x000000390e047212 */ /* 0x000fe200078e3cff */
[----:B------:R-:W-:Y:S01]  /*113e0*/  IMAD.X R9, RZ, RZ, R11, P3 ;  /* 0x000000ffff097224 */ /* 0x000fe200018e060b */
[----:B------:R-:W-:-:S02]  /*113f0*/  MOV R11, R10 ;  /* 0x0000000a000b7202 */ /* 0x000fc40000000f00 */
        /* <DEDUP_REMOVED lines=8> */
[----:B------:R1:W3:Y:S04]  /*11480*/  SHFL.IDX PT, R10, R25, R12, 0x1c1f ;  /* 0x001c1f0c190a7589 */ /* 0x0002e800000e0000 */
[----:B------:R-:W-:Y:S04]  /*11490*/  SHFL.IDX PT, R43, R43, R0, 0x1c1f ;  /* 0x001c1f002b2b7589 */ /* 0x000fe800000e0000 */
[----:B------:R-:W4:Y:S04]  /*114a0*/  SHFL.IDX PT, R32, R45, R12, 0x1c1f ;  /* 0x001c1f0c2d207589 */ /* 0x000f2800000e0000 */
[----:B------:R-:W-:Y:S04]  /*114b0*/  SHFL.IDX PT, R47, R47, R0, 0x1c1f ;  /* 0x001c1f002f2f7589 */ /* 0x000fe800000e0000 */
[----:B------:R-:W4:Y:S04]  /*114c0*/  SHFL.IDX PT, R34, R15, R12, 0x1c1f ;  /* 0x001c1f0c0f227589 */ /* 0x000f2800000e0000 */
[----:B------:R-:W-:Y:S04]  /*114d0*/  SHFL.IDX PT, R35, R35, R0, 0x1c1f ;  /* 0x001c1f0023237589 */ /* 0x000fe800000e0000 */
[----:B------:R-:W4:Y:S04]  /*114e0*/  SHFL.IDX PT, R28, R39, R12, 0x1c1f ;  /* 0x001c1f0c271c7589 */ /* 0x000f2800000e0000 */
[----:B------:R-:W-:Y:S04]  /*114f0*/  SHFL.IDX PT, R49, R49, R0, 0x1c1f ;  /* 0x001c1f0031317589 */ /* 0x000fe800000e0000 */
[----:B------:R4:W4:Y:S01]  /*11500*/  SHFL.IDX PT, R36, R51, R12, 0x1c1f ;  /* 0x001c1f0c33247589 */ /* 0x00092200000e0000 */
        /* <DEDUP_REMOVED lines=9> */
[----:B------:R-:W-:Y:S02]  /*115a0*/  MOV R37, R6 ;  /* 0x0000000600257202 */ /* 0x000fe40000000f00 */
[----:B------:R-:W-:Y:S02]  /*115b0*/  MOV R30, R4 ;  /* 0x00000004001e7202 */ /* 0x000fe40000000f00 */
[----:B--2---:R-:W-:Y:S02]  /*115c0*/  SEL R4, R29, R14, P0 ;  /* 0x0000000e1d047207 */ /* 0x004fe40000000000 */
[----:B------:R-:W-:Y:S02]  /*115d0*/  SEL R6, R14, R29, P0 ;  /* 0x0000001d0e067207 */ /* 0x000fe40000000000 */
[----:B---3--:R-:W-:Y:S02]  /*115e0*/  SEL R8, R31, R10, P0 ;  /* 0x0000000a1f087207 */ /* 0x008fe40000000000 */
[----:B----4-:R-:W-:-:S02]  /*115f0*/  SEL R5, R43, R32, P0 ;  /* 0x000000202b057207 */ /* 0x010fc40000000000 */
[----:B------:R-:W-:Y:S02]  /*11600*/  SEL R7, R32, R43, P0 ;  /* 0x0000002b20077207 */ /* 0x000fe40000000000 */
[----:B------:R-:W-:Y:S02]  /*11610*/  SEL R10, R10, R31, P0 ;  /* 0x0000001f0a0a7207 */ /* 0x000fe40000000000 */
[----:B------:R-:W-:Y:S02]  /*11620*/  SEL R9, R47, R34, P0 ;  /* 0x000000222f097207 */ /* 0x000fe40000000000 */
[----:B------:R-:W-:Y:S01]  /*11630*/  SEL R12, R35, R28, P0 ;  /* 0x0000001c230c7207 */ /* 0x000fe20000000000 */
[----:B------:R0:W-:Y:S01]  /*11640*/  STSM.16.M88.4 [R11], R24 ;  /* 0x000000180b007844 */ /* 0x0001e20000000200 */
[----:B------:R-:W-:Y:S02]  /*11650*/  SEL R14, R28, R35, P0 ;  /* 0x000000231c0e7207 */ /* 0x000fe40000000000 */
[----:B------:R-:W-:-:S02]  /*11660*/  SEL R13, R49, R36, P0 ;  /* 0x00000024310d7207 */ /* 0x000fc40000000000 */
[----:B------:R-:W-:Y:S02]  /*11670*/  SEL R15, R36, R49, P0 ;  /* 0x00000031240f7207 */ /* 0x000fe40000000000 */
[----:B------:R-:W-:Y:S01]  /*11680*/  ISETP.NE.U32.AND P1, PT, RZ, UR4, PT ;  /* 0x00000004ff007c0c */ /* 0x000fe2000bf25070 */
[----:B------:R1:W-:Y:S01]  /*11690*/  STSM.16.M88.4 [R38], R4 ;  /* 0x0000000426007844 */ /* 0x0003e20000000200 */
[----:B0-----:R-:W-:Y:S02]  /*116a0*/  SEL R11, R34, R47, P0 ;  /* 0x0000002f220b7207 */ /* 0x001fe40000000000 */
[----:B------:R-:W-:Y:S02]  /*116b0*/  IADD3 R26, P2, R44, UR4, RZ ;  /* 0x000000042c1a7c10 */ /* 0x000fe4000ff5e0ff */
[----:B------:R-:W-:Y:S01]  /*116c0*/  ISETP.NE.AND.EX P1, PT, RZ, UR5, PT, P1 ;  /* 0x00000005ff007c0c */ /* 0x000fe2000bf25310 */
[----:B------:R1:W-:Y:S01]  /*116d0*/  STSM.16.M88.4 [R37], R8 ;  /* 0x0000000825007844 */ /* 0x0003e20000000200 */
[----:B------:R-:W-:Y:S01]  /*116e0*/  IADD3.X R27, R42, UR5, RZ, P2, !PT ;  /* 0x000000052a1b7c10 */ /* 0x000fe200097fe4ff */
[----:B------:R-:W-:-:S02]  /*116f0*/  ULDC.64 UR4, c[0x0][0xbe0] ;  /* 0x0002f80000047ab9 */ /* 0x000fc40000000a00 */
[----:B------:R1:W-:Y:S01]  /*11700*/  STSM.16.M88.4 [R30], R12 ;  /* 0x0000000c1e007844 */ /* 0x0003e20000000200 */
        /* <DEDUP_REMOVED lines=17> */
.L_x_1933:
        /* <DEDUP_REMOVED lines=22> */
[----:B------:R-:W-:Y:S01]  /*11980*/  IMAD R6, R35, UR5, R6 ;  /* 0x0000000523067c24 */ /* 0x000fe2000f8e0206 */
[----:B------:R-:W-:Y:S01]  /*11990*/  ULDC.64 UR4, c[0x0][0xb40] ;  /* 0x0002d00000047ab9 */ /* 0x000fe20000000a00 */
[----:B----4-:R-:W-:Y:S02]  /*119a0*/  IMAD.MOV.U32 R38, RZ, RZ, R12 ;  /* 0x000000ffff267224 */ /* 0x010fe400078e000c */
[----:B------:R-:W-:Y:S02]  /*119b0*/  IMAD R11, R37, 0xc0, R9 ;  /* 0x000000c0250b7824 */ /* 0x000fe400078e0209 */
[----:B------:R-:W-:-:S03]  /*119c0*/  IMAD R7, R38, 0x40, R41 ;  /* 0x0000004026077824 */ /* 0x000fc600078e0229 */
[----:B------:R-:W-:Y:S01]  /*119d0*/  IADD3 R4, P1, R11, R4, RZ ;  /* 0x000000040b047210 */ /* 0x000fe20007f3e0ff */
[----:B------:R-:W-:-:S03]  /*119e0*/  IMAD.WIDE R2, R7, 0x2, R2 ;  /* 0x0000000207027825 */ /* 0x000fc600078e0202 */
[----:B------:R-:W-:Y:S02]  /*119f0*/  LEA R30, P2, R4, UR4, 0x2 ;  /* 0x00000004041e7c11 */ /* 0x000fe4000f8410ff */
[C---:B------:R-:W-:Y:S02]  /*11a00*/  IADD3 R7, P3, R2.reuse, 0x3000, RZ ;  /* 0x0000300002077810 */ /* 0x040fe40007f7e0ff */
[----:B------:R-:W-:Y:S01]  /*11a10*/  LOP3.LUT R15, R2, 0x380, RZ, 0xc0, !PT ;  /* 0x00000380020f7812 */ /* 0x000fe200078ec0ff */
[----:B0-----:R-:W-:Y:S01]  /*11a20*/  VIADD R9, R8, 0xffffff80 ;  /* 0xffffff8008097836 */ /* 0x001fe20000000000 */
[----:B------:R-:W-:Y:S01]  /*11a30*/  SHF.R.S32.HI R29, RZ, 0x1f, R41 ;  /* 0x0000001fff1d7819 */ /* 0x000fe20000011429 */
[----:B------:R-:W-:Y:S01]  /*11a40*/  IMAD.X R13, RZ, RZ, R3, P3 ;  /* 0x000000ffff0d7224 */ /* 0x000fe200018e0603 */
[----:B------:R-:W-:Y:S02]  /*11a50*/  SHF.R.U64 R15, R15, 0x3, RZ ;  /* 0x000000030f0f7819 */ /* 0x000fe400000012ff */
[----:B------:R-:W-:-:S04]  /*11a60*/  SHF.R.S32.HI R8, RZ, 0x1f, R9 ;  /* 0x0000001fff087819 */ /* 0x000fc80000011409 */
[----:B------:R-:W-:-:S04]  /*11a70*/  LEA.HI R8, R8, R9, RZ, 0x7 ;  /* 0x0000000908087211 */ /* 0x000fc800078f38ff */
[----:B------:R-:W-:-:S05]  /*11a80*/  LOP3.LUT R8, R8, 0xffffff80, RZ, 0xc0, !PT ;  /* 0xffffff8008087812 */ /* 0x000fca00078ec0ff */
[----:B------:R-:W-:Y:S01]  /*11a90*/  IMAD.IADD R8, R9, 0x1, -R8 ;  /* 0x0000000109087824 */ /* 0x000fe200078e0a08 */
[----:B------:R-:W-:-:S04]  /*11aa0*/  SHF.R.S32.HI R9, RZ, 0x1f, R11 ;  /* 0x0000001fff097819 */ /* 0x000fc8000001140b */
[----:B------:R-:W-:Y:S01]  /*11ab0*/  IADD3.X R9, R9, R5, R6, P1, !PT ;  /* 0x0000000509097210 */ /* 0x000fe20000ffe406 */
[C---:B------:R-:W-:Y:S01]  /*11ac0*/  VIADD R5, R11.reuse, 0x8 ;  /* 0x000000080b057836 */ /* 0x040fe20000000000 */
[----:B------:R-:W-:Y:S02]  /*11ad0*/  LOP3.LUT P0, RZ, R8, 0x3, RZ, 0xc0, !PT ;  /* 0x0000000308ff7812 */ /* 0x000fe4000780c0ff */
[----:B------:R-:W-:Y:S01]  /*11ae0*/  LEA.HI.X R31, R4, UR5, R9, 0x2, P2 ;  /* 0x00000005041f7c11 */ /* 0x000fe200090f1409 */
[----:B------:R-:W-:Y:S01]  /*11af0*/  ULDC.64 UR4, c[0x0][0xaa0] ;  /* 0x0002a80000047ab9 */ /* 0x000fe20000000a00 */
[-C--:B-----5:R-:W-:Y:S02]  /*11b00*/  ISETP.GE.OR P1, PT, R11, R0.reuse, P0 ;  /* 0x000000000b00720c */ /* 0x0a0fe40000726670 */
[----:B------:R-:W-:Y:S02]  /*11b10*/  ISETP.GE.OR P0, PT, R5, R0, P0 ;  /* 0x000000000500720c */ /* 0x000fe40000706670 */
[----:B------:R-:W-:-:S02]  /*11b20*/  IADD3 R11, P2, R2, 0x1800, RZ ;  /* 0x00001800020b7810 */ /* 0x000fc40007f5e0ff */
[----:B------:R-:W-:Y:S02]  /*11b30*/  IADD3 R5, P4, R2, 0x4800, RZ ;  /* 0x0000480002057810 */ /* 0x000fe40007f9e0ff */
[----:B------:R-:W-:Y:S01]  /*11b40*/  LOP3.LUT R8, R11, 0x380, RZ, 0xc0, !PT ;  /* 0x000003800b087812 */ /* 0x000fe200078ec0ff */
[--C-:B------:R-:W-:Y:S01]  /*11b50*/  IMAD.X R9, RZ, RZ, R3.reuse, P2 ;  /* 0x000000ffff097224 */ /* 0x100fe200010e0603 */
[----:B------:R-:W-:Y:S01]  /*11b60*/  LOP3.LUT R6, R7, 0x380, RZ, 0xc0, !PT ;  /* 0x0000038007067812 */ /* 0x000fe200078ec0ff */
[----:B------:R-:W-:Y:S01]  /*11b70*/  IMAD.X R25, RZ, RZ, R3, P4 ;  /* 0x000000ffff197224 */ /* 0x000fe200020e0603 */
[----:B------:R-:W-:Y:S01]  /*11b80*/  LOP3.LUT R4, R5, 0x380, RZ, 0xc0, !PT ;  /* 0x0000038005047812 */ /* 0x000fe200078ec0ff */
[----:B------:R-:W-:Y:S01]  /*11b90*/  IMAD.MOV.U32 R28, RZ, RZ, R41 ;  /* 0x000000ffff1c7224 */ /* 0x000fe200078e0029 */
[----:B------:R-:W-:Y:S01]  /*11ba0*/  SHF.R.U64 R8, R8, 0x3, RZ ;  /* 0x0000000308087819 */ /* 0x000fe200000012ff */
[----:B------:R-:W-:Y:S01]  /*11bb0*/  IMAD R32, R32, UR4, RZ ;  /* 0x0000000420207c24 */ /* 0x000fe2000f8e02ff */
[----:B------:R-:W-:Y:S01]  /*11bc0*/  SHF.R.U64 R6, R6, 0x3, RZ ;  /* 0x0000000306067819 */ /* 0x000fe200000012ff */
[----:B------:R0:W-:Y:S01]  /*11bd0*/  @!P1 STG.E desc[UR40][R30.64], R20 ;  /* 0x000000141e009986 */ /* 0x0001e2000c101928 */
[----:B------:R-:W-:-:S02]  /*11be0*/  SHF.R.U64 R4, R4, 0x3, RZ ;  /* 0x0000000304047819 */ /* 0x000fc400000012ff */
[----:B------:R-:W-:Y:S01]  /*11bf0*/  LOP3.LUT R8, R8, R11, RZ, 0x3c, !PT ;  /* 0x0000000b08087212 */ /* 0x000fe200078e3cff */
[----:B------:R1:W-:Y:S01]  /*11c00*/  @!P0 STG.E desc[UR40][R30.64+0x20], R21 ;  /* 0x000020151e008986 */ /* 0x0003e2000c101928 */
[----:B------:R-:W-:Y:S02]  /*11c10*/  LOP3.LUT R12, R6, R7, RZ, 0x3c, !PT ;  /* 0x00000007060c7212 */ /* 0x000fe400078e3cff */
[----:B------:R-:W-:Y:S02]  /*11c20*/  LOP3.LUT R24, R4, R5, RZ, 0x3c, !PT ;  /* 0x0000000504187212 */ /* 0x000fe400078e3cff */
[----:B------:R-:W-:Y:S01]  /*11c30*/  LOP3.LUT R2, R15, R2, RZ, 0x3c, !PT ;  /* 0x000000020f027212 */ /* 0x000fe200078e3cff */
[----:B------:R-:W5:Y:S01]  /*11c40*/  LD.E.128 R8, desc[UR40][R8.64] ;  /* 0x0000002808087980 */ /* 0x000f62000c101d00 */
[C---:B------:R-:W-:Y:S01]  /*11c50*/  IMAD.WIDE.U32 R28, R33.reuse, UR4, R28 ;  /* 0x00000004211c7c25 */ /* 0x040fe2000f8e001c */
[----:B------:R-:W-:Y:S01]  /*11c60*/  SHF.R.S32.HI R39, RZ, 0x1f, R38 ;  /* 0x0000001fff277819 */ /* 0x000fe20000011426 */
[----:B------:R-:W-:Y:S01]  /*11c70*/  ULDC UR4, c[0x0][0xa8c] ;  /* 0x0002a30000047ab9 */ /* 0x000fe20000000800 */
[----:B------:R2:W5:Y:S01]  /*11c80*/  LD.E.128 R4, desc[UR40][R2.64] ;  /* 0x0000002802047980 */ /* 0x000562000c101d00 */
[----:B------:R-:W-:-:S03]  /*11c90*/  IMAD R33, R33, UR5, R32 ;  /* 0x0000000521217c24 */ /* 0x000fc6000f8e0220 */
[----:B------:R-:W5:Y:S04]  /*11ca0*/  LD.E.128 R12, desc[UR40][R12.64] ;  /* 0x000000280c0c7980 */ /* 0x000f68000c101d00 */
[----:B------:R-:W5:Y:S01]  /*11cb0*/  LD.E.128 R24, desc[UR40][R24.64] ;  /* 0x0000002818187980 */ /* 0x000f62000c101d00 */
[----:B------:R-:W-:Y:S01]  /*11cc0*/  @!PT LDS RZ, [RZ] ;  /* 0x00000000fffff984 */ /* 0x000fe20000000800 */
[----:B------:R-:W-:Y:S01]  /*11cd0*/  @!PT LDS RZ, [RZ] ;  /* 0x00000000fffff984 */ /* 0x000fe20000000800 */
[----:B------:R-:W-:Y:S01]  /*11ce0*/  @!PT LDS RZ, [RZ] ;  /* 0x00000000fffff984 */ /* 0x000fe20000000800 */
[----:B------:R-:W-:Y:S01]  /*11cf0*/  @!PT LDS RZ, [RZ] ;  /* 0x00000000fffff984 */ /* 0x000fe20000000800 */
[----:B------:R3:W-:Y:S06]  /*11d00*/  MEMBAR.ALL.CTA ;  /* 0x0000000000007992 */ /* 0x0007ec0000008000 */
[----:B---3--:R-:W3:Y:S01]  /*11d10*/  FENCE.VIEW.ASYNC.S ;  /* 0x00000000000073c6 */ /* 0x008ee20000000000 */
[----:B------:R-:W-:-:S02]  /*11d20*/  IMAD.IADD R29, R29, 0x1, R33 ;  /* 0x000000011d1d7824 */ /* 0x000fc400078e0221 */
[----:B------:R-:W-:Y:S01]  /*11d30*/  IMAD R33, R37, -0xc0, R0 ;  /* 0xffffff4025217824 */ /* 0x000fe200078e0200 */
[----:B------:R-:W-:Y:S01]  /*11d40*/  ISETP.GE.AND P0, PT, R41, UR4, PT ;  /* 0x0000000429007c0c */ /* 0x000fe2000bf06270 */
[C---:B0-----:R-:W-:Y:S01]  /*11d50*/  VIADD R20, R38.reuse, 0x30 ;  /* 0x0000003026147836 */ /* 0x041fe20000000000 */
[----:B------:R0:W-:Y:S01]  /*11d60*/  STL [R1+0x2c], R39 ;  /* 0x00002c2701007387 */ /* 0x0001e20000100800 */
[C---:B-1----:R-:W-:Y:S01]  /*11d70*/  VIADD R21, R38.reuse, 0x60 ;  /* 0x0000006026157836 */ /* 0x042fe20000000000 */
[----:B------:R-:W-:Y:S01]  /*11d80*/  ULDC.64 UR4, c[0x0][0xae8] ;  /* 0x0002ba0000047ab9 */ /* 0x000fe20000000a00 */
[----:B------:R-:W-:Y:S01]  /*11d90*/  VIADD R0, R38, 0x90 ;  /* 0x0000009026007836 */ /* 0x000fe20000000000 */
[-C--:B------:R-:W-:Y:S01]  /*11da0*/  ISETP.GE.OR P3, PT, R20, R33.reuse, P0 ;  /* 0x000000211400720c */ /* 0x080fe20000766670 */
[----:B--2---:R-:W-:Y:S01]  /*11db0*/  IMAD R2, R34, UR6, RZ ;  /* 0x0000000622027c24 */ /* 0x004fe2000f8e02ff */
[-C--:B------:R-:W-:Y:S02]  /*11dc0*/  ISETP.GE.OR P1, PT, R21, R33.reuse, P0 ;  /* 0x000000211500720c */ /* 0x080fe40000726670 */
[----:B------:R-:W-:-:S02]  /*11dd0*/  ISETP.GE.OR P2, PT, R0, R33, P0 ;  /* 0x000000210000720c */ /* 0x000fc40000746670 */
[----:B------:R-:W-:Y:S01]  /*11de0*/  ISETP.GE.OR P0, PT, R38, R33, P0 ;  /* 0x000000212600720c */ /* 0x000fe20000706670 */
[C---:B------:R-:W-:Y:S02]  /*11df0*/  IMAD R31, R40.reuse, UR7, R2 ;  /* 0x00000007281f7c24 */ /* 0x040fe4000f8e0202 */
[----:B------:R-:W-:-:S04]  /*11e00*/  IMAD.WIDE.U32 R2, R40, UR6, R28 ;  /* 0x0000000628027c25 */ /* 0x000fc8000f8e001c */
[----:B------:R-:W-:Y:S02]  /*11e10*/  VIADD R0, R16, 0x13220 ;  /* 0x0001322010007836 */ /* 0x000fe40000000000 */
[----:B------:R-:W-:Y:S02]  /*11e20*/  IMAD.IADD R3, R3, 0x1, R31 ;  /* 0x0000000103037824 */ /* 0x000fe400078e021f */
[----:B------:R-:W-:Y:S01]  /*11e30*/  IMAD R20, R36, UR4, RZ ;  /* 0x0000000424147c24 */ /* 0x000fe2000f8e02ff */
[----:B------:R-:W-:Y:S01]  /*11e40*/  PRMT R0, RZ, 0x654, R0 ;  /* 0x00000654ff007816 */ /* 0x000fe20000000000 */
[----:B------:R-:W-:-:S03]  /*11e50*/  IMAD.WIDE.U32 R30, R35, UR4, R2 ;  /* 0x00000004231e7c25 */ /* 0x000fc6000f8e0002 */
[----:B---3--:R0:W-:Y:S01]  /*11e60*/  SYNCS.ARRIVE.TRANS64.RED.A1T0 RZ, [R0+URZ], RZ ;  /* 0x000000ff00ff79a7 */ /* 0x0081e2000810043f */
        /* <DEDUP_REMOVED lines=15> */
.L_x_1935:
[----:B------:R-:W-:Y:S05]  /*11f60*/  BSYNC B1 ;  /* 0x0000000000017941 */ /* 0x000fea0003800000 */
.L_x_1934:
        /* <DEDUP_REMOVED lines=15> */
.L_x_1937:
[----:B------:R-:W-:Y:S05]  /*12060*/  BSYNC B1 ;  /* 0x0000000000017941 */ /* 0x000fea0003800000 */
.L_x_1936:
        /* <DEDUP_REMOVED lines=15> */
.L_x_1939:
[----:B------:R-:W-:Y:S05]  /*12160*/  BSYNC B1 ;  /* 0x0000000000017941 */ /* 0x000fea0003800000 */
.L_x_1938:
        /* <DEDUP_REMOVED lines=15> */
.L_x_1932:
[----:B------:R-:W2:Y:S01]  /*12260*/  LDL.LU R4, [R1+0x50] ;  /* 0x0000500001047983 */ /* 0x000ea20000300800 */
[----:B------:R-:W-:-:S03]  /*12270*/  ULDC.64 UR4, c[0x0][0xbd8] ;  /* 0x0002f60000047ab9 */ /* 0x000fc60000000a00 */
[----:B------:R-:W0:Y:S01]  /*12280*/  LDL.LU R0, [R1+0x54] ;  /* 0x0000540001007983 */ /* 0x000e220000300800 */
[----:B------:R-:W-:Y:S01]  /*12290*/  ISETP.NE.U32.AND P0, PT, RZ, UR4, PT ;  /* 0x00000004ff007c0c */ /* 0x000fe2000bf05070 */
[----:B------:R-:W-:-:S03]  /*122a0*/  IMAD.MOV.U32 R7, RZ, RZ, RZ ;  /* 0x000000ffff077224 */ /* 0x000fc600078e00ff */
[----:B------:R-:W-:Y:S02]  /*122b0*/  ISETP.NE.AND.EX P0, PT, RZ, UR5, PT, P0 ;  /* 0x00000005ff007c0c */ /* 0x000fe4000bf05300 */
[----:B--2---:R-:W-:-:S04]  /*122c0*/  IADD3 R2, P1, R4, UR4, RZ ;  /* 0x0000000404027c10 */ /* 0x004fc8000ff3e0ff */
[----:B0-----:R-:W-:Y:S01]  /*122d0*/  IADD3.X R3, R0, UR5, RZ, P1, !PT ;  /* 0x0000000500037c10 */ /* 0x001fe20008ffe4ff */
        /* <DEDUP_REMOVED lines=17> */
.L_x_1941:
        /* <DEDUP_REMOVED lines=34> */
.L_x_1943:
[----:B------:R-:W-:Y:S05]  /*12610*/  BSYNC B1 ;  /* 0x0000000000017941 */ /* 0x000fea0003800000 */
.L_x_1942:
        /* <DEDUP_REMOVED lines=44> */
.L_x_1945:
[----:B------:R-:W-:Y:S05]  /*128e0*/  BSYNC B1 ;  /* 0x0000000000017941 */ /* 0x000fea0003800000 */
.L_x_1944:
        /* <DEDUP_REMOVED lines=15> */
.L_x_1947:
[----:B------:R-:W-:Y:S05]  /*129e0*/  BSYNC B1 ;  /* 0x0000000000017941 */ /* 0x000fea0003800000 */
.L_x_1946:
        /* <DEDUP_REMOVED lines=15> */
.L_x_1949:
[----:B------:R-:W-:Y:S05]  /*12ae0*/  BSYNC B1 ;  /* 0x0000000000017941 */ /* 0x000fea0003800000 */
.L_x_1948:
        /* <DEDUP_REMOVED lines=14> */
.L_x_1940:
[----:B------:R-:W-:Y:S05]  /*12bd0*/  BSYNC B0 ;  /* 0x0000000000007941 */ /* 0x000fea0003800000 */
.L_x_1931:
[----:B------:R-:W3:Y:S01]  /*12be0*/  LDL R0, [R1+0xc] ;  /* 0x00000c0001007983 */ /* 0x000ee20000100800 */
[----:B------:R-:W-:Y:S02]  /*12bf0*/  ULDC UR4, c[0x0][0xc14] ;  /* 0x0003050000047ab9 */ /* 0x000fe40000000800 */
[----:B---3--:R-:W-:-:S13]  /*12c00*/  ISETP.GE.AND P0, PT, R0, UR4, PT ;  /* 0x0000000400007c0c */ /* 0x008fda000bf06270 */
[----:B------:R-:W-:Y:S05]  /*12c10*/  @!P0 BRA `(.L_x_1950) ;  /* 0xfffffee400188947 */ /* 0x000fea000383ffff */
[----:B------:R-:W-:Y:S05]  /*12c20*/  BRA `(.L_x_1823) ;  /* 0x0000005400587947 */ /* 0x000fea0003800000 */
.L_x_1821:
[----:B------:R-:W-:-:S08]  /*12c30*/  NOP ;  /* 0x0000000000007918 */ /* 0x000fd00000000000 */
[----:B--2---:R-:W0:-:S00]  /*12c40*/  USETMAXREG.DEALLOC.CTAPOOL 0x20 ;  /* 0x00000020000079c8 */ /* 0x004e0000080e0500 */
        /* <DEDUP_REMOVED lines=14> */
.L_x_1951:
        /* <DEDUP_REMOVED lines=42> */
.L_x_1957:
        /* <DEDUP_REMOVED lines=12> */
.L_x_1956:
[----:B------:R-:W-:Y:S05]  /*13090*/  BSYNC B0 ;  /* 0x0000000000007941 */ /* 0x000fea0003800000 */
.L_x_1955:
        /* <DEDUP_REMOVED lines=22> */
.L_x_1953:
        /* <DEDUP_REMOVED lines=21> */
.L_x_1958:
        /* <DEDUP_REMOVED lines=55> */
.L_x_1954:
[----:B------:R-:W-:Y:S02]  /*136c0*/  IMAD.MOV.U32 R17, RZ, RZ, RZ ;  /* 0x000000ffff117224 */ /* 0x000fe400078e00ff */
[----:B------:R-:W-:Y:S02]  /*136d0*/  IMAD.U32 R16, RZ, RZ, UR6 ;  /* 0x00000006ff107e24 */ /* 0x000fe4000f8e00ff */
[----:B------:R-:W-:-:S07]  /*136e0*/  IMAD.MOV.U32 R18, RZ, RZ, RZ ;  /* 0x000000ffff127224 */ /* 0x000fce00078e00ff */
.L_x_1959:
[----:B------:R-:W-:-:S13]  /*136f0*/  ISETP.NE.AND P0, PT, R5, RZ, PT ;  /* 0x000000ff0500720c */ /* 0x000fda0003f05270 */
[----:B------:R-:W0:Y:S01]  /*13700*/  @!P0 S2R R3, SR_CgaCtaId ;  /* 0x0000000000038919 */ /* 0x000e220000008800 */
[----:B------:R-:W-:-:S04]  /*13710*/  @!P0 MOV R0, 0x400 ;  /* 0x0000040000008802 */ /* 0x000fc80000000f00 */
[----:B0-----:R-:W-:-:S05]  /*13720*/  @!P0 LEA R0, R3, R0, 0x18 ;  /* 0x0000000003008211 */ /* 0x001fca00078ec0ff */
[----:B------:R1:W-:Y:S01]  /*13730*/  @!P0 STS.128 [R0+0x132d0], R16 ;  /* 0x0132d01000008388 */ /* 0x0003e20000000c00 */
[----:B------:R-:W-:Y:S06]  /*13740*/  BAR.ARV 0x5, 0x200 ;  /* 0x0148000000007b1d */ /* 0x000fec0000002000 */
.L_x_1952:
        /* <DEDUP_REMOVED lines=13> */
[----:B------:R-:W-:Y:S01]  /*13820*/  LOP3.LUT R0, R29, 0x180, RZ, 0xc0, !PT ;  /* 0x000001801d007812 */ /* 0x000fe200078ec0ff */
[----:B------:R-:W-:-:S03]  /*13830*/  IMAD.SHL.U32 R2, R8, 0x20, RZ ;  /* 0x0000002008027824 */ /* 0x000fc600078e00ff */
[----:B------:R-:W-:Y:S02]  /*13840*/  LOP3.LUT R5, R4, 0x600, RZ, 0xc0, !PT ;  /* 0x0000060004057812 */ /* 0x000fe400078ec0ff */
[----:B------:R-:W-:Y:S01]  /*13850*/  LOP3.LUT R0, R0, 0x30, R3, 0xf8, !PT ;  /* 0x0000003000007812 */ /* 0x000fe200078ef803 */
[----:B------:R-:W-:Y:S01]  /*13860*/  IMAD.SHL.U32 R3, R8, 0x8, RZ ;  /* 0x0000000808037824 */ /* 0x000fe200078e00ff */
[----:B------:R-:W-:-:S04]  /*13870*/  LOP3.LUT R5, R5, 0x60, R2, 0xf8, !PT ;  /* 0x0000006005057812 */ /* 0x000fc800078ef802 */
[----:B------:R-:W-:Y:S02]  /*13880*/  LOP3.LUT R0, R0, 0x30, R3, 0x78, !PT ;  /* 0x0000003000007812 */ /* 0x000fe400078e7803 */
[----:B------:R-:W-:Y:S02]  /*13890*/  LOP3.LUT R4, R2, 0x80, RZ, 0xc0, !PT ;  /* 0x0000008002047812 */ /* 0x000fe400078ec0ff */
[----:B------:R-:W-:Y:S02]  /*138a0*/  LOP3.LUT R5, R5, 0x100, R2, 0xf8, !PT ;  /* 0x0000010005057812 */ /* 0x000fe400078ef802 */
[----:B------:R-:W-:Y:S01]  /*138b0*/  LOP3.LUT R29, R0, 0x640, R29, 0xf8, !PT ;  /* 0x00000640001d7812 */ /* 0x000fe200078ef81d */
[----:B------:R-:W-:Y:S01]  /*138c0*/  IMAD.SHL.U32 R7, R8, 0x4, RZ ;  /* 0x0000000408077824 */ /* 0x000fe200078e00ff */
[----:B------:R-:W-:Y:S01]  /*138d0*/  LOP3.LUT R4, R4, 0x10, R8, 0xf8, !PT ;  /* 0x0000001004047812 */ /* 0x000fe200078ef808 */
[----:B------:R-:W-:Y:S03]  /*138e0*/  BSSY B7, `(.L_x_1960) ;  /* 0x000044c000077945 */ /* 0x000fe60003800000 */
[----:B------:R-:W-:Y:S01]  /*138f0*/  LOP3.LUT R4, R4, 0x10, R7, 0x78, !PT ;  /* 0x0000001004047812 */ /* 0x000fe200078e7807 */
[----:B------:R-:W-:-:S02]  /*13900*/  IMAD.MOV.U32 R26, RZ, RZ, 0x1 ;  /* 0x00000001ff1a7424 */ /* 0x000fc400078e00ff */
[----:B------:R-:W-:Y:S01]  /*13910*/  IMAD.MOV.U32 R24, RZ, RZ, RZ ;  /* 0x000000ffff187224 */ /* 0x000fe200078e00ff */
[----:B------:R-:W-:Y:S01]  /*13920*/  LOP3.LUT R28, R5, R4, RZ, 0xfc, !PT ;  /* 0x00000004051c7212 */ /* 0x000fe200078efcff */
[----:B------:R-:W-:Y:S02]  /*13930*/  IMAD.MOV.U32 R22, RZ, RZ, RZ ;  /* 0x000000ffff167224 */ /* 0x000fe400078e00ff */
[----:B------:R-:W-:Y:S01]  /*13940*/  IMAD.MOV.U32 R25, RZ, RZ, 0x1 ;  /* 0x00000001ff197424 */ /* 0x000fe200078e00ff */
[----:B------:R-:W-:Y:S01]  /*13950*/  ULDC UR36, c[0x0][0xc] ;  /* 0x0000030000247ab9 */ /* 0x000fe20000000800 */
[----:B------:R-:W-:Y:S01]  /*13960*/  ULDC.64 UR38, c[0x0][0x198] ;  /* 0x0000660000267ab9 */ /* 0x000fe20000000a00 */
[C---:B--2---:R-:W-:Y:S02]  /*13970*/  LOP3.LUT R2, R6.reuse, 0x1, RZ, 0xfc, !PT ;  /* 0x0000000106027812 */ /* 0x044fe400078efcff */
[----:B------:R-:W-:-:S03]  /*13980*/  LOP3.LUT R0, R6, 0x2, RZ, 0xfc, !PT ;  /* 0x0000000206007812 */ /* 0x000fc600078efcff */
[----:B------:R0:W-:Y:S04]  /*13990*/  STL [R1+0x28], R2 ;  /* 0x0000280201007387 */ /* 0x0001e80000100800 */
[----:B------:R0:W-:Y:S04]  /*139a0*/  STL [R1+0x14], R0 ;  /* 0x0000140001007387 */ /* 0x0001e80000100800 */
[----:B------:R0:W-:Y:S02]  /*139b0*/  STL [R1+0x1c], RZ ;  /* 0x00001cff01007387 */ /* 0x0001e40000100800 */
.L_x_2057:
[----:B0-----:R-:W0:Y:S02]  /*139c0*/  LDC.64 R2, c[0x0][0xc60] ;  /* 0x00031800ff027b82 */ /* 0x001e240000000a00 */
[----:B0-----:R-:W-:-:S05]  /*139d0*/  IMAD.WIDE R2, R19, 0x4, R2 ;  /* 0x0000000413027825 */ /* 0x001fca00078e0202 */
[----:B------:R-:W2:Y:S01]  /*139e0*/  LDG.E R14, desc[UR40][R2.64] ;  /* 0x00000028020e7981 */ /* 0x000ea2000c1e1900 */
[----:B------:R-:W-:Y:S05]  /*139f0*/  YIELD ;  /* 0x0000000000007946 */ /* 0x000fea0003800000 */
[----:B------:R-:W-:Y:S01]  /*13a00*/  ULDC.64 UR4, c[0x0][0xa28] ;  /* 0x00028a0000047ab9 */ /* 0x000fe20000000a00 */
[----:B------:R-:W-:Y:S01]  /*13a10*/  ULDC.64 UR8, c[0x0][0xa18] ;  /* 0x0002860000087ab9 */ /* 0x000fe20000000a00 */
[----:B------:R-:W-:Y:S01]  /*13a20*/  ISETP.NE.U32.AND P0, PT, RZ, UR4, PT ;  /* 0x00000004ff007c0c */ /* 0x000fe2000bf05070 */
[----:B------:R-:W-:Y:S01]  /*13a30*/  ULDC.64 UR6, c[0x0][0xa00] ;  /* 0x0002800000067ab9 */ /* 0x000fe20000000a00 */
[----:B------:R-:W-:-:S02]  /*13a40*/  CS2R R8, SRZ ;  /* 0x0000000000087805 */ /* 0x000fc4000001ff00 */
[----:B------:R-:W-:Y:S02]  /*13a50*/  ISETP.NE.AND.EX P1, PT, RZ, UR5, PT, P0 ;  /* 0x00000005ff007c0c */ /* 0x000fe4000bf25300 */
[----:B------:R-:W-:Y:S02]  /*13a60*/  ISETP.NE.U32.AND P3, PT, RZ, UR8, PT ;  /* 0x00000008ff007c0c */ /* 0x000fe4000bf65070 */
[----:B------:R-:W-:Y:S02]  /*13a70*/  ISETP.NE.U32.AND P0, PT, RZ, UR6, PT ;  /* 0x00000006ff007c0c */ /* 0x000fe4000bf05070 */
[----:B------:R-:W-:Y:S02]  /*13a80*/  ISETP.NE.AND.EX P3, PT, RZ, UR9, PT, P3 ;  /* 0x00000009ff007c0c */ /* 0x000fe4000bf65330 */
[----:B------:R-:W-:Y:S01]  /*13a90*/  ISETP.NE.AND.EX P0, PT, RZ, UR7, PT, P0 ;  /* 0x00000007ff007c0c */ /* 0x000fe2000bf05300 */
[----:B------:R-:W-:Y:S01]  /*13aa0*/  IMAD.MOV.U32 R27, RZ, RZ, RZ ;  /* 0x000000ffff1b7224 */ /* 0x000fe200078e00ff */
[----:B--2---:R-:W-:Y:S01]  /*13ab0*/  SHF.R.S32.HI R0, RZ, 0x1f, R14 ;  /* 0x0000001fff007819 */ /* 0x004fe2000001140e */
[----:B------:R-:W-:-:S02]  /*13ac0*/  IMAD.SHL.U32 R20, R14, 0x4, RZ ;  /* 0x000000040e147824 */ /* 0x000fc400078e00ff */
[C---:B------:R-:W-:Y:S01]  /*13ad0*/  @P1 LEA R4, P2, R14.reuse, UR4, 0x2 ;  /* 0x000000040e041c11 */ /* 0x040fe2000f8410ff */
[----:B------:R-:W-:Y:S01]  /*13ae0*/  STL [R1], R14 ;  /* 0x0000000e01007387 */ /* 0x000fe20000100800 */
[C-C-:B------:R-:W-:Y:S02]  /*13af0*/  SHF.L.U64.HI R15, R14.reuse, 0x2, R0.reuse ;  /* 0x000000020e0f7819 */ /* 0x140fe40000010200 */
[----:B------:R-:W-:Y:S01]  /*13b00*/  @P1 LEA.HI.X R5, R14, UR5, R0, 0x2, P2 ;  /* 0x000000050e051c11 */ /* 0x000fe200090f1400 */
[----:B------:R-:W-:Y:S01]  /*13b10*/  ULDC.64 UR4, c[0x0][0xa08] ;  /* 0x0002820000047ab9 */ /* 0x000fe20000000a00 */
[C---:B------:R-:W-:Y:S01]  /*13b20*/  IADD3 R2, P2, R20.reuse, UR6, RZ ;  /* 0x0000000614027c10 */ /* 0x040fe2000ff5e0ff */
[----:B------:R-:W-:Y:S01]  /*13b30*/  STL [R1+0x8], R20 ;  /* 0x0000081401007387 */ /* 0x000fe20000100800 */
[----:B------:R-:W-:Y:S02]  /*13b40*/  IADD3 R6, P4, R20, UR4, RZ ;  /* 0x0000000414067c10 */ /* 0x000fe4000ff9e0ff */
[----:B------:R-:W-:Y:S01]  /*13b50*/  IADD3.X R3, R15, UR7, RZ, P2, !PT ;  /* 0x000000070f037c10 */ /* 0x000fe200097fe4ff */
[----:B------:R-:W-:Y:S01]  /*13b60*/  ULDC.64 UR6, c[0x0][0xa10] ;  /* 0x0002840000067ab9 */ /* 0x000fe20000000a00 */
[----:B------:R0:W5:Y:S01]  /*13b70*/  @P1 LDG.E R8, desc[UR40][R4.64] ;  /* 0x0000002804081981 */ /* 0x000162000c1e1900 */
[----:B------:R-:W-:-:S02]  /*13b80*/  ISETP.NE.U32.AND P1, PT, RZ, UR4, PT ;  /* 0x00000004ff007c0c */ /* 0x000fc4000bf25070 */
[----:B------:R-:W-:Y:S01]  /*13b90*/  ISETP.NE.U32.AND P2, PT, RZ, UR6, PT ;  /* 0x00000006ff007c0c */ /* 0x000fe2000bf45070 */
[----:B------:R-:W2:Y:S01]  /*13ba0*/  @P0 LDG.E R9, desc[UR40][R2.64] ;  /* 0x0000002802090981 */ /* 0x000ea2000c1e1900 */
[----:B------:R-:W-:Y:S02]  /*13bb0*/  IADD3.X R7, R15, UR5, RZ, P4, !PT ;  /* 0x000000050f077c10 */ /* 0x000fe4000a7fe4ff */
[----:B------:R-:W-:Y:S01]  /*13bc0*/  ISETP.NE.AND.EX P1, PT, RZ, UR5, PT, P1 ;  /* 0x00000005ff007c0c */ /* 0x000fe2000bf25310 */
[----:B------:R-:W-:Y:S01]  /*13bd0*/  IMAD.MOV.U32 R0, RZ, RZ, RZ ;  /* 0x000000ffff007224 */ /* 0x000fe200078e00ff */
[----:B------:R-:W-:Y:S01]  /*13be0*/  ISETP.NE.AND.EX P2, PT, RZ, UR7, PT, P2 ;  /* 0x00000007ff007c0c */ /* 0x000fe2000bf45320 */
[----:B------:R-:W-:Y:S01]  /*13bf0*/  STL [R1+0xc], R15 ;  /* 0x00000c0f01007387 */ /* 0x000fe20000100800 */
[----:B0-----:R-:W-:Y:S01]  /*13c00*/  IADD3 R4, P4, R20, UR6, RZ ;  /* 0x0000000614047c10 */ /* 0x001fe2000ff9e0ff */
[----:B------:R-:W-:-:S03]  /*13c10*/  ULDC UR4, c[0x0][0x288] ;  /* 0x0000a20000047ab9 */ /* 0x000fc60000000800 */
[C---:B------:R-:W-:Y:S02]  /*13c20*/  IADD3.X R5, R15.reuse, UR7, RZ, P4, !PT ;  /* 0x000000070f057c10 */ /* 0x040fe4000a7fe4ff */
[----:B------:R-:W-:Y:S01]  /*13c30*/  @P3 IADD3 R12, P4, R20, UR8, RZ ;  /* 0x00000008140c3c10 */ /* 0x000fe2000ff9e0ff */
[----:B------:R-:W-:Y:S01]  /*13c40*/  IMAD.U32 R10, RZ, RZ, UR4 ;  /* 0x00000004ff0a7e24 */ /* 0x000fe2000f8e00ff */
[----:B------:R-:W-:Y:S01]  /*13c50*/  ULDC.64 UR4, c[0x0][0x3f8] ;  /* 0x0000fe0000047ab9 */ /* 0x000fe20000000a00 */
[----:B------:R0:W5:Y:S01]  /*13c60*/  @P1 LDG.E R27, desc[UR40][R6.64] ;  /* 0x00000028061b1981 */ /* 0x000162000c1e1900 */
[----:B------:R-:W-:-:S03]  /*13c70*/  @P3 IADD3.X R13, R15, UR9, RZ, P4, !PT ;  /* 0x000000090f0d3c10 */ /* 0x000fc6000a7fe4ff */
[----:B------:R0:W5:Y:S04]  /*13c80*/  @P2 LDG.E R0, desc[UR40][R4.64] ;  /* 0x0000002804002981 */ /* 0x000168000c1e1900 */
        /* <DEDUP_REMOVED lines=10> */
[----:B-1----:R-:W-:Y:S01]  /*13d30*/  IMAD.U32 R9, RZ, RZ, UR5 ;  /* 0x00000005ff097e24 */ /* 0x002fe2000f8e00ff */
[----:B0-----:R-:W-:Y:S06]  /*13d40*/  @P3 BRA `(.L_x_1961) ;  /* 0x0000000000103947 */ /* 0x001fec0003800000 */
[----:B------:R-:W-:Y:S05]  /*13d50*/  @!P0 BRA `(.L_x_1961) ;  /* 0x00000000000c8947 */ /* 0x000fea0003800000 */
[----:B-----5:R-:W2:Y:S04]  /*13d60*/  LDG.E R10, desc[UR40][R2.64] ;  /* 0x00000028020a7981 */ /* 0x020ea8000c1e1900 */
[----:B------:R-:W2:Y:S02]  /*13d70*/  LDG.E R2, desc[UR40][R2.64+0x4] ;  /* 0x0000042802027981 */ /* 0x000ea4000c1e1900 */
[----:B--2---:R-:W-:-:S07]  /*13d80*/  IMAD.IADD R10, R2, 0x1, -R10 ;  /* 0x00000001020a7824 */ /* 0x004fce00078e0a0a */
.L_x_1961:
[----:B------:R-:W-:Y:S01]  /*13d90*/  ULDC.64 UR4, c[0x0][0xa20] ;  /* 0x0002880000047ab9 */ /* 0x000fe20000000a00 */
[----:B-----5:R-:W-:Y:S01]  /*13da0*/  IMAD.IADD R27, R27, 0x1, R8 ;  /* 0x000000011b1b7824 */ /* 0x020fe200078e0208 */
[----:B------:R-:W-:-:S04]  /*13db0*/  ISETP.NE.U32.AND P0, PT, RZ, UR4, PT ;  /* 0x00000004ff007c0c */ /* 0x000fc8000bf05070 */
[----:B------:R-:W-:-:S13]  /*13dc0*/  ISETP.NE.AND.EX P0, PT, RZ, UR5, PT, P0 ;  /* 0x00000005ff007c0c */ /* 0x000fda000bf05300 */
[----:B------:R-:W-:Y:S05]  /*13dd0*/  @!P0 BRA `(.L_x_1962) ;  /* 0x0000000000108947 */ /* 0x000fea0003800000 */
[----:B------:R-:W-:-:S04]  /*13de0*/  IADD3 R2, P0, R20, UR4, RZ ;  /* 0x0000000414027c10 */ /* 0x000fc8000ff1e0ff */
[----:B------:R-:W-:-:S05]  /*13df0*/  IADD3.X R3, R15, UR5, RZ, P0, !PT ;  /* 0x000000050f037c10 */ /* 0x000fca00087fe4ff */
[----:B------:R0:W5:Y:S01]  /*13e00*/  LDG.E R11, desc[UR40][R2.64] ;  /* 0x00000028020b7981 */ /* 0x000162000c1e1900 */
[----:B------:R-:W-:Y:S05]  /*13e10*/  BRA `(.L_x_1963) ;  /* 0x0000000000107947 */ /* 0x000fea0003800000 */
.L_x_1962:
[----:B------:R-:W-:Y:S05]  /*13e20*/  @!P1 BRA `(.L_x_1963) ;  /* 0x00000000000c9947 */ /* 0x000fea0003800000 */
[----:B------:R-:W2:Y:S04]  /*13e30*/  LDG.E R11, desc[UR40][R6.64] ;  /* 0x00000028060b7981 */ /* 0x000ea8000c1e1900 */
[----:B------:R-:W2:Y:S02]  /*13e40*/  LDG.E R6, desc[UR40][R6.64+0x4] ;  /* 0x0000042806067981 */ /* 0x000ea4000c1e1900 */
[----:B--2---:R-:W-:-:S07]  /*13e50*/  IMAD.IADD R11, R6, 0x1, -R11 ;  /* 0x00000001060b7824 */ /* 0x004fce00078e0a0b */
.L_x_1963:
[----:B0-----:R-:W2:Y:S01]  /*13e60*/  @P2 LDG.E R2, desc[UR40][R4.64] ;  /* 0x0000002804022981 */ /* 0x001ea2000c1e1900 */
[----:B-----5:R-:W-:-:S03]  /*13e70*/  IMAD.IADD R11, R11, 0x1, -R8 ;  /* 0x000000010b0b7824 */ /* 0x020fc600078e0a08 */
[----:B------:R0:W2:Y:S02]  /*13e80*/  @P2 LDG.E R3, desc[UR40][R4.64+0x4] ;  /* 0x0000042804032981 */ /* 0x0000a4000c1e1900 */
[----:B0-----:R-:W-:-:S05]  /*13e90*/  IMAD.MOV R4, RZ, RZ, -R11 ;  /* 0x000000ffff047224 */ /* 0x001fca00078e0a0b */
[----:B------:R-:W-:Y:S01]  /*13ea0*/  VIMNMX R4, RZ, R4, !PT ;  /* 0x00000004ff047248 */ /* 0x000fe20007fe0100 */
[----:B------:R-:W-:Y:S01]  /*13eb0*/  BSSY B0, `(.L_x_1964) ;  /* 0x00000ea000007945 */ /* 0x000fe20003800000 */
[----:B--2---:R-:W-:Y:S02]  /*13ec0*/  @P2 IMAD.IADD R9, R3, 0x1, -R2 ;  /* 0x0000000103092824 */ /* 0x004fe400078e0a02 */
[----:B------:R-:W-:-:S05]  /*13ed0*/  IMAD R3, R17, 0xc0, RZ ;  /* 0x000000c011037824 */ /* 0x000fca00078e02ff */
[----:B------:R-:W-:Y:S01]  /*13ee0*/  IADD3 R10, -R10, 0x15f, R3 ;  /* 0x0000015f0a0a7810 */ /* 0x000fe20007ffe103 */
[----:B------:R-:W-:-:S04]  /*13ef0*/  IMAD.IADD R3, R11, 0x1, R9 ;  /* 0x000000010b037824 */ /* 0x000fc800078e0209 */
[C---:B------:R-:W-:Y:S02]  /*13f00*/  VIADD R2, R3.reuse, 0x9f ;  /* 0x0000009f03027836 */ /* 0x040fe40000000000 */
[----:B------:R-:W-:Y:S02]  /*13f10*/  IMAD.IADD R10, R3, 0x1, R10 ;  /* 0x00000001030a7824 */ /* 0x000fe400078e020a */
[----:B------:R-:W-:-:S04]  /*13f20*/  IMAD.HI R3, R2, 0x66666667, RZ ;  /* 0x6666666702037827 */ /* 0x000fc800078e02ff */
[----:B------:R-:W-:Y:S01]  /*13f30*/  IMAD.HI R2, R10, 0x66666667, RZ ;  /* 0x666666670a027827 */ /* 0x000fe200078e02ff */
[----:B------:R-:W-:-:S04]  /*13f40*/  SHF.R.U32.HI R6, RZ, 0x1f, R3 ;  /* 0x0000001fff067819 */ /* 0x000fc80000011603 */
[----:B------:R-:W-:Y:S02]  /*13f50*/  SHF.R.U32.HI R5, RZ, 0x1f, R2 ;  /* 0x0000001fff057819 */ /* 0x000fe40000011602 */
[----:B------:R-:W-:Y:S02]  /*13f60*/  LEA.HI.SX32 R3, R3, R6, 0x1a ;  /* 0x0000000603037211 */ /* 0x000fe400078fd2ff */
[----:B------:R-:W-:-:S04]  /*13f70*/  LEA.HI.SX32 R2, R2, R5, 0x1a ;  /* 0x0000000502027211 */ /* 0x000fc800078fd2ff */
[----:B------:R-:W-:-:S05]  /*13f80*/  VIMNMX R7, R3, R2, PT ;  /* 0x0000000203077248 */ /* 0x000fca0003fe0100 */
[----:B------:R-:W-:-:S05]  /*13f90*/  IMAD R2, R7, 0xa0, -R11 ;  /* 0x000000a007027824 */ /* 0x000fca00078e0a0b */
[----:B------:R-:W-:-:S04]  /*13fa0*/  VIMNMX R9, R2, R9, PT ;  /* 0x0000000902097248 */ /* 0x000fc80003fe0100 */
[----:B------:R-:W-:Y:S01]  /*13fb0*/  ISETP.GT.AND P0, PT, R9, R4, PT ;  /* 0x000000040900720c */ /* 0x000fe20003f04270 */
[----:B------:R-:W-:-:S05]  /*13fc0*/  IMAD.WIDE.U32 R4, R4, -0x33333333, RZ ;  /* 0xcccccccd04047825 */ /* 0x000fca00078e00ff */
[----:B------:R-:W-:-:S07]  /*13fd0*/  SHF.R.U32.HI R4, RZ, 0x7, R5 ;  /* 0x00000007ff047819 */ /* 0x000fce0000011605 */
[----:B------:R-:W-:-:S04]  /*13fe0*/  @P0 VIADD R2, R9, 0x9f ;  /* 0x0000009f09020836 */ /* 0x000fc80000000000 */
[----:B------:R-:W-:Y:S01]  /*13ff0*/  @P0 IMAD.HI R2, R2, 0x66666667, RZ ;  /* 0x6666666702020827 */ /* 0x000fe200078e02ff */
[----:B------:R0:W-:Y:S04]  /*14000*/  STL [R1+0x10], R7 ;  /* 0x0000100701007387 */ /* 0x0001e80000100800 */
[----:B------:R-:W-:Y:S01]  /*14010*/  @P0 SHF.R.U32.HI R3, RZ, 0x1f, R2 ;  /* 0x0000001fff030819 */ /* 0x000fe20000011602 */
[----:B------:R-:W-:-:S03]  /*14020*/  IMAD.MOV.U32 R6, RZ, RZ, R4 ;  /* 0x000000ffff067224 */ /* 0x000fc600078e0004 */
[----:B------:R-:W-:-:S04]  /*14030*/  @P0 LEA.HI.SX32 R6, R2, R3, 0x1a ;  /* 0x0000000302060211 */ /* 0x000fc800078fd2ff */
[----:B------:R-:W-:Y:S02]  /*14040*/  ISETP.GT.AND P1, PT, R6, R4, PT ;  /* 0x000000040600720c */ /* 0x000fe40003f24270 */
[----:B------:R-:W-:-:S11]  /*14050*/  PLOP3.LUT P0, PT, PT, PT, PT, 0x80, 0x0 ;  /* 0x000000000000781c */ /* 0x000fd60003f0f070 */
[----:B0-----:R-:W-:Y:S05]  /*14060*/  @!P1 BRA `(.L_x_1965) ;  /* 0x0000000c00389947 */ /* 0x001fea0003800000 */
        /* <DEDUP_REMOVED lines=14> */
.L_x_2104:
[----:B-1----:R-:W-:Y:S02]  /*14150*/  ISETP.NE.AND P0, PT, R14, RZ, PT ;  /* 0x000000ff0e00720c */ /* 0x002fe40003f05270 */
[----:B------:R-:W-:-:S11]  /*14160*/  PLOP3.LUT P6, PT, PT, PT, PT, 0x8, 0x0 ;  /* 0x000000000000781c */ /* 0x000fd60003fce170 */
[----:B------:R-:W-:Y:S05]  /*14170*/  @P0 BRA `(.L_x_1967) ;  /* 0x00000000000c0947 */ /* 0x000fea0003800000 */
[----:B------:R-:W-:-:S03]  /*14180*/  UMOV UR4, 0xffffffff ;  /* 0xffffffff00047882 */ /* 0x000fc60000000000 */
[----:B------:R-:W-:Y:S05]  /*14190*/  BRA.DIV UR4, `(.L_x_1968) ;  /* 0x0000004a04607947 */ /* 0x000fea000b800000 */
[----:B------:R-:W-:-:S13]  /*141a0*/  ELECT P6, URZ, PT ;  /* 0x00000000003f782f */ /* 0x000fda00038c0000 */
.L_x_1967:
        /* <DEDUP_REMOVED lines=12> */
.L_x_2107:
[----:B------:R-:W-:Y:S05]  /*14270*/  BSYNC B1 ;  /* 0x0000000000017941 */ /* 0x000fea0003800000 */
.L_x_1969:
[----:B------:R-:W-:Y:S04]  /*14280*/  BSSY B1, `(.L_x_1971) ;  /* 0x000004d000017945 */ /* 0x000fe80003800000 */
[----:B------:R-:W-:Y:S05]  /*14290*/  @!P6 BRA `(.L_x_1972) ;  /* 0x00000004002ce947 */ /* 0x000fea0003800000 */
[----:B------:R-:W1:Y:S01]  /*142a0*/  S2R R8, SR_TID.X ;  /* 0x0000000000087919 */ /* 0x000e620000002100 */
[----:B0-----:R-:W-:Y:S01]  /*142b0*/  SHF.L.U32 R7, R26, 0x1f, RZ ;  /* 0x0000001f1a077819 */ /* 0x001fe200000006ff */
[----:B------:R-:W-:Y:S01]  /*142c0*/  BSSY B2, `(.L_x_1973) ;  /* 0x0000006000027945 */ /* 0x000fe20003800000 */
[----:B-1----:R-:W-:Y:S01]  /*142d0*/  LOP3.LUT R9, R8, 0x7f, RZ, 0xc0, !PT ;  /* 0x0000007f08097812 */ /* 0x002fe200078ec0ff */
[----:B------:R-:W-:-:S03]  /*142e0*/  IMAD R8, R24, 0x8, R5 ;  /* 0x0000000818087824 */ /* 0x000fc600078e0205 */
[----:B------:R-:W-:Y:S01]  /*142f0*/  ISETP.NE.AND P1, PT, R9, RZ, PT ;  /* 0x000000ff0900720c */ /* 0x000fe20003f25270 */
[----:B------:R-:W0:Y:S02]  /*14300*/  SYNCS.PHASECHK.TRANS64.TRYWAIT P0, [R8+URZ+0x132a0], R7 ;  /* 0x0132a007080075a7 */ /* 0x000e24000800017f */
[----:B0-----:R-:W-:Y:S10]  /*14310*/  @!P0 BRA `(.L_x_1974) ;  /* 0x0000004800348947 */ /* 0x001ff40003800000 */
.L_x_2108:
[----:B------:R-:W-:Y:S05]  /*14320*/  BSYNC B2 ;  /* 0x0000000000027941 */ /* 0x000fea0003800000 */
.L_x_1973:
        /* <DEDUP_REMOVED lines=9> */
.L_x_1976:
[----:B------:R-:W-:Y:S05]  /*143c0*/  BSYNC B2 ;  /* 0x0000000000027941 */ /* 0x000fea0003800000 */
.L_x_1975:
        /* <DEDUP_REMOVED lines=12> */
.L_x_1977:
        /* <DEDUP_REMOVED lines=13> */
.L_x_2109:
[----:B------:R-:W-:Y:S05]  /*14560*/  BSYNC B2 ;  /* 0x0000000000027941 */ /* 0x000fea0003800000 */
.L_x_1978:
        /* <DEDUP_REMOVED lines=11> */
.L_x_1981:
[----:B------:R-:W-:Y:S05]  /*14620*/  BSYNC B2 ;  /* 0x0000000000027941 */ /* 0x000fea0003800000 */
.L_x_1980:
        /* <DEDUP_REMOVED lines=8> */
.L_x_1982:
        /* <DEDUP_REMOVED lines=10> */
.L_x_1972:
[----:B------:R-:W-:Y:S05]  /*14750*/  BSYNC B1 ;  /* 0x0000000000017941 */ /* 0x000fea0003800000 */
.L_x_1971:
        /* <DEDUP_REMOVED lines=9> */
.L_x_1995:
        /* <DEDUP_REMOVED lines=11> */
.L_x_2110:
[----:B------:R-:W-:Y:S05]  /*148a0*/  BSYNC B2 ;  /* 0x0000000000027941 */ /* 0x000fea0003800000 */
.L_x_1985:
        /* <DEDUP_REMOVED lines=9> */
.L_x_1988:
[----:B------:R-:W-:Y:S05]  /*14940*/  BSYNC B2 ;  /* 0x0000000000027941 */ /* 0x000fea0003800000 */
.L_x_1987:
        /* <DEDUP_REMOVED lines=11> */
.L_x_1989:
        /* <DEDUP_REMOVED lines=13> */
.L_x_2111:
[----:B------:R-:W-:Y:S05]  /*14ad0*/  BSYNC B2 ;  /* 0x0000000000027941 */ /* 0x000fea0003800000 */
.L_x_1990:
        /* <DEDUP_REMOVED lines=11> */
.L_x_1993:
[----:B------:R-:W-:Y:S05]  /*14b90*/  BSYNC B2 ;  /* 0x0000000000027941 */ /* 0x000fea0003800000 */
.L_x_1992:
        /* <DEDUP_REMOVED lines=8> */
.L_x_1994:
        /* <DEDUP_REMOVED lines=10> */
.L_x_1984:
[----:B------:R-:W-:Y:S05]  /*14cc0*/  BSYNC B1 ;  /* 0x0000000000017941 */ /* 0x000fea0003800000 */
.L_x_1983:
        /* <DEDUP_REMOVED lines=8> */
.L_x_1965:
[----:B------:R-:W-:Y:S05]  /*14d50*/  BSYNC B0 ;  /* 0x0000000000007941 */ /* 0x000fea0003800000 */
.L_x_1964:
        /* <DEDUP_REMOVED lines=23> */
.L_x_1997:
        /* <DEDUP_REMOVED lines=22> */
.L_x_1999:
        /* <DEDUP_REMOVED lines=24> */
.L_x_2000:
        /* <DEDUP_REMOVED lines=22> */
.L_x_2001:
        /* <DEDUP_REMOVED lines=22> */
.L_x_2002:
[----:B------:R-:W2:Y:S01]  /*15470*/  LDL.LU R2, [R1+0x8] ;  /* 0x0000080001027983 */ /* 0x000ea20000300800 */
[----:B------:R-:W-:Y:S01]  /*15480*/  ULDC.64 UR4, c[0x0][0x9f8] ;  /* 0x00027e0000047ab9 */ /* 0x000fe20000000a00 */
[----:B------:R-:W0:Y:S02]  /*15490*/  LDC R0, c[0x0][0x428] ;  /* 0x00010a00ff007b82 */ /* 0x000e240000000800 */
[----:B------:R-:W3:Y:S04]  /*154a0*/  LDL.LU R20, [R1+0xc] ;  /* 0x00000c0001147983 */ /* 0x000ee80000300800 */
[----:B------:R-:W4:Y:S04]  /*154b0*/  LDL.LU R6, [R1+0x24] ;  /* 0x0000240001067983 */ /* 0x000f280000300800 */
[----:B------:R-:W4:Y:S01]  /*154c0*/  LDL.LU R21, [R1] ;  /* 0x0000000001157983 */ /* 0x000f220000300800 */
[----:B------:R-:W-:Y:S01]  /*154d0*/  ISETP.NE.U32.AND P0, PT, RZ, UR4, PT ;  /* 0x00000004ff007c0c */ /* 0x000fe2000bf05070 */
[----:B------:R-:W1:Y:S03]  /*154e0*/  S2R R4, SR_TID.X ;  /* 0x0000000000047919 */ /* 0x000e660000002100 */
[----:B------:R-:W-:-:S02]  /*154f0*/  ISETP.NE.AND.EX P0, PT, RZ, UR5, PT, P0 ;  /* 0x00000005ff007c0c */ /* 0x000fc4000bf05300 */
[----:B-1----:R-:W-:-:S11]  /*15500*/  LOP3.LUT R7, R4, 0x7f, RZ, 0xc0, !PT ;  /* 0x0000007f04077812 */ /* 0x002fd600078ec0ff */
[----:B--2---:R-:W-:-:S04]  /*15510*/  @P0 IADD3 R2, P1, R2, UR4, RZ ;  /* 0x0000000402020c10 */ /* 0x004fc8000ff3e0ff */
[----:B---3--:R-:W-:Y:S01]  /*15520*/  @P0 IADD3.X R3, R20, UR5, RZ, P1, !PT ;  /* 0x0000000514030c10 */ /* 0x008fe20008ffe4ff */
[----:B------:R-:W-:Y:S01]  /*15530*/  ULDC.64 UR4, c[0x0][0xa00] ;  /* 0x0002800000047ab9 */ /* 0x000fe20000000a00 */
[----:B----4-:R-:W-:-:S06]  /*15540*/  IMAD.MOV.U32 R20, RZ, RZ, R21 ;  /* 0x000000ffff147224 */ /* 0x010fcc00078e0015 */
[----:B------:R1:W5:Y:S01]  /*15550*/  @P0 LDG.E R20, desc[UR40][R2.64] ;  /* 0x0000002802140981 */ /* 0x000362000c1e1900 */
[----:B0-----:R-:W-:Y:S01]  /*15560*/  ISETP.NE.AND P0, PT, R0, 0x1, PT ;  /* 0x000000010000780c */ /* 0x001fe20003f05270 */
[----:B------:R-:W-:Y:S01]  /*15570*/  IMAD.MOV.U32 R0, RZ, RZ, R18 ;  /* 0x000000ffff007224 */ /* 0x000fe200078e0012 */
[----:B------:R-:W-:Y:S01]  /*15580*/  ISETP.NE.AND P1, PT, R7, RZ, PT ;  /* 0x000000ff0700720c */ /* 0x000fe20003f25270 */
[----:B------:R-:W-:-:S03]  /*15590*/  IMAD R6, R17, 0xc0, R6 ;  /* 0x000000c011067824 */ /* 0x000fc600078e0206 */
        /* <DEDUP_REMOVED lines=12> */
.L_x_2003:
        /* <DEDUP_REMOVED lines=22> */
.L_x_2114:
[----:B-1----:R-:W-:Y:S02]  /*157c0*/  ISETP.NE.AND P0, PT, R14, RZ, PT ;  /* 0x000000ff0e00720c */ /* 0x002fe40003f05270 */
[----:B------:R-:W-:-:S11]  /*157d0*/  PLOP3.LUT P6, PT, PT, PT, PT, 0x8, 0x0 ;  /* 0x000000000000781c */ /* 0x000fd60003fce170 */
[----:B------:R-:W-:Y:S05]  /*157e0*/  @P0 BRA `(.L_x_2005) ;  /* 0x0000000400ac0947 */ /* 0x000fea0003800000 */
[----:B------:R-:W-:-:S03]  /*157f0*/  UMOV UR4, 0xffffffff ;  /* 0xffffffff00047882 */ /* 0x000fc60000000000 */
[----:B------:R-:W-:Y:S05]  /*15800*/  BRA.DIV UR4, `(.L_x_2006) ;  /* 0x00000036047c7947 */ /* 0x000fea000b800000 */
[----:B------:R-:W-:-:S13]  /*15810*/  ELECT P6, URZ, PT ;  /* 0x00000000003f782f */ /* 0x000fda00038c0000 */
.L_x_2117:
        /* <DEDUP_REMOVED lines=23> */
.L_x_2008:
        /* <DEDUP_REMOVED lines=10> */
.L_x_2118:
        /* <DEDUP_REMOVED lines=8> */
.L_x_2010:
        /* <DEDUP_REMOVED lines=20> */
.L_x_2119:
        /* <DEDUP_REMOVED lines=8> */
.L_x_2012:
        /* <DEDUP_REMOVED lines=14> */
.L_x_2007:
        /* <DEDUP_REMOVED lines=21> */
.L_x_2005:
[----:B------:R-:W2:Y:S04]  /*15ea0*/  LDL.LU R7, [R1+0x1c] ;  /* 0x00001c0001077983 */ /* 0x000ea80000300800 */
[----:B------:R-:W3:Y:S01]  /*15eb0*/  LDL R4, [R1+0x10] ;  /* 0x0000100001047983 */ /* 0x000ee20000100800 */
        /* <DEDUP_REMOVED lines=13> */
.L_x_2120:
[----:B------:R-:W-:Y:S05]  /*15f90*/  BSYNC B0 ;  /* 0x0000000000007941 */ /* 0x000fea0003800000 */
.L_x_2013:
[----:B------:R-:W-:Y:S05]  /*15fa0*/  @!P2 BRA `(.L_x_2015) ;  /* 0x0000000c0004a947 */ /* 0x000fea0003800000 */
[----:B0-----:R-:W2:Y:S01]  /*15fb0*/  LDL.LU R4, [R1+0x10] ;  /* 0x0000100001047983 */ /* 0x001ea20000300800 */
[----:B------:R-:W-:Y:S02]  /*15fc0*/  IMAD.MOV.U32 R8, RZ, RZ, R22 ;  /* 0x000000ffff087224 */ /* 0x000fe400078e0016 */
[----:B------:R-:W-:Y:S02]  /*15fd0*/  IMAD.MOV.U32 R9, RZ, RZ, R25 ;  /* 0x000000ffff097224 */ /* 0x000fe400078e0019 */
[----:B--2---:R-:W-:-:S07]  /*15fe0*/  VIADD R3, R4, 0xfffffffe ;  /* 0xfffffffe04037836 */ /* 0x004fce0000000000 */
.L_x_2035:
        /* <DEDUP_REMOVED lines=14> */
[----:B------:R-:W-:Y:S02]  /*160d0*/  ULDC.64 UR6, c[0x0][0x408] ;  /* 0x0001020000067ab9 */ /* 0x000fe40000000a00 */
[----:B------:R-:W-:Y:S01]  /*160e0*/  IMAD R7, R17, UR6, RZ ;  /* 0x0000000611077c24 */ /* 0x000fe2000f8e02ff */
        /* <DEDUP_REMOVED lines=8> */
[C---:B------:R-:W-:Y:S02]  /*16170*/  IMAD R2, R20.reuse, UR7, R7 ;  /* 0x0000000714027c24 */ /* 0x040fe4000f8e0207 */
[----:B------:R-:W-:-:S04]  /*16180*/  IMAD.WIDE.U32 R4, R20, UR6, R4 ;  /* 0x0000000614047c25 */ /* 0x000fc8000f8e0004 */
[----:B------:R-:W-:Y:S01]  /*16190*/  IMAD.IADD R2, R2, 0x1, R5 ;  /* 0x0000000102027824 */ /* 0x000fe200078e0205 */
[----:B------:R-:W-:-:S04]  /*161a0*/  LEA R6, P0, R4, UR4, 0x2 ;  /* 0x0000000404067c11 */ /* 0x000fc8000f8010ff */
[----:B------:R-:W-:-:S05]  /*161b0*/  LEA.HI.X R7, R4, UR5, R2, 0x2, P0 ;  /* 0x0000000504077c11 */ /* 0x000fca00080f1402 */
[----:B------:R0:W5:Y:S04]  /*161c0*/  LDG.E R2, desc[UR40][R6.64] ;  /* 0x0000002806027981 */ /* 0x000168000c1e1900 */
.L_x_2018:
        /* <DEDUP_REMOVED lines=11> */
.L_x_2121:
[----:B------:R-:W-:Y:S05]  /*16280*/  BSYNC B1 ;  /* 0x0000000000017941 */ /* 0x000fea0003800000 */
.L_x_2019:
        /* <DEDUP_REMOVED lines=9> */
.L_x_2022:
[----:B------:R-:W-:Y:S05]  /*16320*/  BSYNC B1 ;  /* 0x0000000000017941 */ /* 0x000fea0003800000 */
.L_x_2021:
        /* <DEDUP_REMOVED lines=14> */
.L_x_2023:
        /* <DEDUP_REMOVED lines=13> */
.L_x_2122:
[----:B------:R-:W-:Y:S05]  /*164e0*/  BSYNC B1 ;  /* 0x0000000000017941 */ /* 0x000fea0003800000 */
.L_x_2024:
        /* <DEDUP_REMOVED lines=11> */
.L_x_2027:
[----:B------:R-:W-:Y:S05]  /*165a0*/  BSYNC B1 ;  /* 0x0000000000017941 */ /* 0x000fea0003800000 */
.L_x_2026:
        /* <DEDUP_REMOVED lines=8> */
.L_x_2028:
        /* <DEDUP_REMOVED lines=10> */
.L_x_2017:
[----:B------:R-:W-:Y:S05]  /*166d0*/  BSYNC B0 ;  /* 0x0000000000007941 */ /* 0x000fea0003800000 */
.L_x_2016:
[----:B------:R-:W2:Y:S02]  /*166e0*/  LDL R5, [R1+0x28] ;  /* 0x0000280001057983 */ /* 0x000ea40000100800 */
[----:B--2---:R-:W-:-:S13]  /*166f0*/  ISETP.NE.AND P0, PT, R5, 0x3, PT ;  /* 0x000000030500780c */ /* 0x004fda0003f05270 */
[----:B------:R-:W-:Y:S05]  /*16700*/  @!P0 BRA `(.L_x_2029) ;  /* 0x0000000000048947 */ /* 0x000fea0003800000 */
[----:B------:R-:W-:Y:S01]  /*16710*/  BPT.TRAP 0x1 ;  /* 0x000000040000795c */ /* 0x000fe20000300000 */
.L_x_2029:
        /* <DEDUP_REMOVED lines=11> */
.L_x_2123:
[----:B------:R-:W-:Y:S05]  /*167d0*/  BSYNC B0 ;  /* 0x0000000000007941 */ /* 0x000fea0003800000 */
.L_x_2030:
[----:B------:R-:W-:Y:S05]  /*167e0*/  @!P0 BRA `(.L_x_2032) ;  /* 0x0000000000048947 */ /* 0x000fea0003800000 */
[----:B------:R-:W-:Y:S01]  /*167f0*/  BPT.TRAP 0x1 ;  /* 0x000000040000795c */ /* 0x000fe20000300000 */
.L_x_2032:
[----:B0-----:R-:W-:Y:S01]  /*16800*/  SHF.L.U32 R4, R9, 0x1f, RZ ;  /* 0x0000001f09047819 */ /* 0x001fe200000006ff */
[----:B------:R-:W-:-:S03]  /*16810*/  IMAD R10, R8, 0x2800, RZ ;  /* 0x00002800080a7824 */ /* 0x000fc600078e02ff */
[----:B------:R-:W0:Y:S02]  /*16820*/  SYNCS.PHASECHK.TRANS64.TRYWAIT P2, [R13+URZ+0x13260], R4 ;  /* 0x013260040d0075a7 */ /* 0x000e24000804017f */
[----:B0-----:R-:W-:Y:S05]  /*16830*/  @!P2 BRA `(.L_x_2033) ;  /* 0x000000280014a947 */ /* 0x001fea0003800000 */
.L_x_2124:
[----:B------:R-:W1:Y:S01]  /*16840*/  S2R R18, SR_CgaCtaId ;  /* 0x0000000000127919 */ /* 0x000e620000008800 */
[----:B------:R-:W-:Y:S01]  /*16850*/  MOV R15, 0x400 ;  /* 0x00000400000f7802 */ /* 0x000fe20000000f00 */
[----:B------:R-:W-:Y:S05]  /*16860*/  WARPSYNC.ALL ;  /* 0x0000000000007948 */ /* 0x000fea0003800000 */
[C---:B------:R-:W-:Y:S02]  /*16870*/  LOP3.LUT R12, R10.reuse, R29, RZ, 0xfc, !PT ;  /* 0x0000001d0a0c7212 */ /* 0x040fe400078efcff */
[----:B------:R-:W-:Y:S02]  /*16880*/  LOP3.LUT R14, R10, R28, RZ, 0xfc, !PT ;  /* 0x0000001c0a0e7212 */ /* 0x000fe400078efcff */
[----:B-1----:R-:W-:-:S05]  /*16890*/  LEA R15, R18, R15, 0x18 ;  /* 0x0000000f120f7211 */ /* 0x002fca00078ec0ff */
[C---:B------:R-:W-:Y:S02]  /*168a0*/  IMAD.IADD R12, R15.reuse, 0x1, R12 ;  /* 0x000000010f0c7824 */ /* 0x040fe400078e020c */
[----:B------:R-:W-:-:S03]  /*168b0*/  IMAD.IADD R14, R15, 0x1, R14 ;  /* 0x000000010f0e7824 */ /* 0x000fc600078e020e */
        /* <DEDUP_REMOVED lines=38> */
.L_x_2034:
[----:B-1----:R1:W-:Y:S01]  /*16b20*/  SYNCS.ARRIVE.TRANS64.A1T0 RZ, [R13+URZ+0x13250], RZ ;  /* 0x013250ff0dff79a7 */ /* 0x0023e2000810003f */
[----:B------:R-:W-:Y:S01]  /*16b30*/  BAR.SYNC.DEFER_BLOCKING 0x2, 0x80 ;  /* 0x0082000000007b1d */ /* 0x000fe20000010000 */
[----:B------:R-:W-:Y:S01]  /*16b40*/  ISETP.GT.AND P0, PT, R3, RZ, PT ;  /* 0x000000ff0300720c */ /* 0x000fe20003f04270 */
[----:B------:R-:W-:Y:S02]  /*16b50*/  @!P1 VIADD R4, R13, 0x13280 ;  /* 0x000132800d049836 */ /* 0x000fe40000000000 */
[----:B------:R-:W-:Y:S02]  /*16b60*/  VIADD R3, R3, 0xffffffff ;  /* 0xffffffff03037836 */ /* 0x000fe40000000000 */
[----:B0-----:R-:W-:Y:S01]  /*16b70*/  IMAD.MOV.U32 R8, RZ, RZ, R22 ;  /* 0x000000ffff087224 */ /* 0x001fe200078e0016 */
[----:B------:R-:W-:Y:S01]  /*16b80*/  @!P1 PRMT R4, RZ, 0x654, R4 ;  /* 0x00000654ff049816 */ /* 0x000fe20000000004 */
[----:B------:R-:W-:-:S03]  /*16b90*/  IMAD.MOV.U32 R9, RZ, RZ, R25 ;  /* 0x000000ffff097224 */ /* 0x000fc600078e0019 */
[----:B------:R1:W-:Y:S03]  /*16ba0*/  @!P1 SYNCS.ARRIVE.TRANS64.RED.A1T0 RZ, [R4+URZ], RZ ;  /* 0x000000ff04ff99a7 */ /* 0x0003e6000810043f */
[----:B------:R-:W-:Y:S05]  /*16bb0*/  @P0 BRA `(.L_x_2035) ;  /* 0xfffffff4000c0947 */ /* 0x000fea000383ffff */
.L_x_2015:
        /* <DEDUP_REMOVED lines=16> */
.L_x_2037:
[----:B------:R-:W-:Y:S05]  /*16cc0*/  BSYNC B0 ;  /* 0x0000000000007941 */ /* 0x000fea0003800000 */
.L_x_2036:
[----:B------:R-:W-:Y:S05]  /*16cd0*/  @!P2 BRA `(.L_x_2038) ;  /* 0x000000000004a947 */ /* 0x000fea0003800000 */
[----:B------:R-:W-:Y:S01]  /*16ce0*/  BPT.TRAP 0x1 ;  /* 0x000000040000795c */ /* 0x000fe20000300000 */
.L_x_2038:
        /* <DEDUP_REMOVED lines=11> */
.L_x_2125:
[----:B------:R-:W-:Y:S05]  /*16da0*/  BSYNC B0 ;  /* 0x0000000000007941 */ /* 0x000fea0003800000 */
.L_x_2039:
[----:B------:R-:W-:Y:S05]  /*16db0*/  @!P2 BRA `(.L_x_2041) ;  /* 0x000000000004a947 */ /* 0x000fea0003800000 */
[----:B------:R-:W-:Y:S01]  /*16dc0*/  BPT.TRAP 0x1 ;  /* 0x000000040000795c */ /* 0x000fe20000300000 */
.L_x_2041:
[----:B0-----:R-:W-:-:S04]  /*16dd0*/  SHF.L.U32 R0, R25, 0x1f, RZ ;  /* 0x0000001f19007819 */ /* 0x001fc800000006ff */
[----:B------:R-:W0:Y:S02]  /*16de0*/  SYNCS.PHASECHK.TRANS64.TRYWAIT P0, [R3+URZ+0x13260], R0 ;  /* 0x01326000030075a7 */ /* 0x000e24000800017f */
[----:B0-----:R-:W-:Y:S05]  /*16df0*/  @!P0 BRA `(.L_x_2042) ;  /* 0x0000002000cc8947 */ /* 0x001fea0003800000 */
.L_x_2126:
[----:B------:R-:W1:Y:S01]  /*16e00*/  S2R R9, SR_CgaCtaId ;  /* 0x0000000000097919 */ /* 0x000e620000008800 */
[----:B------:R-:W-:Y:S01]  /*16e10*/  IMAD R2, R22, 0x2800, RZ ;  /* 0x0000280016027824 */ /* 0x000fe200078e02ff */
[----:B------:R-:W-:Y:S01]  /*16e20*/  MOV R8, 0x400 ;  /* 0x0000040000087802 */ /* 0x000fe20000000f00 */
[----:B------:R-:W-:Y:S05]  /*16e30*/  WARPSYNC.ALL ;  /* 0x0000000000007948 */ /* 0x000fea0003800000 */
[C---:B0-----:R-:W-:Y:S02]  /*16e40*/  LOP3.LUT R0, R2.reuse, R29, RZ, 0xfc, !PT ;  /* 0x0000001d02007212 */ /* 0x041fe400078efcff */
[----:B------:R-:W-:-:S02]  /*16e50*/  LOP3.LUT R2, R2, R28, RZ, 0xfc, !PT ;  /* 0x0000001c02027212 */ /* 0x000fc400078efcff */
[----:B-1----:R-:W-:-:S05]  /*16e60*/  LEA R8, R9, R8, 0x18 ;  /* 0x0000000809087211 */ /* 0x002fca00078ec0ff */
        /* <DEDUP_REMOVED lines=40> */
.L_x_2043:
        /* <DEDUP_REMOVED lines=10> */
.L_x_1998:
[----:B------:R-:W-:Y:S05]  /*17190*/  BSYNC B6 ;  /* 0x0000000000067941 */ /* 0x000fea0003800000 */
.L_x_1996:
        /* <DEDUP_REMOVED lines=10> */
.L_x_2044:
        /* <DEDUP_REMOVED lines=36> */
.L_x_2136:
[----:B------:R-:W-:Y:S02]  /*17480*/  ULDC UR4, c[0x0][0xc10] ;  /* 0x0003040000047ab9 */ /* 0x000fe40000000800 */
[----:B------:R-:W-:-:S04]  /*17490*/  IMAD.U32 R4, RZ, RZ, UR4 ;  /* 0x00000004ff047e24 */ /* 0x000fc8000f8e00ff */
[----:B-1----:R-:W-:-:S04]  /*174a0*/  IMAD R14, R14, R4, RZ ;  /* 0x000000040e0e7224 */ /* 0x002fc800078e02ff */
[----:B------:R-:W-:-:S05]  /*174b0*/  IMAD.IADD R5, R5, 0x1, R14 ;  /* 0x0000000105057824 */ /* 0x000fca00078e020e */
[----:B------:R-:W-:-:S13]  /*174c0*/  ISETP.GT.AND P6, PT, R5, R0, PT ;  /* 0x000000000500720c */ /* 0x000fda0003fc4270 */
[----:B------:R-:W-:Y:S05]  /*174d0*/  @P6 BRA `(.L_x_2047) ;  /* 0x00000000009c6947 */ /* 0x000fea0003800000 */
.L_x_2052:
        /* <DEDUP_REMOVED lines=14> */
.L_x_2050:
[----:B------:R-:W-:Y:S05]  /*175c0*/  BSYNC B0 ;  /* 0x0000000000007941 */ /* 0x000fea0003800000 */
.L_x_2049:
        /* <DEDUP_REMOVED lines=18> */
.L_x_2144:
[----:B------:R-:W-:Y:S02]  /*176f0*/  ULDC UR4, c[0x0][0xc10] ;  /* 0x0003040000047ab9 */ /* 0x000fe40000000800 */
[----:B------:R-:W-:-:S04]  /*17700*/  IMAD.U32 R4, RZ, RZ, UR4 ;  /* 0x00000004ff047e24 */ /* 0x000fc8000f8e00ff */
[----:B-1----:R-:W-:-:S04]  /*17710*/  IMAD R14, R14, R4, RZ ;  /* 0x000000040e0e7224 */ /* 0x002fc800078e02ff */
[----:B------:R-:W-:-:S05]  /*17720*/  IMAD.IADD R5, R14, 0x1, R5 ;  /* 0x000000010e057824 */ /* 0x000fca00078e0205 */
[----:B------:R-:W-:-:S13]  /*17730*/  ISETP.GT.AND P6, PT, R5, R0, PT ;  /* 0x000000000500720c */ /* 0x000fda0003fc4270 */
[----:B------:R-:W-:Y:S05]  /*17740*/  @!P6 BRA `(.L_x_2052) ;  /* 0xfffffffc0064e947 */ /* 0x000fea000383ffff */
.L_x_2047:
        /* <DEDUP_REMOVED lines=8> */
.L_x_2148:
[----:B------:R-:W-:Y:S01]  /*177d0*/  ISETP.NE.AND P0, PT, R2, RZ, PT ;  /* 0x000000ff0200720c */ /* 0x000fe20003f05270 */
[----:B------:R-:W-:-:S12]  /*177e0*/  IMAD.MOV.U32 R14, RZ, RZ, RZ ;  /* 0x000000ffff0e7224 */ /* 0x000fd800078e00ff */
[----:B------:R-:W-:Y:S05]  /*177f0*/  @!P0 BRA `(.L_x_2054) ;  /* 0x0000000000108947 */ /* 0x000fea0003800000 */
[----:B------:R-:W-:Y:S01]  /*17800*/  UMOV UR4, 0xffffffff ;  /* 0xffffffff00047882 */ /* 0x000fe20000000000 */
[----:B------:R-:W-:Y:S02]  /*17810*/  VIADD R12, R6, 0xffffffff ;  /* 0xffffffff060c7836 */ /* 0x000fe40000000000 */
[----:B------:R-:W-:Y:S05]  /*17820*/  BRA.DIV UR4, `(.L_x_2055) ;  /* 0x00000022047c7947 */ /* 0x000fea000b800000 */
[----:B------:R3:W4:Y:S02]  /*17830*/  SHFL.IDX PT, R14, R3, R12, 0x1f ;  /* 0x00001f0c030e7589 */ /* 0x00072400000e0000 */
.L_x_2054:
        /* <DEDUP_REMOVED lines=66> */
.L_x_2048:
[----:B------:R-:W-:Y:S01]  /*17c60*/  UMOV UR4, URZ ;  /* 0x0000003f00047c82 */ /* 0x000fe20008000000 */
[----:B------:R-:W-:Y:S01]  /*17c70*/  UMOV UR5, URZ ;  /* 0x0000003f00057c82 */ /* 0x000fe20008000000 */
[----:B------:R-:W-:Y:S01]  /*17c80*/  ULDC UR6, c[0x0][0xc14] ;  /* 0x0003050000067ab9 */ /* 0x000fe20000000800 */
[----:B------:R-:W-:Y:S02]  /*17c90*/  IMAD.MOV.U32 R16, RZ, RZ, R0 ;  /* 0x000000ffff107224 */ /* 0x000fe400078e0000 */
[----:B------:R-:W-:Y:S02]  /*17ca0*/  IMAD.U32 R17, RZ, RZ, UR4 ;  /* 0x00000004ff117e24 */ /* 0x000fe4000f8e00ff */
[----:B------:R-:W-:Y:S02]  /*17cb0*/  IMAD.U32 R18, RZ, RZ, UR5 ;  /* 0x00000005ff127e24 */ /* 0x000fe4000f8e00ff */
[----:B------:R-:W-:-:S07]  /*17cc0*/  IMAD.U32 R19, RZ, RZ, UR6 ;  /* 0x00000006ff137e24 */ /* 0x000fce000f8e00ff */
.L_x_2056:
        /* <DEDUP_REMOVED lines=10> */
.L_x_2045:
[----:B------:R-:W-:Y:S02]  /*17d70*/  ULDC UR4, c[0x0][0xc14] ;  /* 0x0003050000047ab9 */ /* 0x000fe40000000800 */
[----:B-1----:R-:W-:-:S13]  /*17d80*/  ISETP.GE.AND P0, PT, R19, UR4, PT ;  /* 0x0000000413007c0c */ /* 0x002fda000bf06270 */
[----:B------:R-:W-:Y:S05]  /*17d90*/  @!P0 BRA `(.L_x_2057) ;  /* 0xffffffbc00088947 */ /* 0x000fea000383ffff */
[----:B------:R-:W-:Y:S05]  /*17da0*/  BSYNC B7 ;  /* 0x0000000000077941 */ /* 0x000fea0003800000 */
.L_x_1960:
[----:B01----:R-:W2:Y:S01]  /*17db0*/  LDL.LU R0, [R1+0x1c] ;  /* 0x00001c0001007983 */ /* 0x003ea20000300800 */
        /* <DEDUP_REMOVED lines=11> */
.L_x_2151:
[----:B------:R-:W-:Y:S05]  /*17e70*/  BSYNC B0 ;  /* 0x0000000000007941 */ /* 0x000fea0003800000 */
.L_x_2058:
[----:B------:R-:W-:-:S03]  /*17e80*/  UMOV UR4, 0xffffffff ;  /* 0xffffffff00047882 */ /* 0x000fc60000000000 */
[----:B------:R-:W-:Y:S05]  /*17e90*/  BRA.DIV UR4, `(.L_x_2060) ;  /* 0x0000001e04187947 */ /* 0x000fea000b800000 */
[----:B0-----:R-:W0:Y:S02]  /*17ea0*/  S2R R0, SR_TID.X ;  /* 0x0000000000007919 */ /* 0x001e240000002100 */
[----:B0-----:R-:W-:-:S04]  /*17eb0*/  SHF.R.U32.HI R0, RZ, 0x5, R0 ;  /* 0x00000005ff007819 */ /* 0x001fc80000011600 */
[----:B------:R-:W-:-:S05]  /*17ec0*/  LOP3.LUT R0, R0, 0x3, RZ, 0xc0, !PT ;  /* 0x0000000300007812 */ /* 0x000fca00078ec0ff */
[----:B------:R0:W1:Y:S02]  /*17ed0*/  SHFL.IDX PT, R14, R0, RZ, 0x1f ;  /* 0x00001fff000e7589 */ /* 0x00006400000e0000 */
.L_x_2154:
[----:B-1----:R-:W-:-:S13]  /*17ee0*/  ISETP.NE.AND P0, PT, R14, RZ, PT ;  /* 0x000000ff0e00720c */ /* 0x002fda0003f05270 */
[----:B------:R-:W-:Y:S05]  /*17ef0*/  @P0 BRA `(.L_x_1823) ;  /* 0x0000000000a40947 */ /* 0x000fea0003800000 */
[----:B------:R-:W-:-:S03]  /*17f00*/  UMOV UR4, 0xffffffff ;  /* 0xffffffff00047882 */ /* 0x000fc60000000000 */
[----:B------:R-:W-:Y:S05]  /*17f10*/  BRA.DIV UR4, `(.L_x_2061) ;  /* 0x0000001e042c7947 */ /* 0x000fea000b800000 */
[----:B------:R-:W-:-:S13]  /*17f20*/  ELECT P6, URZ, PT ;  /* 0x00000000003f782f */ /* 0x000fda00038c0000 */
.L_x_2157:
[----:B------:R-:W-:Y:S05]  /*17f30*/  @!P6 BRA `(.L_x_1823) ;  /* 0x000000000094e947 */ /* 0x000fea0003800000 */
[----:B0-----:R-:W2:Y:S02]  /*17f40*/  LDL.LU R0, [R1+0x20] ;  /* 0x0000200001007983 */ /* 0x001ea40000300800 */
[----:B--2---:R-:W-:-:S04]  /*17f50*/  LOP3.LUT R0, R0, 0x2, RZ, 0xfc, !PT ;  /* 0x0000000200007812 */ /* 0x004fc800078efcff */
[----:B------:R-:W-:-:S13]  /*17f60*/  ISETP.NE.AND P0, PT, R0, 0x3, PT ;  /* 0x000000030000780c */ /* 0x000fda0003f05270 */
[----:B------:R-:W-:Y:S05]  /*17f70*/  @!P0 BRA `(.L_x_2062) ;  /* 0x0000000000048947 */ /* 0x000fea0003800000 */
[----:B------:R-:W-:Y:S01]  /*17f80*/  BPT.TRAP 0x1 ;  /* 0x000000040000795c */ /* 0x000fe20000300000 */
.L_x_2062:
        /* <DEDUP_REMOVED lines=12> */
.L_x_2158:
[----:B------:R-:W1:Y:S02]  /*18050*/  SYNCS.PHASECHK.TRANS64.TRYWAIT P1, [R3+URZ], R0 ;  /* 0x00000000030075a7 */ /* 0x000e64000802017f */
[----:B-1----:R-:W-:Y:S05]  /*18060*/  @!P1 BRA `(.L_x_2064) ;  /* 0x0000001c000c9947 */ /* 0x002fea0003800000 */
.L_x_2159:
[----:B------:R-:W-:Y:S05]  /*18070*/  @!P0 BRA `(.L_x_2065) ;  /* 0x0000000000048947 */ /* 0x000fea0003800000 */
[----:B------:R-:W-:Y:S01]  /*18080*/  BPT.TRAP 0x1 ;  /* 0x000000040000795c */ /* 0x000fe20000300000 */
.L_x_2065:
[----:B-1----:R-:W-:-:S04]  /*18090*/  IMAD R3, R22, 0x8, R7 ;  /* 0x0000000816037824 */ /* 0x002fc800078e0207 */
[----:B------:R-:W1:Y:S02]  /*180a0*/  SYNCS.PHASECHK.TRANS64.TRYWAIT P1, [R3+URZ+0x13260], R4 ;  /* 0x01326004030075a7 */ /* 0x000e64000802017f */
[----:B-1----:R-:W-:Y:S05]  /*180b0*/  @!P1 BRA `(.L_x_2066) ;  /* 0x0000001c000c9947 */ /* 0x002fea0003800000 */
.L_x_2160:
[----:B------:R-:W-:Y:S05]  /*180c0*/  @!P0 BRA `(.L_x_2067) ;  /* 0x0000000000048947 */ /* 0x000fea0003800000 */
[----:B------:R-:W-:Y:S01]  /*180d0*/  BPT.TRAP 0x1 ;  /* 0x000000040000795c */ /* 0x000fe20000300000 */
.L_x_2067:
[----:B0-----:R-:W-:-:S04]  /*180e0*/  IMAD R5, R6, 0x8, R7 ;  /* 0x0000000806057824 */ /* 0x001fc800078e0207 */
[----:B------:R-:W0:Y:S02]  /*180f0*/  SYNCS.PHASECHK.TRANS64.TRYWAIT P1, [R5+URZ+0x13260], R0 ;  /* 0x01326000050075a7 */ /* 0x000e24000802017f */
[----:B0-----:R-:W-:Y:S05]  /*18100*/  @!P1 BRA `(.L_x_2068) ;  /* 0x0000001c000c9947 */ /* 0x001fea0003800000 */
.L_x_2161:
[----:B------:R-:W-:Y:S05]  /*18110*/  @!P0 BRA `(.L_x_2069) ;  /* 0x0000000000048947 */ /* 0x000fea0003800000 */
[----:B------:R-:W-:Y:S01]  /*18120*/  BPT.TRAP 0x1 ;  /* 0x000000040000795c */ /* 0x000fe20000300000 */
.L_x_2069:
[----:B------:R-:W2:Y:S02]  /*18130*/  SYNCS.PHASECHK.TRANS64.TRYWAIT P0, [R3+URZ+0x13280], R4 ;  /* 0x01328004030075a7 */ /* 0x000ea4000800017f */
[----:B--2---:R-:W-:Y:S05]  /*18140*/  @!P0 BRA `(.L_x_2070) ;  /* 0x0000001c00108947 */ /* 0x004fea0003800000 */
.L_x_2071:
[----:B---3--:R3:W4:Y:S02]  /*18150*/  SYNCS.PHASECHK.TRANS64.TRYWAIT P0, [R5+URZ+0x13280], R0 ;  /* 0x01328000050075a7 */ /* 0x008724000800017f */
[----:B----4-:R-:W-:Y:S05]  /*18160*/  @!P0 NANOSLEEP.SYNCS 0x989680 ;  /* 0x009896800000895d */ /* 0x010fea0003900000 */
[----:B------:R-:W4:Y:S02]  /*18170*/  @!P0 SYNCS.PHASECHK.TRANS64 P0, [R5+URZ+0x13280], R0 ;  /* 0x01328000050085a7 */ /* 0x000f24000800007f */
[----:B----4-:R-:W-:Y:S05]  /*18180*/  @!P0 BRA `(.L_x_2071) ;  /* 0xfffffffc00f08947 */ /* 0x010fea000383ffff */
.L_x_1823:
[----:B------:R-:W-:Y:S05]  /*18190*/  BSYNC B8 ;  /* 0x0000000000087941 */ /* 0x000fea0003800000 */
.L_x_1820:
[----:B------:R-:W-:Y:S05]  /*181a0*/  EXIT ;  /* 0x000000000000794d */ /* 0x000fea0003800000 */
.L_x_1839:
[----:B0-----:R0:W1:Y:S02]  /*181b0*/  SYNCS.PHASECHK.TRANS64.TRYWAIT P5, [R75+URZ+0x13290], R76 ;  /* 0x0132904c4b0075a7 */ /* 0x00106400080a017f */
[----:B-1----:R-:W-:Y:S05]  /*181c0*/  @!P5 NANOSLEEP.SYNCS 0x989680 ;  /* 0x009896800000d95d */ /* 0x002fea0003900000 */
[----:B------:R-:W1:Y:S02]  /*181d0*/  @!P5 SYNCS.PHASECHK.TRANS64 P5, [R75+URZ+0x13290], R76 ;  /* 0x0132904c4b00d5a7 */ /* 0x000e6400080a007f */
[----:B-1----:R-:W-:Y:S05]  /*181e0*/  @!P5 BRA `(.L_x_1839) ;  /* 0xfffffffc00f0d947 */ /* 0x002fea000383ffff */
[----:B------:R-:W-:Y:S05]  /*181f0*/  BRA `(.L_x_2072) ;  /* 0xfffffea400307947 */ /* 0x000fea000383ffff */
.L_x_1849:
[----:B0-----:R0:W1:Y:S02]  /*18200*/  SYNCS.PHASECHK.TRANS64.TRYWAIT P5, [R75+URZ+0x13290], R76 ;  /* 0x0132904c4b0075a7 */ /* 0x00106400080a017f */
[----:B-1----:R-:W-:Y:S05]  /*18210*/  @!P5 NANOSLEEP.SYNCS 0x989680 ;  /* 0x009896800000d95d */ /* 0x002fea0003900000 */
[----:B------:R-:W1:Y:S02]  /*18220*/  @!P5 SYNCS.PHASECHK.TRANS64 P5, [R75+URZ+0x13290], R76 ;  /* 0x0132904c4b00d5a7 */ /* 0x000e6400080a007f */
[----:B-1----:R-:W-:Y:S05]  /*18230*/  @!P5 BRA `(.L_x_1849) ;  /* 0xfffffffc00f0d947 */ /* 0x002fea000383ffff */
[----:B------:R-:W-:Y:S05]  /*18240*/  BRA `(.L_x_2073) ;  /* 0xfffffeb400447947 */ /* 0x000fea000383ffff */
.L_x_1854:
[----:B0-----:R0:W1:Y:S02]  /*18250*/  SYNCS.PHASECHK.TRANS64.TRYWAIT P1, [R75+URZ+0x13290], R76 ;  /* 0x0132904c4b0075a7 */ /* 0x001064000802017f */
[----:B-1----:R-:W-:Y:S05]  /*18260*/  @!P1 NANOSLEEP.SYNCS 0x989680 ;  /* 0x009896800000995d */ /* 0x002fea0003900000 */
[----:B------:R-:W1:Y:S02]  /*18270*/  @!P1 SYNCS.PHASECHK.TRANS64 P1, [R75+URZ+0x13290], R76 ;  /* 0x0132904c4b0095a7 */ /* 0x000e64000802007f */
[----:B-1----:R-:W-:Y:S05]  /*18280*/  @!P1 BRA `(.L_x_1854) ;  /* 0xfffffffc00f09947 */ /* 0x002fea000383ffff */
[----:B------:R-:W-:Y:S05]  /*18290*/  BRA `(.L_x_2074) ;  /* 0xfffffec400507947 */ /* 0x000fea000383ffff */
.L_x_1858:
[----:B------:R0:W0:Y:S02]  /*182a0*/  SYNCS.PHASECHK.TRANS64.TRYWAIT P0, [R75+URZ+0x132b0], R76 ;  /* 0x0132b04c4b0075a7 */ /* 0x000024000800017f */
[----:B0-----:R-:W-:Y:S05]  /*182b0*/  @!P0 NANOSLEEP.SYNCS 0x989680 ;  /* 0x009896800000895d */ /* 0x001fea0003900000 */
[----:B------:R-:W0:Y:S02]  /*182c0*/  @!P0 SYNCS.PHASECHK.TRANS64 P0, [R75+URZ+0x132b0], R76 ;  /* 0x0132b04c4b0085a7 */ /* 0x000e24000800007f */
[----:B0-----:R-:W-:Y:S05]  /*182d0*/  @!P0 BRA `(.L_x_1858) ;  /* 0xfffffffc00f08947 */ /* 0x001fea000383ffff */
[----:B------:R-:W-:Y:S05]  /*182e0*/  BRA `(.L_x_2075) ;  /* 0xfffffec400b07947 */ /* 0x000fea000383ffff */
.L_x_1878:
[----:B------:R-:W-:Y:S01]  /*182f0*/  BSSY B1, `(.L_x_2076) ;  /* 0x0000007000017945 */ /* 0x000fe20003800000 */
[----:B------:R-:W-:Y:S02]  /*18300*/  IMAD.MOV.U32 R12, RZ, RZ, RZ ;  /* 0x000000ffff0c7224 */ /* 0x000fe400078e00ff */
[----:B------:R-:W-:Y:S02]  /*18310*/  IMAD.MOV.U32 R11, RZ, RZ, 0x1e1f ;  /* 0x00001e1fff0b7424 */ /* 0x000fe400078e00ff */
[----:B------:R-:W-:-:S07]  /*18320*/  IMAD.MOV.U32 R15, RZ, RZ, -0x1 ;  /* 0xffffffffff0f7424 */ /* 0x000fce00078e00ff */
[----:B-----5:R-:W-:Y:S05]  /*18330*/  WARPSYNC.COLLECTIVE R15, `(.L_x_2077) ;  /* 0x000000000f087348 */ /* 0x020fea0003c00000 */
[----:B------:R0:W1:Y:S02]  /*18340*/  SHFL.IDX P6, R14, R13, R12, R11 ;  /* 0x0000000c0d0e7389 */ /* 0x00006400000c000b */
[----:B01---5:R-:W-:Y:S01]  /*18350*/  ENDCOLLECTIVE ;  /* 0x000000000000791b */ /* 0x023fe20003800000 */
.L_x_2077:
[----:B------:R-:W-:Y:S05]  /*18360*/  BSYNC B1 ;  /* 0x0000000000017941 */ /* 0x000fea0003800000 */
.L_x_2076:
[----:B------:R-:W-:Y:S05]  /*18370*/  BRA `(.L_x_2078) ;  /* 0xfffffed8006c7947 */ /* 0x000fea000383ffff */
.L_x_1879:
        /* <DEDUP_REMOVED lines=8> */
.L_x_2080:
[----:B------:R-:W-:Y:S05]  /*18400*/  BSYNC B1 ;  /* 0x0000000000017941 */ /* 0x000fea0003800000 */
.L_x_2079:
[----:B------:R-:W-:Y:S05]  /*18410*/  BRA `(.L_x_2081) ;  /* 0xfffffed8004c7947 */ /* 0x000fea000383ffff */
.L_x_1880:
        /* <DEDUP_REMOVED lines=8> */
.L_x_2083:
[----:B------:R-:W-:Y:S05]  /*184a0*/  BSYNC B1 ;  /* 0x0000000000017941 */ /* 0x000fea0003800000 */
.L_x_2082:
[----:B------:R-:W-:Y:S05]  /*184b0*/  BRA `(.L_x_2084) ;  /* 0xfffffed8002c7947 */ /* 0x000fea000383ffff */
.L_x_1881:
        /* <DEDUP_REMOVED lines=8> */
.L_x_2086:
[----:B------:R-:W-:Y:S05]  /*18540*/  BSYNC B1 ;  /* 0x0000000000017941 */ /* 0x000fea0003800000 */
.L_x_2085:
[----:B------:R-:W-:Y:S05]  /*18550*/  BRA `(.L_x_2087) ;  /* 0xfffffed8000c7947 */ /* 0x000fea000383ffff */
.L_x_1883:
[----:B0-----:R0:W1:Y:S02]  /*18560*/  SYNCS.PHASECHK.TRANS64.TRYWAIT P1, [R16+URZ+0x13200], R5 ;  /* 0x01320005100075a7 */ /* 0x001064000802017f */
[----:B-1----:R-:W-:Y:S05]  /*18570*/  @!P1 NANOSLEEP.SYNCS 0x989680 ;  /* 0x009896800000995d */ /* 0x002fea0003900000 */
[----:B------:R-:W1:Y:S02]  /*18580*/  @!P1 SYNCS.PHASECHK.TRANS64 P1, [R16+URZ+0x13200], R5 ;  /* 0x01320005100095a7 */ /* 0x000e64000802007f */
[----:B-1----:R-:W-:Y:S05]  /*18590*/  @!P1 BRA `(.L_x_1883) ;  /* 0xfffffffc00f09947 */ /* 0x002fea000383ffff */
[----:B------:R-:W-:Y:S05]  /*185a0*/  BRA `(.L_x_2088) ;  /* 0xfffffed800047947 */ /* 0x000fea000383ffff */
.L_x_1887:
[----:B------:R-:W-:Y:S01]  /*185b0*/  BSSY B1, `(.L_x_2089) ;  /* 0x0000007000017945 */ /* 0x000fe20003800000 */
[----:B------:R-:W-:Y:S02]  /*185c0*/  IMAD.MOV.U32 R12, RZ, RZ, RZ ;  /* 0x000000ffff0c7224 */ /* 0x000fe400078e00ff */
[----:B------:R-:W-:Y:S02]  /*185d0*/  IMAD.MOV.U32 R11, RZ, RZ, 0x1e1f ;  /* 0x00001e1fff0b7424 */ /* 0x000fe400078e00ff */
[----:B------:R-:W-:-:S07]  /*185e0*/  IMAD.MOV.U32 R15, RZ, RZ, -0x1 ;  /* 0xffffffffff0f7424 */ /* 0x000fce00078e00ff */
[----:B-----5:R-:W-:Y:S05]  /*185f0*/  WARPSYNC.COLLECTIVE R15, `(.L_x_2090) ;  /* 0x000000000f087348 */ /* 0x020fea0003c00000 */
[----:B------:R0:W1:Y:S02]  /*18600*/  SHFL.IDX P6, R14, R13, R12, R11 ;  /* 0x0000000c0d0e7389 */ /* 0x00006400000c000b */
[----:B01---5:R-:W-:Y:S01]  /*18610*/  ENDCOLLECTIVE ;  /* 0x000000000000791b */ /* 0x023fe20003800000 */
.L_x_2090:
[----:B------:R-:W-:Y:S05]  /*18620*/  BSYNC B1 ;  /* 0x0000000000017941 */ /* 0x000fea0003800000 */
.L_x_2089:
[----:B------:R-:W-:Y:S05]  /*18630*/  BRA `(.L_x_2091) ;  /* 0xfffffee800d87947 */ /* 0x000fea000383ffff */
.L_x_1888:
        /* <DEDUP_REMOVED lines=8> */
.L_x_2093:
[----:B------:R-:W-:Y:S05]  /*186c0*/  BSYNC B1 ;  /* 0x0000000000017941 */ /* 0x000fea0003800000 */
.L_x_2092:
[----:B------:R-:W-:Y:S05]  /*186d0*/  BRA `(.L_x_2094) ;  /* 0xfffffee800bc7947 */ /* 0x000fea000383ffff */
.L_x_1889:
        /* <DEDUP_REMOVED lines=8> */
.L_x_2096:
[----:B------:R-:W-:Y:S05]  /*18760*/  BSYNC B1 ;  /* 0x0000000000017941 */ /* 0x000fea0003800000 */
.L_x_2095:
[----:B------:R-:W-:Y:S05]  /*18770*/  BRA `(.L_x_2097) ;  /* 0xfffffee800a07947 */ /* 0x000fea000383ffff */
.L_x_1890:
        /* <DEDUP_REMOVED lines=8> */
.L_x_2099:
[----:B------:R-:W-:Y:S05]  /*18800*/  BSYNC B1 ;  /* 0x0000000000017941 */ /* 0x000fea0003800000 */
.L_x_2098:
[----:B------:R-:W-:Y:S05]  /*18810*/  BRA `(.L_x_2100) ;  /* 0xfffffee800847947 */ /* 0x000fea000383ffff */
.L_x_1892:
[----:B0-----:R0:W1:Y:S02]  /*18820*/  SYNCS.PHASECHK.TRANS64.TRYWAIT P1, [R16+URZ+0x13200], R3 ;  /* 0x01320003100075a7 */ /* 0x001064000802017f */
[----:B-1----:R-:W-:Y:S05]  /*18830*/  @!P1 NANOSLEEP.SYNCS 0x989680 ;  /* 0x009896800000995d */ /* 0x002fea0003900000 */
[----:B------:R-:W1:Y:S02]  /*18840*/  @!P1 SYNCS.PHASECHK.TRANS64 P1, [R16+URZ+0x13200], R3 ;  /* 0x01320003100095a7 */ /* 0x000e64000802007f */
[----:B-1----:R-:W-:Y:S05]  /*18850*/  @!P1 BRA `(.L_x_1892) ;  /* 0xfffffffc00f09947 */ /* 0x002fea000383ffff */
[----:B------:R-:W-:Y:S05]  /*18860*/  BRA `(.L_x_2101) ;  /* 0xfffffee800847947 */ /* 0x000fea000383ffff */
.L_x_1896:
[----:B-1----:R1:W3:Y:S02]  /*18870*/  SYNCS.PHASECHK.TRANS64.TRYWAIT P0, [R12+URZ+0x13230], R3 ;  /* 0x013230030c0075a7 */ /* 0x0022e4000800017f */
[----:B---3--:R-:W-:Y:S05]  /*18880*/  @!P0 NANOSLEEP.SYNCS 0x989680 ;  /* 0x009896800000895d */ /* 0x008fea0003900000 */
[----:B------:R-:W3:Y:S02]  /*18890*/  @!P0 SYNCS.PHASECHK.TRANS64 P0, [R12+URZ+0x13230], R3 ;  /* 0x013230030c0085a7 */ /* 0x000ee4000800007f */
[----:B---3--:R-:W-:Y:S05]  /*188a0*/  @!P0 BRA `(.L_x_1896) ;  /* 0xfffffffc00f08947 */ /* 0x008fea000383ffff */
[----:B------:R-:W-:Y:S05]  /*188b0*/  BRA `(.L_x_1895) ;  /* 0xfffffef800d87947 */ /* 0x000fea000383ffff */
.L_x_1903:
[----:B-1----:R1:W2:Y:S02]  /*188c0*/  SYNCS.PHASECHK.TRANS64.TRYWAIT P0, [R13+URZ+0x13230], R14 ;  /* 0x0132300e0d0075a7 */ /* 0x0022a4000800017f */
[----:B--2---:R-:W-:Y:S05]  /*188d0*/  @!P0 NANOSLEEP.SYNCS 0x989680 ;  /* 0x009896800000895d */ /* 0x004fea0003900000 */
[----:B------:R-:W2:Y:S02]  /*188e0*/  @!P0 SYNCS.PHASECHK.TRANS64 P0, [R13+URZ+0x13230], R14 ;  /* 0x0132300e0d0085a7 */ /* 0x000ea4000800007f */
[----:B--2---:R-:W-:Y:S05]  /*188f0*/  @!P0 BRA `(.L_x_1903) ;  /* 0xfffffffc00f08947 */ /* 0x004fea000383ffff */
[----:B------:R-:W-:Y:S05]  /*18900*/  BRA `(.L_x_1902) ;  /* 0xffffff28002c7947 */ /* 0x000fea000383ffff */
.L_x_1908:
[----:B-1----:R1:W2:Y:S02]  /*18910*/  SYNCS.PHASECHK.TRANS64.TRYWAIT P0, [R20+URZ+0x13250], R0 ;  /* 0x01325000140075a7 */ /* 0x0022a4000800017f */
[----:B--2---:R-:W-:Y:S05]  /*18920*/  @!P0 NANOSLEEP.SYNCS 0x989680 ;  /* 0x009896800000895d */ /* 0x004fea0003900000 */
[----:B------:R-:W2:Y:S02]  /*18930*/  @!P0 SYNCS.PHASECHK.TRANS64 P0, [R20+URZ+0x13250], R0 ;  /* 0x01325000140085a7 */ /* 0x000ea4000800007f */
[----:B--2---:R-:W-:Y:S05]  /*18940*/  @!P0 BRA `(.L_x_1908) ;  /* 0xfffffffc00f08947 */ /* 0x004fea000383ffff */
[----:B------:R-:W-:Y:S05]  /*18950*/  BRA `(.L_x_1907) ;  /* 0xffffff2c009c7947 */ /* 0x000fea000383ffff */
.L_x_1917:
[----:B-1----:R1:W2:Y:S02]  /*18960*/  SYNCS.PHASECHK.TRANS64.TRYWAIT P0, [R3+URZ+0x13230], R14 ;  /* 0x0132300e030075a7 */ /* 0x0022a4000800017f */
[----:B--2---:R-:W-:Y:S05]  /*18970*/  @!P0 NANOSLEEP.SYNCS 0x989680 ;  /* 0x009896800000895d */ /* 0x004fea0003900000 */
[----:B------:R-:W2:Y:S02]  /*18980*/  @!P0 SYNCS.PHASECHK.TRANS64 P0, [R3+URZ+0x13230], R14 ;  /* 0x0132300e030085a7 */ /* 0x000ea4000800007f */
[----:B--2---:R-:W-:Y:S05]  /*18990*/  @!P0 BRA `(.L_x_1917) ;  /* 0xfffffffc00f08947 */ /* 0x004fea000383ffff */
[----:B------:R-:W-:Y:S05]  /*189a0*/  BRA `(.L_x_1916) ;  /* 0xffffff5800207947 */ /* 0x000fea000383ffff */
.L_x_1922:
[----:B-1----:R1:W2:Y:S02]  /*189b0*/  SYNCS.PHASECHK.TRANS64.TRYWAIT P0, [R13+URZ+0x13250], R0 ;  /* 0x013250000d0075a7 */ /* 0x0022a4000800017f */
[----:B--2---:R-:W-:Y:S05]  /*189c0*/  @!P0 NANOSLEEP.SYNCS 0x989680 ;  /* 0x009896800000895d */ /* 0x004fea0003900000 */
[----:B------:R-:W2:Y:S02]  /*189d0*/  @!P0 SYNCS.PHASECHK.TRANS64 P0, [R13+URZ+0x13250], R0 ;  /* 0x013250000d0085a7 */ /* 0x000ea4000800007f */
[----:B--2---:R-:W-:Y:S05]  /*189e0*/  @!P0 BRA `(.L_x_1922) ;  /* 0xfffffffc00f08947 */ /* 0x004fea000383ffff */
[----:B------:R-:W-:Y:S05]  /*189f0*/  BRA `(.L_x_1921) ;  /* 0xffffff5c00907947 */ /* 0x000fea000383ffff */
.L_x_1929:
[----:B-1----:R1:W2:Y:S02]  /*18a00*/  SYNCS.PHASECHK.TRANS64.TRYWAIT P0, [R13+URZ+0x13250], R4 ;  /* 0x013250040d0075a7 */ /* 0x0022a4000800017f */
[----:B--2---:R-:W-:Y:S05]  /*18a10*/  @!P0 NANOSLEEP.SYNCS 0x989680 ;  /* 0x009896800000895d */ /* 0x004fea0003900000 */
[----:B------:R-:W2:Y:S02]  /*18a20*/  @!P0 SYNCS.PHASECHK.TRANS64 P0, [R13+URZ+0x13250], R4 ;  /* 0x013250040d0085a7 */ /* 0x000ea4000800007f */
[----:B--2---:R-:W-:Y:S05]  /*18a30*/  @!P0 BRA `(.L_x_1929) ;  /* 0xfffffffc00f08947 */ /* 0x004fea000383ffff */
[----:B------:R-:W-:Y:S05]  /*18a40*/  BRA `(.L_x_1928) ;  /* 0xffffff7c00087947 */ /* 0x000fea000383ffff */
.L_x_1966:
        /* <DEDUP_REMOVED lines=11> */
.L_x_2103:
[----:B------:R-:W-:Y:S05]  /*18b00*/  BSYNC B1 ;  /* 0x0000000000017941 */ /* 0x000fea0003800000 */
.L_x_2102:
[----:B------:R-:W-:Y:S05]  /*18b10*/  BRA `(.L_x_2104) ;  /* 0xffffffb4008c7947 */ /* 0x000fea000383ffff */
.L_x_1968:
[----:B------:R-:W-:Y:S01]  /*18b20*/  BSSY B1, `(.L_x_2105) ;  /* 0x0000006000017945 */ /* 0x000fe20003800000 */
[----:B------:R-:W-:-:S07]  /*18b30*/  IMAD.MOV.U32 R15, RZ, RZ, -0x1 ;  /* 0xffffffffff0f7424 */ /* 0x000fce00078e00ff */
[----:B0-----:R-:W-:Y:S05]  /*18b40*/  WARPSYNC.COLLECTIVE R15, `(.L_x_2106) ;  /* 0x000000000f0c7348 */ /* 0x001fea0003c00000 */
[----:B------:R-:W-:Y:S02]  /*18b50*/  ELECT P6, UR62, PT ;  /* 0x00000000003e782f */ /* 0x000fe400038c0000 */
[----:B------:R-:W-:Y:S01]  /*18b60*/  MOV R14, UR62 ;  /* 0x0000003e000e7c02 */ /* 0x000fe20008000f00 */
[----:B0-----:R-:W-:Y:S10]  /*18b70*/  ENDCOLLECTIVE ;  /* 0x000000000000791b */ /* 0x001ff40003800000 */
.L_x_2106:
[----:B------:R-:W-:Y:S05]  /*18b80*/  BSYNC B1 ;  /* 0x0000000000017941 */ /* 0x000fea0003800000 */
.L_x_2105:
[----:B------:R-:W-:Y:S05]  /*18b90*/  BRA `(.L_x_1967) ;  /* 0xffffffb400847947 */ /* 0x000fea000383ffff */
.L_x_1970:
[----:B0-----:R0:W1:Y:S02]  /*18ba0*/  SYNCS.PHASECHK.TRANS64.TRYWAIT P0, [R5+URZ+0x13220], R7 ;  /* 0x01322007050075a7 */ /* 0x001064000800017f */
[----:B-1----:R-:W-:Y:S05]  /*18bb0*/  @!P0 NANOSLEEP.SYNCS 0x989680 ;  /* 0x009896800000895d */ /* 0x002fea0003900000 */
[----:B------:R-:W1:Y:S02]  /*18bc0*/  @!P0 SYNCS.PHASECHK.TRANS64 P0, [R5+URZ+0x13220], R7 ;  /* 0x01322007050085a7 */ /* 0x000e64000800007f */
[----:B-1----:R-:W-:Y:S05]  /*18bd0*/  @!P0 BRA `(.L_x_1970) ;  /* 0xfffffffc00f08947 */ /* 0x002fea000383ffff */
[----:B------:R-:W-:Y:S05]  /*18be0*/  BRA `(.L_x_2107) ;  /* 0xffffffb400a07947 */ /* 0x000fea000383ffff */
.L_x_1974:
[----:B0-----:R0:W1:Y:S02]  /*18bf0*/  SYNCS.PHASECHK.TRANS64.TRYWAIT P0, [R8+URZ+0x132a0], R7 ;  /* 0x0132a007080075a7 */ /* 0x001064000800017f */
[----:B-1----:R-:W-:Y:S05]  /*18c00*/  @!P0 NANOSLEEP.SYNCS 0x989680 ;  /* 0x009896800000895d */ /* 0x002fea0003900000 */
[----:B------:R-:W1:Y:S02]  /*18c10*/  @!P0 SYNCS.PHASECHK.TRANS64 P0, [R8+URZ+0x132a0], R7 ;  /* 0x0132a007080085a7 */ /* 0x000e64000800007f */
[----:B-1----:R-:W-:Y:S05]  /*18c20*/  @!P0 BRA `(.L_x_1974) ;  /* 0xfffffffc00f08947 */ /* 0x002fea000383ffff */
[----:B------:R-:W-:Y:S05]  /*18c30*/  BRA `(.L_x_2108) ;  /* 0xffffffb400b87947 */ /* 0x000fea000383ffff */
.L_x_1979:
[----:B-1----:R1:W2:Y:S02]  /*18c40*/  SYNCS.PHASECHK.TRANS64.TRYWAIT P0, [R8+URZ+0x132c0], R7 ;  /* 0x0132c007080075a7 */ /* 0x0022a4000800017f */
[----:B--2---:R-:W-:Y:S05]  /*18c50*/  @!P0 NANOSLEEP.SYNCS 0x989680 ;  /* 0x009896800000895d */ /* 0x004fea0003900000 */
[----:B------:R-:W2:Y:S02]  /*18c60*/  @!P0 SYNCS.PHASECHK.TRANS64 P0, [R8+URZ+0x132c0], R7 ;  /* 0x0132c007080085a7 */ /* 0x000ea4000800007f */
[----:B--2---:R-:W-:Y:S05]  /*18c70*/  @!P0 BRA `(.L_x_1979) ;  /* 0xfffffffc00f08947 */ /* 0x004fea000383ffff */
[----:B------:R-:W-:Y:S05]  /*18c80*/  BRA `(.L_x_2109) ;  /* 0xffffffb800347947 */ /* 0x000fea000383ffff */
.L_x_1986:
[----:B0-----:R0:W1:Y:S02]  /*18c90*/  SYNCS.PHASECHK.TRANS64.TRYWAIT P1, [R7+URZ+0x132a0], R8 ;  /* 0x0132a008070075a7 */ /* 0x001064000802017f */
[----:B-1----:R-:W-:Y:S05]  /*18ca0*/  @!P1 NANOSLEEP.SYNCS 0x989680 ;  /* 0x009896800000995d */ /* 0x002fea0003900000 */
[----:B------:R-:W1:Y:S02]  /*18cb0*/  @!P1 SYNCS.PHASECHK.TRANS64 P1, [R7+URZ+0x132a0], R8 ;  /* 0x0132a008070095a7 */ /* 0x000e64000802007f */
[----:B-1----:R-:W-:Y:S05]  /*18cc0*/  @!P1 BRA `(.L_x_1986) ;  /* 0xfffffffc00f09947 */ /* 0x002fea000383ffff */
[----:B------:R-:W-:Y:S05]  /*18cd0*/  BRA `(.L_x_2110) ;  /* 0xffffffb800f07947 */ /* 0x000fea000383ffff */
.L_x_1991:
[----:B-1----:R1:W2:Y:S02]  /*18ce0*/  SYNCS.PHASECHK.TRANS64.TRYWAIT P1, [R7+URZ+0x132c0], R8 ;  /* 0x0132c008070075a7 */ /* 0x0022a4000802017f */
[----:B--2---:R-:W-:Y:S05]  /*18cf0*/  @!P1 NANOSLEEP.SYNCS 0x989680 ;  /* 0x009896800000995d */ /* 0x004fea0003900000 */
[----:B------:R-:W2:Y:S02]  /*18d00*/  @!P1 SYNCS.PHASECHK.TRANS64 P1, [R7+URZ+0x132c0], R8 ;  /* 0x0132c008070095a7 */ /* 0x000ea4000802007f */
[----:B--2---:R-:W-:Y:S05]  /*18d10*/  @!P1 BRA `(.L_x_1991) ;  /* 0xfffffffc00f09947 */ /* 0x004fea000383ffff */
[----:B------:R-:W-:Y:S05]  /*18d20*/  BRA `(.L_x_2111) ;  /* 0xffffffbc00687947 */ /* 0x000fea000383ffff */
.L_x_2004:
        /* <DEDUP_REMOVED lines=11> */
.L_x_2113:
[----:B------:R-:W-:Y:S05]  /*18de0*/  BSYNC B0 ;  /* 0x0000000000007941 */ /* 0x000fea0003800000 */
.L_x_2112:
[----:B------:R-:W-:Y:S05]  /*18df0*/  BRA `(.L_x_2114) ;  /* 0xffffffc800707947 */ /* 0x000fea000383ffff */
.L_x_2006:
[----:B------:R-:W-:Y:S01]  /*18e00*/  BSSY B0, `(.L_x_2115) ;  /* 0x0000006000007945 */ /* 0x000fe20003800000 */
[----:B------:R-:W-:-:S07]  /*18e10*/  IMAD.MOV.U32 R15, RZ, RZ, -0x1 ;  /* 0xffffffffff0f7424 */ /* 0x000fce00078e00ff */
[----:B0-----:R-:W-:Y:S05]  /*18e20*/  WARPSYNC.COLLECTIVE R15, `(.L_x_2116) ;  /* 0x000000000f0c7348 */ /* 0x001fea0003c00000 */
[----:B------:R-:W-:Y:S02]  /*18e30*/  ELECT P6, UR62, PT ;  /* 0x00000000003e782f */ /* 0x000fe400038c0000 */
[----:B------:R-:W-:Y:S01]  /*18e40*/  MOV R14, UR62 ;  /* 0x0000003e000e7c02 */ /* 0x000fe20008000f00 */
[----:B0-----:R-:W-:Y:S10]  /*18e50*/  ENDCOLLECTIVE ;  /* 0x000000000000791b */ /* 0x001ff40003800000 */
.L_x_2116:
[----:B------:R-:W-:Y:S05]  /*18e60*/  BSYNC B0 ;  /* 0x0000000000007941 */ /* 0x000fea0003800000 */
.L_x_2115:
[----:B------:R-:W-:Y:S05]  /*18e70*/  BRA `(.L_x_2117) ;  /* 0xffffffc800687947 */ /* 0x000fea000383ffff */
.L_x_2009:
[----:B0-----:R0:W1:Y:S02]  /*18e80*/  SYNCS.PHASECHK.TRANS64.TRYWAIT P2, [R5+URZ+0x13280], R4 ;  /* 0x01328004050075a7 */ /* 0x001064000804017f */
[----:B-1----:R-:W-:Y:S05]  /*18e90*/  @!P2 NANOSLEEP.SYNCS 0x989680 ;  /* 0x009896800000a95d */ /* 0x002fea0003900000 */
[----:B------:R-:W1:Y:S02]  /*18ea0*/  @!P2 SYNCS.PHASECHK.TRANS64 P2, [R5+URZ+0x13280], R4 ;  /* 0x013280040500a5a7 */ /* 0x000e64000804007f */
[----:B-1----:R-:W-:Y:S05]  /*18eb0*/  @!P2 BRA `(.L_x_2009) ;  /* 0xfffffffc00f0a947 */ /* 0x002fea000383ffff */
[----:B------:R-:W-:Y:S05]  /*18ec0*/  BRA `(.L_x_2118) ;  /* 0xffffffc800d87947 */ /* 0x000fea000383ffff */
.L_x_2011:
[----:B-1----:R1:W2:Y:S02]  /*18ed0*/  SYNCS.PHASECHK.TRANS64.TRYWAIT P2, [R5+URZ+0x13240], R4 ;  /* 0x01324004050075a7 */ /* 0x0022a4000804017f */
[----:B--2---:R-:W-:Y:S05]  /*18ee0*/  @!P2 NANOSLEEP.SYNCS 0x989680 ;  /* 0x009896800000a95d */ /* 0x004fea0003900000 */
[----:B------:R-:W2:Y:S02]  /*18ef0*/  @!P2 SYNCS.PHASECHK.TRANS64 P2, [R5+URZ+0x13240], R4 ;  /* 0x013240040500a5a7 */ /* 0x000ea4000804007f */
[----:B--2---:R-:W-:Y:S05]  /*18f00*/  @!P2 BRA `(.L_x_2011) ;  /* 0xfffffffc00f0a947 */ /* 0x004fea000383ffff */
[----:B------:R-:W-:Y:S05]  /*18f10*/  BRA `(.L_x_2119) ;  /* 0xffffffcc00347947 */ /* 0x000fea000383ffff */
.L_x_2014:
        /* <DEDUP_REMOVED lines=8> */
.L_x_2020:
[----:B0-----:R0:W1:Y:S02]  /*18fa0*/  SYNCS.PHASECHK.TRANS64.TRYWAIT P0, [R6+URZ+0x13280], R5 ;  /* 0x01328005060075a7 */ /* 0x001064000800017f */
[----:B-1----:R-:W-:Y:S05]  /*18fb0*/  @!P0 NANOSLEEP.SYNCS 0x989680 ;  /* 0x009896800000895d */ /* 0x002fea0003900000 */
[----:B------:R-:W1:Y:S02]  /*18fc0*/  @!P0 SYNCS.PHASECHK.TRANS64 P0, [R6+URZ+0x13280], R5 ;  /* 0x01328005060085a7 */ /* 0x000e64000800007f */
[----:B-1----:R-:W-:Y:S05]  /*18fd0*/  @!P0 BRA `(.L_x_2020) ;  /* 0xfffffffc00f08947 */ /* 0x002fea000383ffff */
[----:B------:R-:W-:Y:S05]  /*18fe0*/  BRA `(.L_x_2121) ;  /* 0xffffffd000a47947 */ /* 0x000fea000383ffff */
.L_x_2025:
[----:B-1----:R1:W2:Y:S02]  /*18ff0*/  SYNCS.PHASECHK.TRANS64.TRYWAIT P0, [R6+URZ+0x13240], R5 ;  /* 0x01324005060075a7 */ /* 0x0022a4000800017f */
[----:B--2---:R-:W-:Y:S05]  /*19000*/  @!P0 NANOSLEEP.SYNCS 0x989680 ;  /* 0x009896800000895d */ /* 0x004fea0003900000 */
[----:B------:R-:W2:Y:S02]  /*19010*/  @!P0 SYNCS.PHASECHK.TRANS64 P0, [R6+URZ+0x13240], R5 ;  /* 0x01324005060085a7 */ /* 0x000ea4000800007f */
[----:B--2---:R-:W-:Y:S05]  /*19020*/  @!P0 BRA `(.L_x_2025) ;  /* 0xfffffffc00f08947 */ /* 0x004fea000383ffff */
[----:B------:R-:W-:Y:S05]  /*19030*/  BRA `(.L_x_2122) ;  /* 0xffffffd400287947 */ /* 0x000fea000383ffff */
.L_x_2031:
[----:B0-----:R0:W1:Y:S02]  /*19040*/  SYNCS.PHASECHK.TRANS64.TRYWAIT P2, [R13+URZ+0x13270], R4 ;  /* 0x013270040d0075a7 */ /* 0x001064000804017f */
[----:B-1----:R-:W-:Y:S05]  /*19050*/  @!P2 NANOSLEEP.SYNCS 0x989680 ;  /* 0x009896800000a95d */ /* 0x002fea0003900000 */
[----:B------:R-:W1:Y:S02]  /*19060*/  @!P2 SYNCS.PHASECHK.TRANS64 P2, [R13+URZ+0x13270], R4 ;  /* 0x013270040d00a5a7 */ /* 0x000e64000804007f */
[----:B-1----:R-:W-:Y:S05]  /*19070*/  @!P2 BRA `(.L_x_2031) ;  /* 0xfffffffc00f0a947 */ /* 0x002fea000383ffff */
[----:B------:R-:W-:Y:S05]  /*19080*/  BRA `(.L_x_2123) ;  /* 0xffffffd400d07947 */ /* 0x000fea000383ffff */
.L_x_2033:
[----:B0-----:R0:W1:Y:S02]  /*19090*/  SYNCS.PHASECHK.TRANS64.TRYWAIT P2, [R13+URZ+0x13260], R4 ;  /* 0x013260040d0075a7 */ /* 0x001064000804017f */
[----:B-1----:R-:W-:Y:S05]  /*190a0*/  @!P2 NANOSLEEP.SYNCS 0x989680 ;  /* 0x009896800000a95d */ /* 0x002fea0003900000 */
[----:B------:R-:W1:Y:S02]  /*190b0*/  @!P2 SYNCS.PHASECHK.TRANS64 P2, [R13+URZ+0x13260], R4 ;  /* 0x013260040d00a5a7 */ /* 0x000e64000804007f */
[----:B-1----:R-:W-:Y:S05]  /*190c0*/  @!P2 BRA `(.L_x_2033) ;  /* 0xfffffffc00f0a947 */ /* 0x002fea000383ffff */
[----:B------:R-:W-:Y:S05]  /*190d0*/  BRA `(.L_x_2124) ;  /* 0xffffffd400d87947 */ /* 0x000fea000383ffff */
.L_x_2040:
[----:B0-----:R0:W1:Y:S02]  /*190e0*/  SYNCS.PHASECHK.TRANS64.TRYWAIT P0, [R3+URZ+0x13270], R0 ;  /* 0x01327000030075a7 */ /* 0x001064000800017f */
[----:B-1----:R-:W-:Y:S05]  /*190f0*/  @!P0 NANOSLEEP.SYNCS 0x989680 ;  /* 0x009896800000895d */ /* 0x002fea0003900000 */
[----:B------:R-:W1:Y:S02]  /*19100*/  @!P0 SYNCS.PHASECHK.TRANS64 P0, [R3+URZ+0x13270], R0 ;  /* 0x01327000030085a7 */ /* 0x000e64000800007f */
[----:B-1----:R-:W-:Y:S05]  /*19110*/  @!P0 BRA `(.L_x_2040) ;  /* 0xfffffffc00f08947 */ /* 0x002fea000383ffff */
[----:B------:R-:W-:Y:S05]  /*19120*/  BRA `(.L_x_2125) ;  /* 0xffffffdc001c7947 */ /* 0x000fea000383ffff */
.L_x_2042:
[----:B0-----:R0:W1:Y:S02]  /*19130*/  SYNCS.PHASECHK.TRANS64.TRYWAIT P0, [R3+URZ+0x13260], R0 ;  /* 0x01326000030075a7 */ /* 0x001064000800017f */
[----:B-1----:R-:W-:Y:S05]  /*19140*/  @!P0 NANOSLEEP.SYNCS 0x989680 ;  /* 0x009896800000895d */ /* 0x002fea0003900000 */
[----:B------:R-:W1:Y:S02]  /*19150*/  @!P0 SYNCS.PHASECHK.TRANS64 P0, [R3+URZ+0x13260], R0 ;  /* 0x01326000030085a7 */ /* 0x000e64000800007f */
[----:B-1----:R-:W-:Y:S05]  /*19160*/  @!P0 BRA `(.L_x_2042) ;  /* 0xfffffffc00f08947 */ /* 0x002fea000383ffff */
[----:B------:R-:W-:Y:S05]  /*19170*/  BRA `(.L_x_2126) ;  /* 0xffffffdc00207947 */ /* 0x000fea000383ffff */
.L_x_2046:
        /* <DEDUP_REMOVED lines=8> */
.L_x_2128:
[----:B------:R-:W-:Y:S05]  /*19200*/  BSYNC B0 ;  /* 0x0000000000007941 */ /* 0x000fea0003800000 */
.L_x_2127:
        /* <DEDUP_REMOVED lines=9> */
.L_x_2129:
        /* <DEDUP_REMOVED lines=18> */
.L_x_2130:
[----:B------:R-:W-:Y:S01]  /*193c0*/  IMAD.MOV.U32 R12, RZ, RZ, 0x2 ;  /* 0x00000002ff0c7424 */ /* 0x000fe200078e00ff */
[----:B------:R-:W-:-:S05]  /*193d0*/  SEL R4, R14, RZ, P1 ;  /* 0x000000ff0e047207 */ /* 0x000fca0000800000 */
[----:B------:R-:W-:-:S04]  /*193e0*/  IMAD.IADD R4, R17, 0x1, R4 ;  /* 0x0000000111047824 */ /* 0x000fc800078e0204 */
[----:B------:R-:W-:-:S07]  /*193f0*/  IMAD.MOV.U32 R13, RZ, RZ, R4 ;  /* 0x000000ffff0d7224 */ /* 0x000fce00078e0004 */
[----:B------:R-:W-:Y:S05]  /*19400*/  WARPSYNC.COLLECTIVE R15, `(.L_x_2131) ;  /* 0x000000000f087348 */ /* 0x000fea0003c00000 */
[----:B------:R0:W1:Y:S02]  /*19410*/  SHFL.UP P6, R14, R13, R12, R11 ;  /* 0x0400000c0d0e7389 */ /* 0x00006400000c000b */
[----:B01----:R-:W-:Y:S01]  /*19420*/  ENDCOLLECTIVE ;  /* 0x000000000000791b */ /* 0x003fe20003800000 */
.L_x_2131:
[----:B------:R-:W-:Y:S01]  /*19430*/  IMAD.MOV.U32 R12, RZ, RZ, 0x4 ;  /* 0x00000004ff0c7424 */ /* 0x000fe200078e00ff */
[----:B------:R-:W-:-:S05]  /*19440*/  SEL R3, R14, RZ, P2 ;  /* 0x000000ff0e037207 */ /* 0x000fca0001000000 */
[----:B------:R-:W-:-:S04]  /*19450*/  IMAD.IADD R6, R4, 0x1, R3 ;  /* 0x0000000104067824 */ /* 0x000fc800078e0203 */
[----:B------:R-:W-:-:S07]  /*19460*/  IMAD.MOV.U32 R13, RZ, RZ, R6 ;  /* 0x000000ffff0d7224 */ /* 0x000fce00078e0006 */
[----:B------:R-:W-:Y:S05]  /*19470*/  WARPSYNC.COLLECTIVE R15, `(.L_x_2132) ;  /* 0x000000000f087348 */ /* 0x000fea0003c00000 */
[----:B------:R0:W1:Y:S02]  /*19480*/  SHFL.UP P6, R14, R13, R12, R11 ;  /* 0x0400000c0d0e7389 */ /* 0x00006400000c000b */
[----:B01----:R-:W-:Y:S01]  /*19490*/  ENDCOLLECTIVE ;  /* 0x000000000000791b */ /* 0x003fe20003800000 */
.L_x_2132:
[----:B------:R-:W-:Y:S01]  /*194a0*/  IMAD.MOV.U32 R12, RZ, RZ, 0x8 ;  /* 0x00000008ff0c7424 */ /* 0x000fe200078e00ff */
[----:B------:R-:W-:-:S05]  /*194b0*/  SEL R3, R14, RZ, P3 ;  /* 0x000000ff0e037207 */ /* 0x000fca0001800000 */
[----:B------:R-:W-:-:S04]  /*194c0*/  IMAD.IADD R2, R6, 0x1, R3 ;  /* 0x0000000106027824 */ /* 0x000fc800078e0203 */
[----:B------:R-:W-:-:S07]  /*194d0*/  IMAD.MOV.U32 R13, RZ, RZ, R2 ;  /* 0x000000ffff0d7224 */ /* 0x000fce00078e0002 */
[----:B------:R-:W-:Y:S05]  /*194e0*/  WARPSYNC.COLLECTIVE R15, `(.L_x_2133) ;  /* 0x000000000f087348 */ /* 0x000fea0003c00000 */
[----:B------:R0:W1:Y:S02]  /*194f0*/  SHFL.UP P6, R14, R13, R12, R11 ;  /* 0x0400000c0d0e7389 */ /* 0x00006400000c000b */
[----:B01----:R-:W-:Y:S01]  /*19500*/  ENDCOLLECTIVE ;  /* 0x000000000000791b */ /* 0x003fe20003800000 */
.L_x_2133:
[----:B------:R-:W-:Y:S01]  /*19510*/  IMAD.MOV.U32 R12, RZ, RZ, 0x10 ;  /* 0x00000010ff0c7424 */ /* 0x000fe200078e00ff */
[----:B------:R-:W-:-:S05]  /*19520*/  SEL R3, R14, RZ, P4 ;  /* 0x000000ff0e037207 */ /* 0x000fca0002000000 */
[----:B------:R-:W-:-:S04]  /*19530*/  IMAD.IADD R3, R2, 0x1, R3 ;  /* 0x0000000102037824 */ /* 0x000fc800078e0203 */
[----:B------:R-:W-:-:S07]  /*19540*/  IMAD.MOV.U32 R13, RZ, RZ, R3 ;  /* 0x000000ffff0d7224 */ /* 0x000fce00078e0003 */
[----:B------:R-:W-:Y:S05]  /*19550*/  WARPSYNC.COLLECTIVE R15, `(.L_x_2134) ;  /* 0x000000000f087348 */ /* 0x000fea0003c00000 */
[----:B------:R0:W1:Y:S02]  /*19560*/  SHFL.UP P6, R14, R13, R12, R11 ;  /* 0x0400000c0d0e7389 */ /* 0x00006400000c000b */
[----:B01----:R-:W-:Y:S01]  /*19570*/  ENDCOLLECTIVE ;  /* 0x000000000000791b */ /* 0x003fe20003800000 */
.L_x_2134:
        /* <DEDUP_REMOVED lines=8> */
.L_x_2135:
[----:B------:R-:W-:Y:S05]  /*19600*/  BRA `(.L_x_2136) ;  /* 0xffffffdc009c7947 */ /* 0x000fea000383ffff */
.L_x_2051:
        /* <DEDUP_REMOVED lines=8> */
.L_x_2138:
[----:B------:R-:W-:Y:S05]  /*19690*/  BSYNC B0 ;  /* 0x0000000000007941 */ /* 0x000fea0003800000 */
.L_x_2137:
        /* <DEDUP_REMOVED lines=8> */
.L_x_2139:
[----:B------:R-:W-:Y:S01]  /*19720*/  IMAD.MOV.U32 R12, RZ, RZ, 0x4 ;  /* 0x00000004ff0c7424 */ /* 0x000fe200078e00ff */
[----:B------:R-:W-:-:S05]  /*19730*/  SEL R2, R14, RZ, P2 ;  /* 0x000000ff0e027207 */ /* 0x000fca0001000000 */
[----:B------:R-:W-:-:S04]  /*19740*/  IMAD.IADD R2, R13, 0x1, R2 ;  /* 0x000000010d027824 */ /* 0x000fc800078e0202 */
[----:B------:R-:W-:-:S07]  /*19750*/  IMAD.MOV.U32 R13, RZ, RZ, R2 ;  /* 0x000000ffff0d7224 */ /* 0x000fce00078e0002 */
[----:B------:R-:W-:Y:S05]  /*19760*/  WARPSYNC.COLLECTIVE R15, `(.L_x_2140) ;  /* 0x000000000f087348 */ /* 0x000fea0003c00000 */
[----:B------:R0:W1:Y:S02]  /*19770*/  SHFL.UP P6, R14, R13, R12, R11 ;  /* 0x0400000c0d0e7389 */ /* 0x00006400000c000b */
[----:B01----:R-:W-:Y:S01]  /*19780*/  ENDCOLLECTIVE ;  /* 0x000000000000791b */ /* 0x003fe20003800000 */
.L_x_2140:
[----:B------:R-:W-:Y:S01]  /*19790*/  IMAD.MOV.U32 R12, RZ, RZ, 0x8 ;  /* 0x00000008ff0c7424 */ /* 0x000fe200078e00ff */
[----:B------:R-:W-:-:S05]  /*197a0*/  SEL R3, R14, RZ, P3 ;  /* 0x000000ff0e037207 */ /* 0x000fca0001800000 */
[----:B------:R-:W-:-:S04]  /*197b0*/  IMAD.IADD R3, R2, 0x1, R3 ;  /* 0x0000000102037824 */ /* 0x000fc800078e0203 */
[----:B------:R-:W-:-:S07]  /*197c0*/  IMAD.MOV.U32 R13, RZ, RZ, R3 ;  /* 0x000000ffff0d7224 */ /* 0x000fce00078e0003 */
[----:B------:R-:W-:Y:S05]  /*197d0*/  WARPSYNC.COLLECTIVE R15, `(.L_x_2141) ;  /* 0x000000000f087348 */ /* 0x000fea0003c00000 */
[----:B------:R0:W1:Y:S02]  /*197e0*/  SHFL.UP P6, R14, R13, R12, R11 ;  /* 0x0400000c0d0e7389 */ /* 0x00006400000c000b */
[----:B01----:R-:W-:Y:S01]  /*197f0*/  ENDCOLLECTIVE ;  /* 0x000000000000791b */ /* 0x003fe20003800000 */
.L_x_2141:
[----:B------:R-:W-:Y:S01]  /*19800*/  IMAD.MOV.U32 R12, RZ, RZ, 0x10 ;  /* 0x00000010ff0c7424 */ /* 0x000fe200078e00ff */
[----:B------:R-:W-:-:S05]  /*19810*/  SEL R4, R14, RZ, P4 ;  /* 0x000000ff0e047207 */ /* 0x000fca0002000000 */
[----:B------:R-:W-:-:S04]  /*19820*/  IMAD.IADD R4, R3, 0x1, R4 ;  /* 0x0000000103047824 */ /* 0x000fc800078e0204 */
[----:B------:R-:W-:-:S07]  /*19830*/  IMAD.MOV.U32 R13, RZ, RZ, R4 ;  /* 0x000000ffff0d7224 */ /* 0x000fce00078e0004 */
[----:B------:R-:W-:Y:S05]  /*19840*/  WARPSYNC.COLLECTIVE R15, `(.L_x_2142) ;  /* 0x000000000f087348 */ /* 0x000fea0003c00000 */
[----:B------:R0:W1:Y:S02]  /*19850*/  SHFL.UP P6, R14, R13, R12, R11 ;  /* 0x0400000c0d0e7389 */ /* 0x00006400000c000b */
[----:B01----:R-:W-:Y:S01]  /*19860*/  ENDCOLLECTIVE ;  /* 0x000000000000791b */ /* 0x003fe20003800000 */
.L_x_2142:
        /* <DEDUP_REMOVED lines=8> */
.L_x_2143:
[----:B------:R-:W-:Y:S05]  /*198f0*/  BRA `(.L_x_2144) ;  /* 0xffffffdc007c7947 */ /* 0x000fea000383ffff */
.L_x_2053:
[----:B------:R-:W-:Y:S01]  /*19900*/  BSSY B0, `(.L_x_2145) ;  /* 0x0000006000007945 */ /* 0x000fe20003800000 */
[----:B------:R-:W-:Y:S01]  /*19910*/  PLOP3.LUT P6, PT, P6, PT, PT, 0x8, 0x0 ;  /* 0x000000000000781c */ /* 0x000fe200037ce170 */
[----:B------:R-:W-:-:S12]  /*19920*/  IMAD.MOV.U32 R15, RZ, RZ, -0x1 ;  /* 0xffffffffff0f7424 */ /* 0x000fd800078e00ff */
[----:B0-----:R-:W-:Y:S05]  /*19930*/  WARPSYNC.COLLECTIVE R15, `(.L_x_2146) ;  /* 0x000000000f087348 */ /* 0x001fea0003c00000 */
[----:B------:R-:W-:Y:S01]  /*19940*/  VOTE.ANY R14, PT, P6 ;  /* 0x00000000000e7806 */ /* 0x000fe200030e0100 */
[----:B0-----:R-:W-:Y:S06]  /*19950*/  ENDCOLLECTIVE ;  /* 0x000000000000791b */ /* 0x001fec0003800000 */
.L_x_2146:
[----:B------:R-:W-:Y:S05]  /*19960*/  BSYNC B0 ;  /* 0x0000000000007941 */ /* 0x000fea0003800000 */
.L_x_2145:
        /* <DEDUP_REMOVED lines=9> */
.L_x_2147:
[----:B------:R-:W-:Y:S01]  /*19a00*/  IMAD.MOV.U32 R17, RZ, RZ, R14 ;  /* 0x000000ffff117224 */ /* 0x000fe200078e000e */
[----:B------:R-:W-:Y:S06]  /*19a10*/  BRA `(.L_x_2148) ;  /* 0xffffffdc006c7947 */ /* 0x000fec000383ffff */
.L_x_2055:
[----:B------:R-:W-:Y:S01]  /*19a20*/  BSSY B0, `(.L_x_2149) ;  /* 0x0000007000007945 */ /* 0x000fe20003800000 */
[----:B------:R-:W-:Y:S02]  /*19a30*/  IMAD.MOV.U32 R13, RZ, RZ, R3 ;  /* 0x000000ffff0d7224 */ /* 0x000fe400078e0003 */
[----:B------:R-:W-:Y:S02]  /*19a40*/  IMAD.MOV.U32 R11, RZ, RZ, 0x1f ;  /* 0x0000001fff0b7424 */ /* 0x000fe400078e00ff */
[----:B------:R-:W-:-:S07]  /*19a50*/  IMAD.MOV.U32 R15, RZ, RZ, -0x1 ;  /* 0xffffffffff0f7424 */ /* 0x000fce00078e00ff */
[----:B012---:R-:W-:Y:S05]  /*19a60*/  WARPSYNC.COLLECTIVE R15, `(.L_x_2150) ;  /* 0x000000000f087348 */ /* 0x007fea0003c00000 */
[----:B------:R3:W4:Y:S02]  /*19a70*/  SHFL.IDX P6, R14, R13, R12, R11 ;  /* 0x0000000c0d0e7389 */ /* 0x00072400000c000b */
[----:B01234-:R-:W-:Y:S01]  /*19a80*/  ENDCOLLECTIVE ;  /* 0x000000000000791b */ /* 0x01ffe20003800000 */
.L_x_2150:
[----:B------:R-:W-:Y:S05]  /*19a90*/  BSYNC B0 ;  /* 0x0000000000007941 */ /* 0x000fea0003800000 */
.L_x_2149:
[----:B------:R-:W-:Y:S05]  /*19aa0*/  BRA `(.L_x_2054) ;  /* 0xffffffdc00647947 */ /* 0x000fea000383ffff */
.L_x_2059:
[----:B0-----:R0:W1:Y:S02]  /*19ab0*/  SYNCS.PHASECHK.TRANS64.TRYWAIT P0, [R7+URZ+0x13220], R0 ;  /* 0x01322000070075a7 */ /* 0x001064000800017f */
[----:B-1----:R-:W-:Y:S05]  /*19ac0*/  @!P0 NANOSLEEP.SYNCS 0x989680 ;  /* 0x009896800000895d */ /* 0x002fea0003900000 */
[----:B------:R-:W1:Y:S02]  /*19ad0*/  @!P0 SYNCS.PHASECHK.TRANS64 P0, [R7+URZ+0x13220], R0 ;  /* 0x01322000070085a7 */ /* 0x000e64000800007f */
[----:B-1----:R-:W-:Y:S05]  /*19ae0*/  @!P0 BRA `(.L_x_2059) ;  /* 0xfffffffc00f08947 */ /* 0x002fea000383ffff */
[----:B------:R-:W-:Y:S05]  /*19af0*/  BRA `(.L_x_2151) ;  /* 0xffffffe000dc7947 */ /* 0x000fea000383ffff */
.L_x_2060:
        /* <DEDUP_REMOVED lines=11> */
.L_x_2153:
[----:B------:R-:W-:Y:S05]  /*19bb0*/  BSYNC B0 ;  /* 0x0000000000007941 */ /* 0x000fea0003800000 */
.L_x_2152:
[----:B------:R-:W-:Y:S05]  /*19bc0*/  BRA `(.L_x_2154) ;  /* 0xffffffe000c47947 */ /* 0x000fea000383ffff */
.L_x_2061:
[----:B------:R-:W-:Y:S01]  /*19bd0*/  BSSY B0, `(.L_x_2155) ;  /* 0x0000006000007945 */ /* 0x000fe20003800000 */
[----:B------:R-:W-:-:S07]  /*19be0*/  IMAD.MOV.U32 R15, RZ, RZ, -0x1 ;  /* 0xffffffffff0f7424 */ /* 0x000fce00078e00ff */
[----:B0-----:R-:W-:Y:S05]  /*19bf0*/  WARPSYNC.COLLECTIVE R15, `(.L_x_2156) ;  /* 0x000000000f0c7348 */ /* 0x001fea0003c00000 */
[----:B------:R-:W-:Y:S02]  /*19c00*/  ELECT P6, UR62, PT ;  /* 0x00000000003e782f */ /* 0x000fe400038c0000 */
[----:B------:R-:W-:Y:S01]  /*19c10*/  MOV R14, UR62 ;  /* 0x0000003e000e7c02 */ /* 0x000fe20008000f00 */
[----:B0-----:R-:W-:Y:S10]  /*19c20*/  ENDCOLLECTIVE ;  /* 0x000000000000791b */ /* 0x001ff40003800000 */
.L_x_2156:
[----:B------:R-:W-:Y:S05]  /*19c30*/  BSYNC B0 ;  /* 0x0000000000007941 */ /* 0x000fea0003800000 */
.L_x_2155:
[----:B------:R-:W-:Y:S05]  /*19c40*/  BRA `(.L_x_2157) ;  /* 0xffffffe000b87947 */ /* 0x000fea000383ffff */
.L_x_2063:
[----:B0-----:R0:W1:Y:S02]  /*19c50*/  SYNCS.PHASECHK.TRANS64.TRYWAIT P1, [R5+URZ], R4 ;  /* 0x00000004050075a7 */ /* 0x001064000802017f */
[----:B-1----:R-:W-:Y:S05]  /*19c60*/  @!P1 NANOSLEEP.SYNCS 0x989680 ;  /* 0x009896800000995d */ /* 0x002fea0003900000 */
[----:B------:R-:W1:Y:S02]  /*19c70*/  @!P1 SYNCS.PHASECHK.TRANS64 P1, [R5+URZ], R4 ;  /* 0x00000004050095a7 */ /* 0x000e64000802007f */
[----:B-1----:R-:W-:Y:S05]  /*19c80*/  @!P1 BRA `(.L_x_2063) ;  /* 0xfffffffc00f09947 */ /* 0x002fea000383ffff */
[----:B------:R-:W-:Y:S05]  /*19c90*/  BRA `(.L_x_2158) ;  /* 0xffffffe000ec7947 */ /* 0x000fea000383ffff */
.L_x_2064:
[----:B-1----:R1:W2:Y:S02]  /*19ca0*/  SYNCS.PHASECHK.TRANS64.TRYWAIT P1, [R3+URZ], R0 ;  /* 0x00000000030075a7 */ /* 0x0022a4000802017f */
[----:B--2---:R-:W-:Y:S05]  /*19cb0*/  @!P1 NANOSLEEP.SYNCS 0x989680 ;  /* 0x009896800000995d */ /* 0x004fea0003900000 */
[----:B------:R-:W2:Y:S02]  /*19cc0*/  @!P1 SYNCS.PHASECHK.TRANS64 P1, [R3+URZ], R0 ;  /* 0x00000000030095a7 */ /* 0x000ea4000802007f */
[----:B--2---:R-:W-:Y:S05]  /*19cd0*/  @!P1 BRA `(.L_x_2064) ;  /* 0xfffffffc00f09947 */ /* 0x004fea000383ffff */
[----:B------:R-:W-:Y:S05]  /*19ce0*/  BRA `(.L_x_2159) ;  /* 0xffffffe000e07947 */ /* 0x000fea000383ffff */
.L_x_2066:
[----:B-1----:R1:W2:Y:S02]  /*19cf0*/  SYNCS.PHASECHK.TRANS64.TRYWAIT P1, [R3+URZ+0x13260], R4 ;  /* 0x01326004030075a7 */ /* 0x0022a4000802017f */
[----:B--2---:R-:W-:Y:S05]  /*19d00*/  @!P1 NANOSLEEP.SYNCS 0x989680 ;  /* 0x009896800000995d */ /* 0x004fea0003900000 */
[----:B------:R-:W2:Y:S02]  /*19d10*/  @!P1 SYNCS.PHASECHK.TRANS64 P1, [R3+URZ+0x13260], R4 ;  /* 0x01326004030095a7 */ /* 0x000ea4000802007f */
[----:B--2---:R-:W-:Y:S05]  /*19d20*/  @!P1 BRA `(.L_x_2066) ;  /* 0xfffffffc00f09947 */ /* 0x004fea000383ffff */
[----:B------:R-:W-:Y:S05]  /*19d30*/  BRA `(.L_x_2160) ;  /* 0xffffffe000e07947 */ /* 0x000fea000383ffff */
.L_x_2068:
[----:B0-----:R0:W2:Y:S02]  /*19d40*/  SYNCS.PHASECHK.TRANS64.TRYWAIT P1, [R5+URZ+0x13260], R0 ;  /* 0x01326000050075a7 */ /* 0x0010a4000802017f */
[----:B--2---:R-:W-:Y:S05]  /*19d50*/  @!P1 NANOSLEEP.SYNCS 0x989680 ;  /* 0x009896800000995d */ /* 0x004fea0003900000 */
[----:B------:R-:W2:Y:S02]  /*19d60*/  @!P1 SYNCS.PHASECHK.TRANS64 P1, [R5+URZ+0x13260], R0 ;  /* 0x01326000050095a7 */ /* 0x000ea4000802007f */
[----:B--2---:R-:W-:Y:S05]  /*19d70*/  @!P1 BRA `(.L_x_2068) ;  /* 0xfffffffc00f09947 */ /* 0x004fea000383ffff */
[----:B------:R-:W-:Y:S05]  /*19d80*/  BRA `(.L_x_2161) ;  /* 0xffffffe000e07947 */ /* 0x000fea000383ffff */
.L_x_2070:
[----:B--2---:R2:W3:Y:S02]  /*19d90*/  SYNCS.PHASECHK.TRANS64.TRYWAIT P0, [R3+URZ+0x13280], R4 ;  /* 0x01328004030075a7 */ /* 0x0044e4000800017f */
[----:B---3--:R-:W-:Y:S05]  /*19da0*/  @!P0 NANOSLEEP.SYNCS 0x989680 ;  /* 0x009896800000895d */ /* 0x008fea0003900000 */
[----:B------:R-:W3:Y:S02]  /*19db0*/  @!P0 SYNCS.PHASECHK.TRANS64 P0, [R3+URZ+0x13280], R4 ;  /* 0x01328004030085a7 */ /* 0x000ee4000800007f */
[----:B---3--:R-:W-:Y:S05]  /*19dc0*/  @!P0 BRA `(.L_x_2070) ;  /* 0xfffffffc00f08947 */ /* 0x008fea000383ffff */
[----:B------:R-:W-:Y:S05]  /*19dd0*/  BRA `(.L_x_2071) ;  /* 0xffffffe000dc7947 */ /* 0x000fea000383ffff */
.L_x_2162:
        /* <DEDUP_REMOVED lines=10> */
.L_x_2171:


//--------------------- .nv.global.init           --------------------------
	.section	.nv.global.init,"aw",@progbits
	.align	4
.nv.global.init:
	.type		_ZZN5flash28permute_output_fp8_VcolmajorIN4cute6TensorINS1_11ArrayEngineIN7cutlass10bfloat16_tELm32EEENS1_6LayoutINS1_5tupleIJNS8_IJNS1_1CILi2EEESA_NS9_ILi8EEEEEENS9_ILi1EEESD_EEENS8_IJNS8_IJSD_SA_NS9_ILi4EEEEEENS9_ILi0EEESH_EEEEEEEEEvRT_E9upper_map,@object
	.size		_ZZN5flash28permute_output_fp8_VcolmajorIN4cute6TensorINS1_11ArrayEngineIN7cutlass10bfloat16_tELm32EEENS1_6LayoutINS1_5tupleIJNS8_IJNS1_1CILi2EEESA_NS9_ILi8EEEEEENS9_ILi1EEESD_EEENS8_IJNS8_IJSD_SA_NS9_ILi4EEEEEENS9_ILi0EEESH_EEEEEEEEEvRT_E9upper_map,($str$23 - _ZZN5flash28permute_output_fp8_VcolmajorIN4cute6TensorINS1_11ArrayEngineIN7cutlass10bfloat16_tELm32EEENS1_6LayoutINS1_5tupleIJNS8_IJNS1_1CILi2EEESA_NS9_ILi8EEEEEENS9_ILi1EEESD_EEENS8_IJNS8_IJSD_SA_NS9_ILi4EEEEEENS9_ILi0EEESH_EEEEEEEEEvRT_E9upper_map)
_ZZN5flash28permute_output_fp8_VcolmajorIN4cute6TensorINS1_11ArrayEngineIN7cutlass10bfloat16_tELm32EEENS1_6LayoutINS1_5tupleIJNS8_IJNS1_1CILi2EEESA_NS9_ILi8EEEEEENS9_ILi1EEESD_EEENS8_IJNS8_IJSD_SA_NS9_ILi4EEEEEENS9_ILi0EEESH_EEEEEEEEEvRT_E9upper_map:
        /*0000*/ 	.byte	0x00, 0x00, 0x00, 0x00, 0x02, 0x00, 0x00, 0x00, 0x03, 0x00, 0x00, 0x00, 0x01, 0x00, 0x00, 0x00
	.type		$str$23,@object
	.size		$str$23,($str$24 - $str$23)
$str$23:
        /*0010*/ 	.byte	0x28, 0x61, 0x64, 0x64, 0x72, 0x65, 0x73, 0x73, 0x20, 0x26, 0x20, 0x6d, 0x61, 0x73, 0x6b, 0x29
        /*0020*/ 	.byte	0x20, 0x3d, 0x3d, 0x20, 0x30, 0x00
	.type		$str$24,@object
	.size		$str$24,(__unnamed_6 - $str$24)
$str$24:
        /*0026*/ 	.byte	0x2f, 0x74, 0x6d, 0x70, 0x2f, 0x6f, 0x73, 0x73, 0x5f, 0x6b, 0x65, 0x72, 0x6e, 0x65, 0x6c, 0x73
        /*0036*/ 	.byte	0x5f, 0x73, 0x72, 0x63, 0x2f, 0x66, 0x6c, 0x61, 0x73, 0x68, 0x5f, 0x61, 0x74, 0x74, 0x65, 0x6e
        /*0046*/ 	.byte	0x74, 0x69, 0x6f, 0x6e, 0x2f, 0x63, 0x73, 0x72, 0x63, 0x2f, 0x63, 0x75, 0x74, 0x6c, 0x61, 0x73
        /*0056*/ 	.byte	0x73, 0x2f, 0x69, 0x6e, 0x63, 0x6c, 0x75, 0x64, 0x65, 0x2f, 0x63, 0x75, 0x74, 0x65, 0x2f, 0x70
        /*0066*/ 	.byte	0x6f, 0x69, 0x6e, 0x74, 0x65, 0x72, 0x5f, 0x66, 0x6c, 0x61, 0x67, 0x67, 0x65, 0x64, 0x2e, 0x68
        /*0076*/ 	.byte	0x70, 0x70, 0x00
	.type		__unnamed_6,@object
	.size		__unnamed_6,(__unnamed_5 - __unnamed_6)
__unnamed_6:
        /* <DEDUP_REMOVED lines=24> */
        /*01f9*/ 	.byte	0x26, 0x5d, 0x00
	.type		__unnamed_5,@object
	.size		__unnamed_5,(__unnamed_4 - __unnamed_5)
__unnamed_5:
        /* <DEDUP_REMOVED lines=24> */
        /*037c*/ 	.byte	0x3e, 0x3e, 0x20, 0x26, 0x5d, 0x00
	.type		__unnamed_4,@object
	.size		__unnamed_4,(__unnamed_2 - __unnamed_4)
__unnamed_4:
        /* <DEDUP_REMOVED lines=28> */
        /*0542*/ 	.byte	0x3a, 0x43, 0x3c, 0x31, 0x30, 0x32, 0x34, 0x30, 0x3e, 0x3e, 0x3e, 0x3e, 0x3e, 0x5d, 0x00
	.type		__unnamed_2,@object
	.size		__unnamed_2,(__unnamed_1 - __unnamed_2)
__unnamed_2:
        /* <DEDUP_REMOVED lines=29> */
	.type		__unnamed_1,@object
	.size		__unnamed_1,(__unnamed_3 - __unnamed_1)
__unnamed_1:
        /* <DEDUP_REMOVED lines=29> */
        /*08f0*/ 	.byte	0x00
	.type		__unnamed_3,@object
	.size		__unnamed_3,(.L_2 - __unnamed_3)
__unnamed_3:
        /* <DEDUP_REMOVED lines=30> */
.L_2:


//--------------------- .nv.shared._ZN7cutlass13device_kernelIN5flash11enable_sm90INS1_16FlashAttnFwdSm90INS1_25CollectiveMainloopFwdSm90ILi2EN4cute5tupleIJNS5_1CILi1EEES8_S8_EEENS6_IJNS7_ILi192EEENS7_ILi160EEENS7_ILi64EEEEEELi64ENS_12float_e4m3_tEfNS_4arch4Sm90ELb0ELb0ELb0ELb0ELb0ELb0ELb0ELb1ELb1ELb0ELb0ELb0EEENS1_21CollectiveEpilogueFwdINS6_IJSA_SC_SB_EEES9_NS_10bfloat16_tESG_Li384ELb0ELb0ELb0ELb1EEENS1_29StaticPersistentTileSchedulerILb0EEEEEEEEEvNT_6ParamsE --------------------------
	.section	.nv.shared._ZN7cutlass13device_kernelIN5flash11enable_sm90INS1_16FlashAttnFwdSm90INS1_25CollectiveMainloopFwdSm90ILi2EN4cute5tupleIJNS5_1CILi1EEES8_S8_EEENS6_IJNS7_ILi192EEENS7_ILi160EEENS7_ILi64EEEEEELi64ENS_12float_e4m3_tEfNS_4arch4Sm90ELb0ELb0ELb0ELb0ELb0ELb0ELb0ELb1ELb1ELb0ELb0ELb0EEENS1_21CollectiveEpilogueFwdINS6_IJSA_SC_SB_EEES9_NS_10bfloat16_tESG_Li384ELb0ELb0ELb0ELb1EEENS1_29StaticPersistentTileSchedulerILb0EEEEEEEEEvNT_6ParamsE,"aw",@nobits
	.sectionflags	@""
	.align	16
	.zero		1024


//--------------------- .nv.shared.reserved.0     --------------------------
	.section	.nv.shared.reserved.0,"aw",@nobits
	.weak		__nv_reservedSMEM_offset_0_alias
	.size		__nv_reservedSMEM_offset_0_alias, 0, 0
	.other		__nv_reservedSMEM_offset_0_alias,@"STO_CUDA_RESERVED_SHARED STV_DEFAULT"
__nv_reservedSMEM_offset_0_alias:
	.zero		0


//--------------------- .nv.global                --------------------------
	.section	.nv.global,"aw",@nobits
.nv.global:
	.type		_ZN65_INTERNAL_6b7772f6_29_flash_fwd_hdim64_e4m3_sm90_cu_f3e6f9ee_35994cute1_E,@object
	.size		_ZN65_INTERNAL_6b7772f6_29_flash_fwd_hdim64_e4m3_sm90_cu_f3e6f9ee_35994cute1_E,(_ZN65_INTERNAL_6b7772f6_29_flash_fwd_hdim64_e4m3_sm90_cu_f3e6f9ee_35994cuda3std3__45__cpo6cbeginE - _ZN65_INTERNAL_6b7772f6_29_flash_fwd_hdim64_e4m3_sm90_cu_f3e6f9ee_35994cute1_E)
_ZN65_INTERNAL_6b7772f6_29_flash_fwd_hdim64_e4m3_sm90_cu_f3e6f9ee_35994cute1_E:
	.zero		1
	.type		_ZN65_INTERNAL_6b7772f6_29_flash_fwd_hdim64_e4m3_sm90_cu_f3e6f9ee_35994cuda3std3__45__cpo6cbeginE,@object
	.size		_ZN65_INTERNAL_6b7772f6_29_flash_fwd_hdim64_e4m3_sm90_cu_f3e6f9ee_35994cuda3std3__45__cpo6cbeginE,(_ZN65_INTERNAL_6b7772f6_29_flash_fwd_hdim64_e4m3_sm90_cu_f3e6f9ee_35994cuda3std3__48in_placeE - _ZN65_INTERNAL_6b7772f6_29_flash_fwd_hdim64_e4m3_sm90_cu_f3e6f9ee_35994cuda3std3__45__cpo6cbeginE)
_ZN65_INTERNAL_6b7772f6_29_flash_fwd_hdim64_e4m3_sm90_cu_f3e6f9ee_35994cuda3std3__45__cpo6cbeginE:
	.zero		1
	.type		_ZN65_INTERNAL_6b7772f6_29_flash_fwd_hdim64_e4m3_sm90_cu_f3e6f9ee_35994cuda3std3__48in_placeE,@object
	.size		_ZN65_INTERNAL_6b7772f6_29_flash_fwd_hdim64_e4m3_sm90_cu_f3e6f9ee_35994cuda3std3__48in_placeE,(_ZN65_INTERNAL_6b7772f6_29_flash_fwd_hdim64_e4m3_sm90_cu_f3e6f9ee_35994cuda3std6ranges3__45__cpo9iter_moveE - _ZN65_INTERNAL_6b7772f6_29_flash_fwd_hdim64_e4m3_sm90_cu_f3e6f9ee_35994cuda3std3__48in_placeE)
_ZN65_INTERNAL_6b7772f6_29_flash_fwd_hdim64_e4m3_sm90_cu_f3e6f9ee_35994cuda3std3__48in_placeE:
	.zero		1
	.type		_ZN65_INTERNAL_6b7772f6_29_flash_fwd_hdim64_e4m3_sm90_cu_f3e6f9ee_35994cuda3std6ranges3__45__cpo9iter_moveE,@object
	.size		_ZN65_INTERNAL_6b7772f6_29_flash_fwd_hdim64_e4m3_sm90_cu_f3e6f9ee_35994cuda3std6ranges3__45__cpo9iter_moveE,(_ZN65_INTERNAL_6b7772f6_29_flash_fwd_hdim64_e4m3_sm90_cu_f3e6f9ee_35994cuda3std3__45__cpo5beginE - _ZN65_INTERNAL_6b7772f6_29_flash_fwd_hdim64_e4m3_sm90_cu_f3e6f9ee_35994cuda3std6ranges3__45__cpo9iter_moveE)
_ZN65_INTERNAL_6b7772f6_29_flash_fwd_hdim64_e4m3_sm90_cu_f3e6f9ee_35994cuda3std6ranges3__45__cpo9iter_moveE:
	.zero		1
	.type		_ZN65_INTERNAL_6b7772f6_29_flash_fwd_hdim64_e4m3_sm90_cu_f3e6f9ee_35994cuda3std3__45__cpo5beginE,@object
	.size		_ZN65_INTERNAL_6b7772f6_29_flash_fwd_hdim64_e4m3_sm90_cu_f3e6f9ee_35994cuda3std3__45__cpo5beginE,(_ZN65_INTERNAL_6b7772f6_29_flash_fwd_hdim64_e4m3_sm90_cu_f3e6f9ee_35994cuda3std3__467_GLOBAL__N__6b7772f6_29_flash_fwd_hdim64_e4m3_sm90_cu_f3e6f9ee_35996ignoreE - _ZN65_INTERNAL_6b7772f6_29_flash_fwd_hdim64_e4m3_sm90_cu_f3e6f9ee_35994cuda3std3__45__cpo5beginE)
_ZN65_INTERNAL_6b7772f6_29_flash_fwd_hdim64_e4m3_sm90_cu_f3e6f9ee_35994cuda3std3__45__cpo5beginE:
	.zero		1
	.type		_ZN65_INTERNAL_6b7772f6_29_flash_fwd_hdim64_e4m3_sm90_cu_f3e6f9ee_35994cuda3std3__467_GLOBAL__N__6b7772f6_29_flash_fwd_hdim64_e4m3_sm90_cu_f3e6f9ee_35996ignoreE,@object
	.size		_ZN65_INTERNAL_6b7772f6_29_flash_fwd_hdim64_e4m3_sm90_cu_f3e6f9ee_35994cuda3std3__467_GLOBAL__N__6b7772f6_29_flash_fwd_hdim64_e4m3_sm90_cu_f3e6f9ee_35996ignoreE,(_ZN65_INTERNAL_6b7772f6_29_flash_fwd_hdim64_e4m3_sm90_cu_f3e6f9ee_35994cute7productE - _ZN65_INTERNAL_6b7772f6_29_flash_fwd_hdim64_e4m3_sm90_cu_f3e6f9ee_35994cuda3std3__467_GLOBAL__N__6b7772f6_29_flash_fwd_hdim64_e4m3_sm90_cu_f3e6f9ee_35996ignoreE)
_ZN65_INTERNAL_6b7772f6_29_flash_fwd_hdim64_e4m3_sm90_cu_f3e6f9ee_35994cuda3std3__467_GLOBAL__N__6b7772f6_29_flash_fwd_hdim64_e4m3_sm90_cu_f3e6f9ee_35996ignoreE:
	.zero		1
	.type		_ZN65_INTERNAL_6b7772f6_29_flash_fwd_hdim64_e4m3_sm90_cu_f3e6f9ee_35994cute7productE,@object
	.size		_ZN65_INTERNAL_6b7772f6_29_flash_fwd_hdim64_e4m3_sm90_cu_f3e6f9ee_35994cute7productE,(_ZN65_INTERNAL_6b7772f6_29_flash_fwd_hdim64_e4m3_sm90_cu_f3e6f9ee_35994cuda3std3__45__cpo3endE - _ZN65_INTERNAL_6b7772f6_29_flash_fwd_hdim64_e4m3_sm90_cu_f3e6f9ee_35994cute7productE)
_ZN65_INTERNAL_6b7772f6_29_flash_fwd_hdim64_e4m3_sm90_cu_f3e6f9ee_35994cute7productE:
	.zero		1
	.type		_ZN65_INTERNAL_6b7772f6_29_flash_fwd_hdim64_e4m3_sm90_cu_f3e6f9ee_35994cuda3std3__45__cpo3endE,@object
	.size		_ZN65_INTERNAL_6b7772f6_29_flash_fwd_hdim64_e4m3_sm90_cu_f3e6f9ee_35994cuda3std3__45__cpo3endE,(_ZN65_INTERNAL_6b7772f6_29_flash_fwd_hdim64_e4m3_sm90_cu_f3e6f9ee_35994cuda3std3__419piecewise_constructE - _ZN65_INTERNAL_6b7772f6_29_flash_fwd_hdim64_e4m3_sm90_cu_f3e6f9ee_35994cuda3std3__45__cpo3endE)
_ZN65_INTERNAL_6b7772f6_29_flash_fwd_hdim64_e4m3_sm90_cu_f3e6f9ee_35994cuda3std3__45__cpo3endE:
	.zero		1
	.type		_ZN65_INTERNAL_6b7772f6_29_flash_fwd_hdim64_e4m3_sm90_cu_f3e6f9ee_35994cuda3std3__419piecewise_constructE,@object
	.size		_ZN65_INTERNAL_6b7772f6_29_flash_fwd_hdim64_e4m3_sm90_cu_f3e6f9ee_35994cuda3std3__419piecewise_constructE,(_ZN65_INTERNAL_6b7772f6_29_flash_fwd_hdim64_e4m3_sm90_cu_f3e6f9ee_35994cuda3std3__45__cpo4cendE - _ZN65_INTERNAL_6b7772f6_29_flash_fwd_hdim64_e4m3_sm90_cu_f3e6f9ee_35994cuda3std3__419piecewise_constructE)
_ZN65_INTERNAL_6b7772f6_29_flash_fwd_hdim64_e4m3_sm90_cu_f3e6f9ee_35994cuda3std3__419piecewise_constructE:
	.zero		1
	.type		_ZN65_INTERNAL_6b7772f6_29_flash_fwd_hdim64_e4m3_sm90_cu_f3e6f9ee_35994cuda3std3__45__cpo4cendE,@object
	.size		_ZN65_INTERNAL_6b7772f6_29_flash_fwd_hdim64_e4m3_sm90_cu_f3e6f9ee_35994cuda3std3__45__cpo4cendE,(_ZN65_INTERNAL_6b7772f6_29_flash_fwd_hdim64_e4m3_sm90_cu_f3e6f9ee_35994cuda3std6ranges3__45__cpo4swapE - _ZN65_INTERNAL_6b7772f6_29_flash_fwd_hdim64_e4m3_sm90_cu_f3e6f9ee_35994cuda3std3__45__cpo4cendE)
_ZN65_INTERNAL_6b7772f6_29_flash_fwd_hdim64_e4m3_sm90_cu_f3e6f9ee_35994cuda3std3__45__cpo4cendE:
	.zero		1
	.type		_ZN65_INTERNAL_6b7772f6_29_flash_fwd_hdim64_e4m3_sm90_cu_f3e6f9ee_35994cuda3std6ranges3__45__cpo4swapE,@object
	.size		_ZN65_INTERNAL_6b7772f6_29_flash_fwd_hdim64_e4m3_sm90_cu_f3e6f9ee_35994cuda3std6ranges3__45__cpo4swapE,(.L_14 - _ZN65_INTERNAL_6b7772f6_29_flash_fwd_hdim64_e4m3_sm90_cu_f3e6f9ee_35994cuda3std6ranges3__45__cpo4swapE)
_ZN65_INTERNAL_6b7772f6_29_flash_fwd_hdim64_e4m3_sm90_cu_f3e6f9ee_35994cuda3std6ranges3__45__cpo4swapE:
	.zero		1
.L_14:


//--------------------- .nv.shared._ZN7cutlass13device_kernelIN5flash11enable_sm90INS1_16FlashAttnFwdSm90INS1_25CollectiveMainloopFwdSm90ILi2EN4cute5tupleIJNS5_1CILi1EEES8_S8_EEENS6_IJNS7_ILi192EEENS7_ILi160EEENS7_ILi64EEEEEELi64ENS_12float_e4m3_tEfNS_4arch4Sm90ELb0ELb0ELb0ELb1ELb0ELb0ELb0ELb1ELb1ELb0ELb0ELb0EEENS1_21CollectiveEpilogueFwdINS6_IJSA_SC_SB_EEES9_NS_10bfloat16_tESG_Li384ELb1ELb0ELb0ELb1EEENS1_36VarlenDynamicPersistentTileSchedulerILi192ELi160ELi384ELi128ELb0ELb0ELb1ELb0ELb1ELb1EEEEEEEEEvNT_6ParamsE --------------------------
	.section	.nv.shared._ZN7cutlass13device_kernelIN5flash11enable_sm90INS1_16FlashAttnFwdSm90INS1_25CollectiveMainloopFwdSm90ILi2EN4cute5tupleIJNS5_1CILi1EEES8_S8_EEENS6_IJNS7_ILi192EEENS7_ILi160EEENS7_ILi64EEEEEELi64ENS_12float_e4m3_tEfNS_4arch4Sm90ELb0ELb0ELb0ELb1ELb0ELb0ELb0ELb1ELb1ELb0ELb0ELb0EEENS1_21CollectiveEpilogueFwdINS6_IJSA_SC_SB_EEES9_NS_10bfloat16_tESG_Li384ELb1ELb0ELb0ELb1EEENS1_36VarlenDynamicPersistentTileSchedulerILi192ELi160ELi384ELi128ELb0ELb0ELb1ELb0ELb1ELb1EEEEEEEEEvNT_6ParamsE,"aw",@nobits
	.sectionflags	@""
	.align	16
	.zero		1024


//--------------------- .nv.shared._ZN7cutlass13device_kernelIN5flash11enable_sm90INS1_16FlashAttnFwdSm90INS1_25CollectiveMainloopFwdSm90ILi2EN4cute5tupleIJNS5_1CILi1EEES8_S8_EEENS6_IJNS7_ILi192EEENS7_ILi160EEENS7_ILi64EEEEEELi64ENS_12float_e4m3_tEfNS_4arch4Sm90ELb0ELb0ELb0ELb1ELb0ELb1ELb0ELb1ELb1ELb0ELb0ELb0EEENS1_21CollectiveEpilogueFwdINS6_IJSA_SC_SB_EEES9_NS_10bfloat16_tESG_Li384ELb1ELb0ELb0ELb1EEENS1_36VarlenDynamicPersistentTileSchedulerILi192ELi160ELi384ELi128ELb0ELb0ELb1ELb0ELb1ELb1EEEEEEEEEvNT_6ParamsE --------------------------
	.section	.nv.shared._ZN7cutlass13device_kernelIN5flash11enable_sm90INS1_16FlashAttnFwdSm90INS1_25CollectiveMainloopFwdSm90ILi2EN4cute5tupleIJNS5_1CILi1EEES8_S8_EEENS6_IJNS7_ILi192EEENS7_ILi160EEENS7_ILi64EEEEEELi64ENS_12float_e4m3_tEfNS_4arch4Sm90ELb0ELb0ELb0ELb1ELb0ELb1ELb0ELb1ELb1ELb0ELb0ELb0EEENS1_21CollectiveEpilogueFwdINS6_IJSA_SC_SB_EEES9_NS_10bfloat16_tESG_Li384ELb1ELb0ELb0ELb1EEENS1_36VarlenDynamicPersistentTileSchedulerILi192ELi160ELi384ELi128ELb0ELb0ELb1ELb0ELb1ELb1EEEEEEEEEvNT_6ParamsE,"aw",@nobits
	.sectionflags	@""
	.align	16
	.zero		1024


//--------------------- .nv.shared._ZN7cutlass13device_kernelIN5flash11enable_sm90INS1_16FlashAttnFwdSm90INS1_25CollectiveMainloopFwdSm90ILi2EN4cute5tupleIJNS5_1CILi1EEES8_S8_EEENS6_IJNS7_ILi192EEENS7_ILi160EEENS7_ILi64EEEEEELi64ENS_12float_e4m3_tEfNS_4arch4Sm90ELb0ELb1ELb0ELb0ELb0ELb0ELb0ELb1ELb1ELb0ELb0ELb0EEENS1_21CollectiveEpilogueFwdINS6_IJSA_SC_SB_EEES9_NS_10bfloat16_tESG_Li384ELb0ELb0ELb0ELb1EEENS1_30DynamicPersistentTileSchedulerILi384ELi128ELb0ELb0ELb1EEEEEEEEEvNT_6ParamsE --------------------------
	.section	.nv.shared._ZN7cutlass13device_kernelIN5flash11enable_sm90INS1_16FlashAttnFwdSm90INS1_25CollectiveMainloopFwdSm90ILi2EN4cute5tupleIJNS5_1CILi1EEES8_S8_EEENS6_IJNS7_ILi192EEENS7_ILi160EEENS7_ILi64EEEEEELi64ENS_12float_e4m3_tEfNS_4arch4Sm90ELb0ELb1ELb0ELb0ELb0ELb0ELb0ELb1ELb1ELb0ELb0ELb0EEENS1_21CollectiveEpilogueFwdINS6_IJSA_SC_SB_EEES9_NS_10bfloat16_tESG_Li384ELb0ELb0ELb0ELb1EEENS1_30DynamicPersistentTileSchedulerILi384ELi128ELb0ELb0ELb1EEEEEEEEEvNT_6ParamsE,"aw",@nobits
	.sectionflags	@""
	.align	16
	.zero		1024


//--------------------- .nv.shared._ZN7cutlass13device_kernelIN5flash11enable_sm90INS1_16FlashAttnFwdSm90INS1_25CollectiveMainloopFwdSm90ILi2EN4cute5tupleIJNS5_1CILi1EEES8_S8_EEENS6_IJNS7_ILi192EEENS7_ILi160EEENS7_ILi64EEEEEELi64ENS_12float_e4m3_tEfNS_4arch4Sm90ELb0ELb1ELb0ELb1ELb0ELb0ELb0ELb1ELb1ELb0ELb0ELb0EEENS1_21CollectiveEpilogueFwdINS6_IJSA_SC_SB_EEES9_NS_10bfloat16_tESG_Li384ELb1ELb0ELb0ELb1EEENS1_36VarlenDynamicPersistentTileSchedulerILi192ELi160ELi384ELi128ELb0ELb0ELb1ELb1ELb0ELb1EEEEEEEEEvNT_6ParamsE --------------------------
	.section	.nv.shared._ZN7cutlass13device_kernelIN5flash11enable_sm90INS1_16FlashAttnFwdSm90INS1_25CollectiveMainloopFwdSm90ILi2EN4cute5tupleIJNS5_1CILi1EEES8_S8_EEENS6_IJNS7_ILi192EEENS7_ILi160EEENS7_ILi64EEEEEELi64ENS_12float_e4m3_tEfNS_4arch4Sm90ELb0ELb1ELb0ELb1ELb0ELb0ELb0ELb1ELb1ELb0ELb0ELb0EEENS1_21CollectiveEpilogueFwdINS6_IJSA_SC_SB_EEES9_NS_10bfloat16_tESG_Li384ELb1ELb0ELb0ELb1EEENS1_36VarlenDynamicPersistentTileSchedulerILi192ELi160ELi384ELi128ELb0ELb0ELb1ELb1ELb0ELb1EEEEEEEEEvNT_6ParamsE,"aw",@nobits
	.sectionflags	@""
	.align	16
	.zero		1024


//--------------------- .nv.shared._ZN7cutlass13device_kernelIN5flash11enable_sm90INS1_16FlashAttnFwdSm90INS1_25CollectiveMainloopFwdSm90ILi2EN4cute5tupleIJNS5_1CILi1EEES8_S8_EEENS6_IJNS7_ILi192EEENS7_ILi160EEENS7_ILi64EEEEEELi64ENS_12float_e4m3_tEfNS_4arch4Sm90ELb0ELb1ELb0ELb1ELb0ELb1ELb0ELb1ELb1ELb0ELb0ELb0EEENS1_21CollectiveEpilogueFwdINS6_IJSA_SC_SB_EEES9_NS_10bfloat16_tESG_Li384ELb1ELb0ELb0ELb1EEENS1_36VarlenDynamicPersistentTileSchedulerILi192ELi160ELi384ELi128ELb0ELb0ELb1ELb1ELb0ELb1EEEEEEEEEvNT_6ParamsE --------------------------
	.section	.nv.shared._ZN7cutlass13device_kernelIN5flash11enable_sm90INS1_16FlashAttnFwdSm90INS1_25CollectiveMainloopFwdSm90ILi2EN4cute5tupleIJNS5_1CILi1EEES8_S8_EEENS6_IJNS7_ILi192EEENS7_ILi160EEENS7_ILi64EEEEEELi64ENS_12float_e4m3_tEfNS_4arch4Sm90ELb0ELb1ELb0ELb1ELb0ELb1ELb0ELb1ELb1ELb0ELb0ELb0EEENS1_21CollectiveEpilogueFwdINS6_IJSA_SC_SB_EEES9_NS_10bfloat16_tESG_Li384ELb1ELb0ELb0ELb1EEENS1_36VarlenDynamicPersistentTileSchedulerILi192ELi160ELi384ELi128ELb0ELb0ELb1ELb1ELb0ELb1EEEEEEEEEvNT_6ParamsE,"aw",@nobits
	.sectionflags	@""
	.align	16
	.zero		1024


//--------------------- .nv.shared._ZN7cutlass13device_kernelIN5flash11enable_sm90INS1_16FlashAttnFwdSm90INS1_25CollectiveMainloopFwdSm90ILi2EN4cute5tupleIJNS5_1CILi1EEES8_S8_EEENS6_IJNS7_ILi192EEENS7_ILi160EEENS7_ILi64EEEEEELi64ENS_12float_e4m3_tEfNS_4arch4Sm90ELb1ELb0ELb0ELb0ELb0ELb0ELb0ELb1ELb1ELb0ELb0ELb0EEENS1_21CollectiveEpilogueFwdINS6_IJSA_SC_SB_EEES9_NS_10bfloat16_tESG_Li384ELb0ELb0ELb0ELb1EEENS1_30DynamicPersistentTileSchedulerILi384ELi128ELb0ELb0ELb1EEEEEEEEEvNT_6ParamsE --------------------------
	.section	.nv.shared._ZN7cutlass13device_kernelIN5flash11enable_sm90INS1_16FlashAttnFwdSm90INS1_25CollectiveMainloopFwdSm90ILi2EN4cute5tupleIJNS5_1CILi1EEES8_S8_EEENS6_IJNS7_ILi192EEENS7_ILi160EEENS7_ILi64EEEEEELi64ENS_12float_e4m3_tEfNS_4arch4Sm90ELb1ELb0ELb0ELb0ELb0ELb0ELb0ELb1ELb1ELb0ELb0ELb0EEENS1_21CollectiveEpilogueFwdINS6_IJSA_SC_SB_EEES9_NS_10bfloat16_tESG_Li384ELb0ELb0ELb0ELb1EEENS1_30DynamicPersistentTileSchedulerILi384ELi128ELb0ELb0ELb1EEEEEEEEEvNT_6ParamsE,"aw",@nobits
	.sectionflags	@""
	.align	16
	.zero		1024


//--------------------- .nv.shared._ZN7cutlass13device_kernelIN5flash11enable_sm90INS1_16FlashAttnFwdSm90INS1_25CollectiveMainloopFwdSm90ILi2EN4cute5tupleIJNS5_1CILi1EEES8_S8_EEENS6_IJNS7_ILi192EEENS7_ILi160EEENS7_ILi64EEEEEELi64ENS_12float_e4m3_tEfNS_4arch4Sm90ELb1ELb0ELb0ELb1ELb0ELb0ELb0ELb1ELb1ELb0ELb0ELb0EEENS1_21CollectiveEpilogueFwdINS6_IJSA_SC_SB_EEES9_NS_10bfloat16_tESG_Li384ELb1ELb0ELb0ELb1EEENS1_36VarlenDynamicPersistentTileSchedulerILi192ELi160ELi384ELi128ELb0ELb0ELb1ELb1ELb1ELb1EEEEEEEEEvNT_6ParamsE --------------------------
	.section	.nv.shared._ZN7cutlass13device_kernelIN5flash11enable_sm90INS1_16FlashAttnFwdSm90INS1_25CollectiveMainloopFwdSm90ILi2EN4cute5tupleIJNS5_1CILi1EEES8_S8_EEENS6_IJNS7_ILi192EEENS7_ILi160EEENS7_ILi64EEEEEELi64ENS_12float_e4m3_tEfNS_4arch4Sm90ELb1ELb0ELb0ELb1ELb0ELb0ELb0ELb1ELb1ELb0ELb0ELb0EEENS1_21CollectiveEpilogueFwdINS6_IJSA_SC_SB_EEES9_NS_10bfloat16_tESG_Li384ELb1ELb0ELb0ELb1EEENS1_36VarlenDynamicPersistentTileSchedulerILi192ELi160ELi384ELi128ELb0ELb0ELb1ELb1ELb1ELb1EEEEEEEEEvNT_6ParamsE,"aw",@nobits
	.sectionflags	@""
	.align	16
	.zero		1024


//--------------------- .nv.shared._ZN7cutlass13device_kernelIN5flash11enable_sm90INS1_16FlashAttnFwdSm90INS1_25CollectiveMainloopFwdSm90ILi2EN4cute5tupleIJNS5_1CILi1EEES8_S8_EEENS6_IJNS7_ILi192EEENS7_ILi160EEENS7_ILi64EEEEEELi64ENS_12float_e4m3_tEfNS_4arch4Sm90ELb1ELb0ELb0ELb1ELb0ELb1ELb0ELb1ELb1ELb0ELb0ELb0EEENS1_21CollectiveEpilogueFwdINS6_IJSA_SC_SB_EEES9_NS_10bfloat16_tESG_Li384ELb1ELb0ELb0ELb1EEENS1_36VarlenDynamicPersistentTileSchedulerILi192ELi160ELi384ELi128ELb0ELb0ELb1ELb1ELb1ELb1EEEEEEEEEvNT_6ParamsE --------------------------
	.section	.nv.shared._ZN7cutlass13device_kernelIN5flash11enable_sm90INS1_16FlashAttnFwdSm90INS1_25CollectiveMainloopFwdSm90ILi2EN4cute5tupleIJNS5_1CILi1EEES8_S8_EEENS6_IJNS7_ILi192EEENS7_ILi160EEENS7_ILi64EEEEEELi64ENS_12float_e4m3_tEfNS_4arch4Sm90ELb1ELb0ELb0ELb1ELb0ELb1ELb0ELb1ELb1ELb0ELb0ELb0EEENS1_21CollectiveEpilogueFwdINS6_IJSA_SC_SB_EEES9_NS_10bfloat16_tESG_Li384ELb1ELb0ELb0ELb1EEENS1_36VarlenDynamicPersistentTileSchedulerILi192ELi160ELi384ELi128ELb0ELb0ELb1ELb1ELb1ELb1EEEEEEEEEvNT_6ParamsE,"aw",@nobits
	.sectionflags	@""
	.align	16
	.zero		1024


//--------------------- .nv.constant0._ZN7cutlass13device_kernelIN5flash11enable_sm90INS1_16FlashAttnFwdSm90INS1_25CollectiveMainloopFwdSm90ILi2EN4cute5tupleIJNS5_1CILi1EEES8_S8_EEENS6_IJNS7_ILi192EEENS7_ILi160EEENS7_ILi64EEEEEELi64ENS_12float_e4m3_tEfNS_4arch4Sm90ELb0ELb0ELb0ELb0ELb0ELb0ELb0ELb1ELb1ELb0ELb0ELb0EEENS1_21CollectiveEpilogueFwdINS6_IJSA_SC_SB_EEES9_NS_10bfloat16_tESG_Li384ELb0ELb0ELb0ELb1EEENS1_29StaticPersistentTileSchedulerILb0EEEEEEEEEvNT_6ParamsE --------------------------
	.section	.nv.constant0._ZN7cutlass13device_kernelIN5flash11enable_sm90INS1_16FlashAttnFwdSm90INS1_25CollectiveMainloopFwdSm90ILi2EN4cute5tupleIJNS5_1CILi1EEES8_S8_EEENS6_IJNS7_ILi192EEENS7_ILi160EEENS7_ILi64EEEEEELi64ENS_12float_e4m3_tEfNS_4arch4Sm90ELb0ELb0ELb0ELb0ELb0ELb0ELb0ELb1ELb1ELb0ELb0ELb0EEENS1_21CollectiveEpilogueFwdINS6_IJSA_SC_SB_EEES9_NS_10bfloat16_tESG_Li384ELb0ELb0ELb0ELb1EEENS1_29StaticPersistentTileSchedulerILb0EEEEEEEEEvNT_6ParamsE,"a",@progbits
	.sectionflags	@""
	.align	4
.nv.constant0._ZN7cutlass13device_kernelIN5flash11enable_sm90INS1_16FlashAttnFwdSm90INS1_25CollectiveMainloopFwdSm90ILi2EN4cute5tupleIJNS5_1CILi1EEES8_S8_EEENS6_IJNS7_ILi192EEENS7_ILi160EEENS7_ILi64EEEEEELi64ENS_12float_e4m3_tEfNS_4arch4Sm90ELb0ELb0ELb0ELb0ELb0ELb0ELb0ELb1ELb1ELb0ELb0ELb0EEENS1_21CollectiveEpilogueFwdINS6_IJSA_SC_SB_EEES9_NS_10bfloat16_tESG_Li384ELb0ELb0ELb0ELb1EEENS1_29StaticPersistentTileSchedulerILb0EEEEEEEEEvNT_6ParamsE:
	.zero		3584


//--------------------- .nv.constant0._ZN7cutlass13device_kernelIN5flash11enable_sm90INS1_16FlashAttnFwdSm90INS1_25CollectiveMainloopFwdSm90ILi2EN4cute5tupleIJNS5_1CILi1EEES8_S8_EEENS6_IJNS7_ILi192EEENS7_ILi160EEENS7_ILi64EEEEEELi64ENS_12float_e4m3_tEfNS_4arch4Sm90ELb0ELb0ELb0ELb1ELb0ELb0ELb0ELb1ELb1ELb0ELb0ELb0EEENS1_21CollectiveEpilogueFwdINS6_IJSA_SC_SB_EEES9_NS_10bfloat16_tESG_Li384ELb1ELb0ELb0ELb1EEENS1_36VarlenDynamicPersistentTileSchedulerILi192ELi160ELi384ELi128ELb0ELb0ELb1ELb0ELb1ELb1EEEEEEEEEvNT_6ParamsE --------------------------
	.section	.nv.constant0._ZN7cutlass13device_kernelIN5flash11enable_sm90INS1_16FlashAttnFwdSm90INS1_25CollectiveMainloopFwdSm90ILi2EN4cute5tupleIJNS5_1CILi1EEES8_S8_EEENS6_IJNS7_ILi192EEENS7_ILi160EEENS7_ILi64EEEEEELi64ENS_12float_e4m3_tEfNS_4arch4Sm90ELb0ELb0ELb0ELb1ELb0ELb0ELb0ELb1ELb1ELb0ELb0ELb0EEENS1_21CollectiveEpilogueFwdINS6_IJSA_SC_SB_EEES9_NS_10bfloat16_tESG_Li384ELb1ELb0ELb0ELb1EEENS1_36VarlenDynamicPersistentTileSchedulerILi192ELi160ELi384ELi128ELb0ELb0ELb1ELb0ELb1ELb1EEEEEEEEEvNT_6ParamsE,"a",@progbits
	.sectionflags	@""
	.align	4
.nv.constant0._ZN7cutlass13device_kernelIN5flash11enable_sm90INS1_16FlashAttnFwdSm90INS1_25CollectiveMainloopFwdSm90ILi2EN4cute5tupleIJNS5_1CILi1EEES8_S8_EEENS6_IJNS7_ILi192EEENS7_ILi160EEENS7_ILi64EEEEEELi64ENS_12float_e4m3_tEfNS_4arch4Sm90ELb0ELb0ELb0ELb1ELb0ELb0ELb0ELb1ELb1ELb0ELb0ELb0EEENS1_21CollectiveEpilogueFwdINS6_IJSA_SC_SB_EEES9_NS_10bfloat16_tESG_Li384ELb1ELb0ELb0ELb1EEENS1_36VarlenDynamicPersistentTileSchedulerILi192ELi160ELi384ELi128ELb0ELb0ELb1ELb0ELb1ELb1EEEEEEEEEvNT_6ParamsE:
	.zero		3200


//--------------------- .nv.constant0._ZN7cutlass13device_kernelIN5flash11enable_sm90INS1_16FlashAttnFwdSm90INS1_25CollectiveMainloopFwdSm90ILi2EN4cute5tupleIJNS5_1CILi1EEES8_S8_EEENS6_IJNS7_ILi192EEENS7_ILi160EEENS7_ILi64EEEEEELi64ENS_12float_e4m3_tEfNS_4arch4Sm90ELb0ELb0ELb0ELb1ELb0ELb1ELb0ELb1ELb1ELb0ELb0ELb0EEENS1_21CollectiveEpilogueFwdINS6_IJSA_SC_SB_EEES9_NS_10bfloat16_tESG_Li384ELb1ELb0ELb0ELb1EEENS1_36VarlenDynamicPersistentTileSchedulerILi192ELi160ELi384ELi128ELb0ELb0ELb1ELb0ELb1ELb1EEEEEEEEEvNT_6ParamsE --------------------------
	.section	.nv.constant0._ZN7cutlass13device_kernelIN5flash11enable_sm90INS1_16FlashAttnFwdSm90INS1_25CollectiveMainloopFwdSm90ILi2EN4cute5tupleIJNS5_1CILi1EEES8_S8_EEENS6_IJNS7_ILi192EEENS7_ILi160EEENS7_ILi64EEEEEELi64ENS_12float_e4m3_tEfNS_4arch4Sm90ELb0ELb0ELb0ELb1ELb0ELb1ELb0ELb1ELb1ELb0ELb0ELb0EEENS1_21CollectiveEpilogueFwdINS6_IJSA_SC_SB_EEES9_NS_10bfloat16_tESG_Li384ELb1ELb0ELb0ELb1EEENS1_36VarlenDynamicPersistentTileSchedulerILi192ELi160ELi384ELi128ELb0ELb0ELb1ELb0ELb1ELb1EEEEEEEEEvNT_6ParamsE,"a",@progbits
	.sectionflags	@""
	.align	4
.nv.constant0._ZN7cutlass13device_kernelIN5flash11enable_sm90INS1_16FlashAttnFwdSm90INS1_25CollectiveMainloopFwdSm90ILi2EN4cute5tupleIJNS5_1CILi1EEES8_S8_EEENS6_IJNS7_ILi192EEENS7_ILi160EEENS7_ILi64EEEEEELi64ENS_12float_e4m3_tEfNS_4arch4Sm90ELb0ELb0ELb0ELb1ELb0ELb1ELb0ELb1ELb1ELb0ELb0ELb0EEENS1_21CollectiveEpilogueFwdINS6_IJSA_SC_SB_EEES9_NS_10bfloat16_tESG_Li384ELb1ELb0ELb0ELb1EEENS1_36VarlenDynamicPersistentTileSchedulerILi192ELi160ELi384ELi128ELb0ELb0ELb1ELb0ELb1ELb1EEEEEEEEEvNT_6ParamsE:
	.zero		3200


//--------------------- .nv.constant0._ZN7cutlass13device_kernelIN5flash11enable_sm90INS1_16FlashAttnFwdSm90INS1_25CollectiveMainloopFwdSm90ILi2EN4cute5tupleIJNS5_1CILi1EEES8_S8_EEENS6_IJNS7_ILi192EEENS7_ILi160EEENS7_ILi64EEEEEELi64ENS_12float_e4m3_tEfNS_4arch4Sm90ELb0ELb1ELb0ELb0ELb0ELb0ELb0ELb1ELb1ELb0ELb0ELb0EEENS1_21CollectiveEpilogueFwdINS6_IJSA_SC_SB_EEES9_NS_10bfloat16_tESG_Li384ELb0ELb0ELb0ELb1EEENS1_30DynamicPersistentTileSchedulerILi384ELi128ELb0ELb0ELb1EEEEEEEEEvNT_6ParamsE --------------------------
	.section	.nv.constant0._ZN7cutlass13device_kernelIN5flash11enable_sm90INS1_16FlashAttnFwdSm90INS1_25CollectiveMainloopFwdSm90ILi2EN4cute5tupleIJNS5_1CILi1EEES8_S8_EEENS6_IJNS7_ILi192EEENS7_ILi160EEENS7_ILi64EEEEEELi64ENS_12float_e4m3_tEfNS_4arch4Sm90ELb0ELb1ELb0ELb0ELb0ELb0ELb0ELb1ELb1ELb0ELb0ELb0EEENS1_21CollectiveEpilogueFwdINS6_IJSA_SC_SB_EEES9_NS_10bfloat16_tESG_Li384ELb0ELb0ELb0ELb1EEENS1_30DynamicPersistentTileSchedulerILi384ELi128ELb0ELb0ELb1EEEEEEEEEvNT_6ParamsE,"a",@progbits
	.sectionflags	@""
	.align	4
.nv.constant0._ZN7cutlass13device_kernelIN5flash11enable_sm90INS1_16FlashAttnFwdSm90INS1_25CollectiveMainloopFwdSm90ILi2EN4cute5tupleIJNS5_1CILi1EEES8_S8_EEENS6_IJNS7_ILi192EEENS7_ILi160EEENS7_ILi64EEEEEELi64ENS_12float_e4m3_tEfNS_4arch4Sm90ELb0ELb1ELb0ELb0ELb0ELb0ELb0ELb1ELb1ELb0ELb0ELb0EEENS1_21CollectiveEpilogueFwdINS6_IJSA_SC_SB_EEES9_NS_10bfloat16_tESG_Li384ELb0ELb0ELb0ELb1EEENS1_30DynamicPersistentTileSchedulerILi384ELi128ELb0ELb0ELb1EEEEEEEEEvNT_6ParamsE:
	.zero		3584


//--------------------- .nv.constant0._ZN7cutlass13device_kernelIN5flash11enable_sm90INS1_16FlashAttnFwdSm90INS1_25CollectiveMainloopFwdSm90ILi2EN4cute5tupleIJNS5_1CILi1EEES8_S8_EEENS6_IJNS7_ILi192EEENS7_ILi160EEENS7_ILi64EEEEEELi64ENS_12float_e4m3_tEfNS_4arch4Sm90ELb0ELb1ELb0ELb1ELb0ELb0ELb0ELb1ELb1ELb0ELb0ELb0EEENS1_21CollectiveEpilogueFwdINS6_IJSA_SC_SB_EEES9_NS_10bfloat16_tESG_Li384ELb1ELb0ELb0ELb1EEENS1_36VarlenDynamicPersistentTileSchedulerILi192ELi160ELi384ELi128ELb0ELb0ELb1ELb1ELb0ELb1EEEEEEEEEvNT_6ParamsE --------------------------
	.section	.nv.constant0._ZN7cutlass13device_kernelIN5flash11enable_sm90INS1_16FlashAttnFwdSm90INS1_25CollectiveMainloopFwdSm90ILi2EN4cute5tupleIJNS5_1CILi1EEES8_S8_EEENS6_IJNS7_ILi192EEENS7_ILi160EEENS7_ILi64EEEEEELi64ENS_12float_e4m3_tEfNS_4arch4Sm90ELb0ELb1ELb0ELb1ELb0ELb0ELb0ELb1ELb1ELb0ELb0ELb0EEENS1_21CollectiveEpilogueFwdINS6_IJSA_SC_SB_EEES9_NS_10bfloat16_tESG_Li384ELb1ELb0ELb0ELb1EEENS1_36VarlenDynamicPersistentTileSchedulerILi192ELi160ELi384ELi128ELb0ELb0ELb1ELb1ELb0ELb1EEEEEEEEEvNT_6ParamsE,"a",@progbits
	.sectionflags	@""
	.align	4
.nv.constant0._ZN7cutlass13device_kernelIN5flash11enable_sm90INS1_16FlashAttnFwdSm90INS1_25CollectiveMainloopFwdSm90ILi2EN4cute5tupleIJNS5_1CILi1EEES8_S8_EEENS6_IJNS7_ILi192EEENS7_ILi160EEENS7_ILi64EEEEEELi64ENS_12float_e4m3_tEfNS_4arch4Sm90ELb0ELb1ELb0ELb1ELb0ELb0ELb0ELb1ELb1ELb0ELb0ELb0EEENS1_21CollectiveEpilogueFwdINS6_IJSA_SC_SB_EEES9_NS_10bfloat16_tESG_Li384ELb1ELb0ELb0ELb1EEENS1_36VarlenDynamicPersistentTileSchedulerILi192ELi160ELi384ELi128ELb0ELb0ELb1ELb1ELb0ELb1EEEEEEEEEvNT_6ParamsE:
	.zero		3200


//--------------------- .nv.constant0._ZN7cutlass13device_kernelIN5flash11enable_sm90INS1_16FlashAttnFwdSm90INS1_25CollectiveMainloopFwdSm90ILi2EN4cute5tupleIJNS5_1CILi1EEES8_S8_EEENS6_IJNS7_ILi192EEENS7_ILi160EEENS7_ILi64EEEEEELi64ENS_12float_e4m3_tEfNS_4arch4Sm90ELb0ELb1ELb0ELb1ELb0ELb1ELb0ELb1ELb1ELb0ELb0ELb0EEENS1_21CollectiveEpilogueFwdINS6_IJSA_SC_SB_EEES9_NS_10bfloat16_tESG_Li384ELb1ELb0ELb0ELb1EEENS1_36VarlenDynamicPersistentTileSchedulerILi192ELi160ELi384ELi128ELb0ELb0ELb1ELb1ELb0ELb1EEEEEEEEEvNT_6ParamsE --------------------------
	.section	.nv.constant0._ZN7cutlass13device_kernelIN5flash11enable_sm90INS1_16FlashAttnFwdSm90INS1_25CollectiveMainloopFwdSm90ILi2EN4cute5tupleIJNS5_1CILi1EEES8_S8_EEENS6_IJNS7_ILi192EEENS7_ILi160EEENS7_ILi64EEEEEELi64ENS_12float_e4m3_tEfNS_4arch4Sm90ELb0ELb1ELb0ELb1ELb0ELb1ELb0ELb1ELb1ELb0ELb0ELb0EEENS1_21CollectiveEpilogueFwdINS6_IJSA_SC_SB_EEES9_NS_10bfloat16_tESG_Li384ELb1ELb0ELb0ELb1EEENS1_36VarlenDynamicPersistentTileSchedulerILi192ELi160ELi384ELi128ELb0ELb0ELb1ELb1ELb0ELb1EEEEEEEEEvNT_6ParamsE,"a",@progbits
	.sectionflags	@""
	.align	4
.nv.constant0._ZN7cutlass13device_kernelIN5flash11enable_sm90INS1_16FlashAttnFwdSm90INS1_25CollectiveMainloopFwdSm90ILi2EN4cute5tupleIJNS5_1CILi1EEES8_S8_EEENS6_IJNS7_ILi192EEENS7_ILi160EEENS7_ILi64EEEEEELi64ENS_12float_e4m3_tEfNS_4arch4Sm90ELb0ELb1ELb0ELb1ELb0ELb1ELb0ELb1ELb1ELb0ELb0ELb0EEENS1_21CollectiveEpilogueFwdINS6_IJSA_SC_SB_EEES9_NS_10bfloat16_tESG_Li384ELb1ELb0ELb0ELb1EEENS1_36VarlenDynamicPersistentTileSchedulerILi192ELi160ELi384ELi128ELb0ELb0ELb1ELb1ELb0ELb1EEEEEEEEEvNT_6ParamsE:
	.zero		3200


//--------------------- .nv.constant0._ZN7cutlass13device_kernelIN5flash11enable_sm90INS1_16FlashAttnFwdSm90INS1_25CollectiveMainloopFwdSm90ILi2EN4cute5tupleIJNS5_1CILi1EEES8_S8_EEENS6_IJNS7_ILi192EEENS7_ILi160EEENS7_ILi64EEEEEELi64ENS_12float_e4m3_tEfNS_4arch4Sm90ELb1ELb0ELb0ELb0ELb0ELb0ELb0ELb1ELb1ELb0ELb0ELb0EEENS1_21CollectiveEpilogueFwdINS6_IJSA_SC_SB_EEES9_NS_10bfloat16_tESG_Li384ELb0ELb0ELb0ELb1EEENS1_30DynamicPersistentTileSchedulerILi384ELi128ELb0ELb0ELb1EEEEEEEEEvNT_6ParamsE --------------------------
	.section	.nv.constant0._ZN7cutlass13device_kernelIN5flash11enable_sm90INS1_16FlashAttnFwdSm90INS1_25CollectiveMainloopFwdSm90ILi2EN4cute5tupleIJNS5_1CILi1EEES8_S8_EEENS6_IJNS7_ILi192EEENS7_ILi160EEENS7_ILi64EEEEEELi64ENS_12float_e4m3_tEfNS_4arch4Sm90ELb1ELb0ELb0ELb0ELb0ELb0ELb0ELb1ELb1ELb0ELb0ELb0EEENS1_21CollectiveEpilogueFwdINS6_IJSA_SC_SB_EEES9_NS_10bfloat16_tESG_Li384ELb0ELb0ELb0ELb1EEENS1_30DynamicPersistentTileSchedulerILi384ELi128ELb0ELb0ELb1EEEEEEEEEvNT_6ParamsE,"a",@progbits
	.sectionflags	@""
	.align	4
.nv.constant0._ZN7cutlass13device_kernelIN5flash11enable_sm90INS1_16FlashAttnFwdSm90INS1_25CollectiveMainloopFwdSm90ILi2EN4cute5tupleIJNS5_1CILi1EEES8_S8_EEENS6_IJNS7_ILi192EEENS7_ILi160EEENS7_ILi64EEEEEELi64ENS_12float_e4m3_tEfNS_4arch4Sm90ELb1ELb0ELb0ELb0ELb0ELb0ELb0ELb1ELb1ELb0ELb0ELb0EEENS1_21CollectiveEpilogueFwdINS6_IJSA_SC_SB_EEES9_NS_10bfloat16_tESG_Li384ELb0ELb0ELb0ELb1EEENS1_30DynamicPersistentTileSchedulerILi384ELi128ELb0ELb0ELb1EEEEEEEEEvNT_6ParamsE:
	.zero		3584


//--------------------- .nv.constant0._ZN7cutlass13device_kernelIN5flash11enable_sm90INS1_16FlashAttnFwdSm90INS1_25CollectiveMainloopFwdSm90ILi2EN4cute5tupleIJNS5_1CILi1EEES8_S8_EEENS6_IJNS7_ILi192EEENS7_ILi160EEENS7_ILi64EEEEEELi64ENS_12float_e4m3_tEfNS_4arch4Sm90ELb1ELb0ELb0ELb1ELb0ELb0ELb0ELb1ELb1ELb0ELb0ELb0EEENS1_21CollectiveEpilogueFwdINS6_IJSA_SC_SB_EEES9_NS_10bfloat16_tESG_Li384ELb1ELb0ELb0ELb1EEENS1_36VarlenDynamicPersistentTileSchedulerILi192ELi160ELi384ELi128ELb0ELb0ELb1ELb1ELb1ELb1EEEEEEEEEvNT_6ParamsE --------------------------
	.section	.nv.constant0._ZN7cutlass13device_kernelIN5flash11enable_sm90INS1_16FlashAttnFwdSm90INS1_25CollectiveMainloopFwdSm90ILi2EN4cute5tupleIJNS5_1CILi1EEES8_S8_EEENS6_IJNS7_ILi192EEENS7_ILi160EEENS7_ILi64EEEEEELi64ENS_12float_e4m3_tEfNS_4arch4Sm90ELb1ELb0ELb0ELb1ELb0ELb0ELb0ELb1ELb1ELb0ELb0ELb0EEENS1_21CollectiveEpilogueFwdINS6_IJSA_SC_SB_EEES9_NS_10bfloat16_tESG_Li384ELb1ELb0ELb0ELb1EEENS1_36VarlenDynamicPersistentTileSchedulerILi192ELi160ELi384ELi128ELb0ELb0ELb1ELb1ELb1ELb1EEEEEEEEEvNT_6ParamsE,"a",@progbits
	.sectionflags	@""
	.align	4
.nv.constant0._ZN7cutlass13device_kernelIN5flash11enable_sm90INS1_16FlashAttnFwdSm90INS1_25CollectiveMainloopFwdSm90ILi2EN4cute5tupleIJNS5_1CILi1EEES8_S8_EEENS6_IJNS7_ILi192EEENS7_ILi160EEENS7_ILi64EEEEEELi64ENS_12float_e4m3_tEfNS_4arch4Sm90ELb1ELb0ELb0ELb1ELb0ELb0ELb0ELb1ELb1ELb0ELb0ELb0EEENS1_21CollectiveEpilogueFwdINS6_IJSA_SC_SB_EEES9_NS_10bfloat16_tESG_Li384ELb1ELb0ELb0ELb1EEENS1_36VarlenDynamicPersistentTileSchedulerILi192ELi160ELi384ELi128ELb0ELb0ELb1ELb1ELb1ELb1EEEEEEEEEvNT_6ParamsE:
	.zero		3200


//--------------------- .nv.constant0._ZN7cutlass13device_kernelIN5flash11enable_sm90INS1_16FlashAttnFwdSm90INS1_25CollectiveMainloopFwdSm90ILi2EN4cute5tupleIJNS5_1CILi1EEES8_S8_EEENS6_IJNS7_ILi192EEENS7_ILi160EEENS7_ILi64EEEEEELi64ENS_12float_e4m3_tEfNS_4arch4Sm90ELb1ELb0ELb0ELb1ELb0ELb1ELb0ELb1ELb1ELb0ELb0ELb0EEENS1_21CollectiveEpilogueFwdINS6_IJSA_SC_SB_EEES9_NS_10bfloat16_tESG_Li384ELb1ELb0ELb0ELb1EEENS1_36VarlenDynamicPersistentTileSchedulerILi192ELi160ELi384ELi128ELb0ELb0ELb1ELb1ELb1ELb1EEEEEEEEEvNT_6ParamsE --------------------------
	.section	.nv.constant0._ZN7cutlass13device_kernelIN5flash11enable_sm90INS1_16FlashAttnFwdSm90INS1_25CollectiveMainloopFwdSm90ILi2EN4cute5tupleIJNS5_1CILi1EEES8_S8_EEENS6_IJNS7_ILi192EEENS7_ILi160EEENS7_ILi64EEEEEELi64ENS_12float_e4m3_tEfNS_4arch4Sm90ELb1ELb0ELb0ELb1ELb0ELb1ELb0ELb1ELb1ELb0ELb0ELb0EEENS1_21CollectiveEpilogueFwdINS6_IJSA_SC_SB_EEES9_NS_10bfloat16_tESG_Li384ELb1ELb0ELb0ELb1EEENS1_36VarlenDynamicPersistentTileSchedulerILi192ELi160ELi384ELi128ELb0ELb0ELb1ELb1ELb1ELb1EEEEEEEEEvNT_6ParamsE,"a",@progbits
	.sectionflags	@""
	.align	4
.nv.constant0._ZN7cutlass13device_kernelIN5flash11enable_sm90INS1_16FlashAttnFwdSm90INS1_25CollectiveMainloopFwdSm90ILi2EN4cute5tupleIJNS5_1CILi1EEES8_S8_EEENS6_IJNS7_ILi192EEENS7_ILi160EEENS7_ILi64EEEEEELi64ENS_12float_e4m3_tEfNS_4arch4Sm90ELb1ELb0ELb0ELb1ELb0ELb1ELb0ELb1ELb1ELb0ELb0ELb0EEENS1_21CollectiveEpilogueFwdINS6_IJSA_SC_SB_EEES9_NS_10bfloat16_tESG_Li384ELb1ELb0ELb0ELb1EEENS1_36VarlenDynamicPersistentTileSchedulerILi192ELi160ELi384ELi128ELb0ELb0ELb1ELb1ELb1ELb1EEEEEEEEEvNT_6ParamsE:
	.zero		3200


//--------------------- SYMBOLS --------------------------

	.type		.nv.reservedSmem.offset0,@object
	.size		.nv.reservedSmem.offset0,0x4
	.type		__assertfail,@function
